	.target	sm_80

	.elftype	@"ET_EXEC"


//--------------------- .note.nv.tkinfo           --------------------------
	.section	.note.nv.tkinfo,"",@"SHT_NOTE"
	.sectionflags	@"SHF_NOTE_NV_TKINFO"
	.tkinfo
        /*0018*/ 	.word	0x00000002
        /*0030*/ 	.string	""
        /*0030*/ 	.string	"ptxas"
        /*0030*/ 	.string	"Cuda compilation tools, release 13.0, V13.0.88"
        /*0030*/ 	.string	"Build cuda_13.0.r13.0/compiler.36424714_0"
        /*0030*/ 	.string	"-v  -suppress-debug-info  -lineinfo  -arch sm_80 "



//--------------------- .note.nv.cuinfo           --------------------------
	.section	.note.nv.cuinfo,"",@"SHT_NOTE"
	.sectionflags	@"SHF_NOTE_NV_CUINFO"
        /*0018*/ 	.short	0x0002
        /*001a*/ 	.short	0x0050
        /*001c*/ 	.short	0x0082
	.zero		2


//--------------------- .nv.info                  --------------------------
	.section	.nv.info,"",@"SHT_CUDA_INFO"
	.align	4


	//----- nvinfo : EIATTR_REGCOUNT
	.align		4
        /*0000*/ 	.byte	0x04, 0x2f
        /*0002*/ 	.short	(.L_1 - .L_0)
	.align		4
.L_0:
        /*0004*/ 	.word	index@(matmul_kernel)
        /*0008*/ 	.word	0x00000020


	//----- nvinfo : EIATTR_FRAME_SIZE
	.align		4
.L_1:
        /*000c*/ 	.byte	0x04, 0x11
        /*000e*/ 	.short	(.L_3 - .L_2)
	.align		4
.L_2:
        /*0010*/ 	.word	index@(matmul_kernel)
        /*0014*/ 	.word	0x00003cb8


	//----- nvinfo : EIATTR_MIN_STACK_SIZE
	.align		4
.L_3:
        /*0018*/ 	.byte	0x04, 0x12
        /*001a*/ 	.short	(.L_5 - .L_4)
	.align		4
.L_4:
        /*001c*/ 	.word	index@(matmul_kernel)
        /*0020*/ 	.word	0x00003cb8
.L_5:


//--------------------- .nv.info.matmul_kernel    --------------------------
	.section	.nv.info.matmul_kernel,"",@"SHT_CUDA_INFO"
	.sectionflags	@""
	.align	4


	//----- nvinfo : EIATTR_CUDA_API_VERSION
	.align		4
        /*0000*/ 	.byte	0x04, 0x37
        /*0002*/ 	.short	(.L_7 - .L_6)
.L_6:
        /*0004*/ 	.word	0x00000082


	//----- nvinfo : EIATTR_SW2861232_WAR
	.align		4
.L_7:
        /*0008*/ 	.byte	0x01, 0x35
	.zero		2


	//----- nvinfo : EIATTR_PARAM_CBANK
	.align		4
        /*000c*/ 	.byte	0x04, 0x0a
        /*000e*/ 	.short	(.L_9 - .L_8)
	.align		4
.L_8:
        /*0010*/ 	.word	index@(.nv.constant0.matmul_kernel)
        /*0014*/ 	.short	0x0160
        /*0016*/ 	.short	0x0050


	//----- nvinfo : EIATTR_CBANK_PARAM_SIZE
	.align		4
.L_9:
        /*0018*/ 	.byte	0x03, 0x19
        /*001a*/ 	.short	0x0050


	//----- nvinfo : EIATTR_KPARAM_INFO
	.align		4
        /*001c*/ 	.byte	0x04, 0x17
        /*001e*/ 	.short	(.L_11 - .L_10)
.L_10:
        /*0020*/ 	.word	0x00000000
        /*0024*/ 	.short	0x000d
        /*0026*/ 	.short	0x0048
        /*0028*/ 	.byte	0x00, 0xf4, 0x21, 0x00


	//----- nvinfo : EIATTR_KPARAM_INFO
	.align		4
.L_11:
        /*002c*/ 	.byte	0x04, 0x17
        /*002e*/ 	.short	(.L_13 - .L_12)
.L_12:
        /*0030*/ 	.word	0x00000000
        /*0034*/ 	.short	0x000c
        /*0036*/ 	.short	0x0040
        /*0038*/ 	.byte	0x00, 0xf4, 0x21, 0x00


	//----- nvinfo : EIATTR_KPARAM_INFO
	.align		4
.L_13:
        /*003c*/ 	.byte	0x04, 0x17
        /*003e*/ 	.short	(.L_15 - .L_14)
.L_14:
        /*0040*/ 	.word	0x00000000
        /*0044*/ 	.short	0x000b
        /*0046*/ 	.short	0x0038
        /*0048*/ 	.byte	0x00, 0xf0, 0x11, 0x00


	//----- nvinfo : EIATTR_KPARAM_INFO
	.align		4
.L_15:
        /*004c*/ 	.byte	0x04, 0x17
        /*004e*/ 	.short	(.L_17 - .L_16)
.L_16:
        /*0050*/ 	.word	0x00000000
        /*0054*/ 	.short	0x000a
        /*0056*/ 	.short	0x0034
        /*0058*/ 	.byte	0x00, 0xf0, 0x11, 0x00


	//----- nvinfo : EIATTR_KPARAM_INFO
	.align		4
.L_17:
        /*005c*/ 	.byte	0x04, 0x17
        /*005e*/ 	.short	(.L_19 - .L_18)
.L_18:
        /*0060*/ 	.word	0x00000000
        /*0064*/ 	.short	0x0009
        /*0066*/ 	.short	0x0030
        /*0068*/ 	.byte	0x00, 0xf0, 0x11, 0x00


	//----- nvinfo : EIATTR_KPARAM_INFO
	.align		4
.L_19:
        /*006c*/ 	.byte	0x04, 0x17
        /*006e*/ 	.short	(.L_21 - .L_20)
.L_20:
        /*0070*/ 	.word	0x00000000
        /*0074*/ 	.short	0x0008
        /*0076*/ 	.short	0x002c
        /*0078*/ 	.byte	0x00, 0xf0, 0x11, 0x00


	//----- nvinfo : EIATTR_KPARAM_INFO
	.align		4
.L_21:
        /*007c*/ 	.byte	0x04, 0x17
        /*007e*/ 	.short	(.L_23 - .L_22)
.L_22:
        /*0080*/ 	.word	0x00000000
        /*0084*/ 	.short	0x0007
        /*0086*/ 	.short	0x0028
        /*0088*/ 	.byte	0x00, 0xf0, 0x11, 0x00


	//----- nvinfo : EIATTR_KPARAM_INFO
	.align		4
.L_23:
        /*008c*/ 	.byte	0x04, 0x17
        /*008e*/ 	.short	(.L_25 - .L_24)
.L_24:
        /*0090*/ 	.word	0x00000000
        /*0094*/ 	.short	0x0006
        /*0096*/ 	.short	0x0024
        /*0098*/ 	.byte	0x00, 0xf0, 0x11, 0x00


	//----- nvinfo : EIATTR_KPARAM_INFO
	.align		4
.L_25:
        /*009c*/ 	.byte	0x04, 0x17
        /*009e*/ 	.short	(.L_27 - .L_26)
.L_26:
        /*00a0*/ 	.word	0x00000000
        /*00a4*/ 	.short	0x0005
        /*00a6*/ 	.short	0x0020
        /*00a8*/ 	.byte	0x00, 0xf0, 0x11, 0x00


	//----- nvinfo : EIATTR_KPARAM_INFO
	.align		4
.L_27:
        /*00ac*/ 	.byte	0x04, 0x17
        /*00ae*/ 	.short	(.L_29 - .L_28)
.L_28:
        /*00b0*/ 	.word	0x00000000
        /*00b4*/ 	.short	0x0004
        /*00b6*/ 	.short	0x001c
        /*00b8*/ 	.byte	0x00, 0xf0, 0x11, 0x00


	//----- nvinfo : EIATTR_KPARAM_INFO
	.align		4
.L_29:
        /*00bc*/ 	.byte	0x04, 0x17
        /*00be*/ 	.short	(.L_31 - .L_30)
.L_30:
        /*00c0*/ 	.word	0x00000000
        /*00c4*/ 	.short	0x0003
        /*00c6*/ 	.short	0x0018
        /*00c8*/ 	.byte	0x00, 0xf0, 0x11, 0x00


	//----- nvinfo : EIATTR_KPARAM_INFO
	.align		4
.L_31:
        /*00cc*/ 	.byte	0x04, 0x17
        /*00ce*/ 	.short	(.L_33 - .L_32)
.L_32:
        /*00d0*/ 	.word	0x00000000
        /*00d4*/ 	.short	0x0002
        /*00d6*/ 	.short	0x0010
        /*00d8*/ 	.byte	0x00, 0xf4, 0x21, 0x00


	//----- nvinfo : EIATTR_KPARAM_INFO
	.align		4
.L_33:
        /*00dc*/ 	.byte	0x04, 0x17
        /*00de*/ 	.short	(.L_35 - .L_34)
.L_34:
        /*00e0*/ 	.word	0x00000000
        /*00e4*/ 	.short	0x0001
        /*00e6*/ 	.short	0x0008
        /*00e8*/ 	.byte	0x00, 0xf4, 0x21, 0x00


	//----- nvinfo : EIATTR_KPARAM_INFO
	.align		4
.L_35:
        /*00ec*/ 	.byte	0x04, 0x17
        /*00ee*/ 	.short	(.L_37 - .L_36)
.L_36:
        /*00f0*/ 	.word	0x00000000
        /*00f4*/ 	.short	0x0000
        /*00f6*/ 	.short	0x0000
        /*00f8*/ 	.byte	0x00, 0xf4, 0x21, 0x00


	//----- nvinfo : EIATTR_MAXREG_COUNT
	.align		4
.L_37:
        /*00fc*/ 	.byte	0x03, 0x1b
        /*00fe*/ 	.short	0x00ff


	//----- nvinfo : EIATTR_NUM_BARRIERS
	.align		4
        /*0100*/ 	.byte	0x02, 0x4c
        /*0102*/ 	.byte	0x01
	.zero		1


	//----- nvinfo : EIATTR_ANNOTATIONS
	.align		4
        /*0104*/ 	.byte	0x04, 0x55
        /*0106*/ 	.short	(.L_39 - .L_38)


	//   ....[0]....
.L_38:
        /*0108*/ 	.word	0x00000001
        /*010c*/ 	.byte	0xd0, 0x04, 0x00, 0x00, 0x01, 0x00, 0x00, 0x00, 0x30, 0x05, 0x00, 0x00, 0x01, 0x00, 0x00, 0x00
        /* <DEDUP_REMOVED lines=2414> */
        /*97fc*/ 	.byte	0x70, 0x55, 0x02, 0x00, 0x01, 0x00, 0x00, 0x00, 0xc0, 0x55, 0x02, 0x00


	//----- nvinfo : EIATTR_MERCURY_ISA_VERSION
	.align		4
.L_39:
        /*9808*/ 	.byte	0x03, 0x5f
        /*980a*/ 	.short	0x0000


	//----- nvinfo : EIATTR_EXIT_INSTR_OFFSETS
	.align		4
        /*980c*/ 	.byte	0x04, 0x1c
        /*980e*/ 	.short	(.L_41 - .L_40)


	//   ....[0]....
.L_40:
        /*9810*/ 	.word	0x00056430


	//   ....[1]....
        /*9814*/ 	.word	0x00056460


	//----- nvinfo : EIATTR_REQNTID
	.align		4
.L_41:
        /*9818*/ 	.byte	0x04, 0x10
        /*981a*/ 	.short	(.L_43 - .L_42)
.L_42:
        /*981c*/ 	.word	0x00000080
        /*9820*/ 	.word	0x00000001
        /*9824*/ 	.word	0x00000001
.L_43:


//--------------------- .nv.callgraph             --------------------------
	.section	.nv.callgraph,"",@"SHT_CUDA_CALLGRAPH"
	.align	4
	.sectionentsize	8
	.align		4
        /*0000*/ 	.word	0x00000000
	.align		4
        /*0004*/ 	.word	0xffffffff
	.align		4
        /*0008*/ 	.word	0x00000000
	.align		4
        /*000c*/ 	.word	0xfffffffe
	.align		4
        /*0010*/ 	.word	0x00000000
	.align		4
        /*0014*/ 	.word	0xfffffffd
	.align		4
        /*0018*/ 	.word	0x00000000
	.align		4
        /*001c*/ 	.word	0xfffffffc


//--------------------- .nv.rel.action            --------------------------
	.section	.nv.rel.action,"",@"SHT_CUDA_RELOCINFO"
	.align	8
	.sectionentsize	8
        /*0000*/ 	.byte	0x73, 0x00, 0x00, 0x00, 0x00, 0x00, 0x00, 0x00, 0x00, 0x00, 0x00, 0x11, 0x25, 0x00, 0x05, 0x36


//--------------------- .nv.constant0.matmul_kernel --------------------------
	.section	.nv.constant0.matmul_kernel,"a",@progbits
	.sectionflags	@""
	.align	4
.nv.constant0.matmul_kernel:
	.zero		432


//--------------------- .text.matmul_kernel       --------------------------
	.section	.text.matmul_kernel,"ax",@progbits
	.sectioninfo	@"SHI_REGISTERS=32"
	.align	128
        .global         matmul_kernel
        .type           matmul_kernel,@function
        .size           matmul_kernel,(.L_x_5 - matmul_kernel)
        .other          matmul_kernel,@"STO_CUDA_ENTRY STV_DEFAULT"
matmul_kernel:
.text.matmul_kernel:
[----:B------:R-:W-:-:S04]  /*0000*/  IMAD.MOV.U32 R1, RZ, RZ, c[0x0][0x28] ;  /* 0x00000a00ff017624 */ /* 0x000fc800078e00ff */
[----:B------:R-:W-:Y:S01]  /*0010*/  IMAD.MOV.U32 R0, RZ, RZ, c[0x0][0x17c] ;  /* 0x00005f00ff007624 */ /* 0x000fe200078e00ff */
[----:B------:R-:W-:Y:S01]  /*0020*/  IADD3 R1, R1, -0x3cb8, RZ ;  /* 0xffffc34801017810 */ /* 0x000fe20007ffe0ff */
[----:B------:R-:W0:Y:S01]  /*0030*/  S2R R12, SR_TID.X ;  /* 0x00000000000c7919 */ /* 0x000e220000002100 */
[----:B------:R-:W-:Y:S02]  /*0040*/  ULDC.64 UR6, c[0x0][0x118] ;  /* 0x0000460000067ab9 */ /* 0x000fe40000000a00 */
[----:B------:R-:W-:-:S04]  /*0050*/  IADD3 R0, R0, 0x7f, RZ ;  /* 0x0000007f00007810 */ /* 0x000fc80007ffe0ff */
[----:B------:R-:W-:-:S04]  /*0060*/  SHF.R.S32.HI R3, RZ, 0x1f, R0 ;  /* 0x0000001fff037819 */ /* 0x000fc80000011400 */
[----:B------:R-:W-:-:S04]  /*0070*/  LEA.HI R3, R3, R0, RZ, 0x7 ;  /* 0x0000000003037211 */ /* 0x000fc800078f38ff */
[----:B------:R-:W-:Y:S02]  /*0080*/  SHF.R.S32.HI R0, RZ, 0x7, R3 ;  /* 0x00000007ff007819 */ /* 0x000fe40000011403 */
[----:B------:R-:W1:Y:S03]  /*0090*/  S2R R3, SR_CTAID.X ;  /* 0x0000000000037919 */ /* 0x000e660000002500 */
[----:B------:R-:W-:Y:S01]  /*00a0*/  IMAD.SHL.U32 R0, R0, 0x4, RZ ;  /* 0x0000000400007824 */ /* 0x000fe200078e00ff */
[----:B0-----:R-:W-:-:S04]  /*00b0*/  LOP3.LUT R15, R12, 0x7f, RZ, 0xc0, !PT ;  /* 0x0000007f0c0f7812 */ /* 0x001fc800078ec0ff */
[-C--:B------:R-:W-:Y:S02]  /*00c0*/  IABS R7, R0.reuse ;  /* 0x0000000000077213 */ /* 0x080fe40000000000 */
[----:B------:R-:W-:Y:S02]  /*00d0*/  IABS R10, R0 ;  /* 0x00000000000a7213 */ /* 0x000fe40000000000 */
[----:B------:R-:W0:Y:S01]  /*00e0*/  I2F.RP R2, R7 ;  /* 0x0000000700027306 */ /* 0x000e220000209400 */
[----:B-1----:R-:W-:-:S07]  /*00f0*/  IABS R8, R3 ;  /* 0x0000000300087213 */ /* 0x002fce0000000000 */
[----:B0-----:R-:W0:Y:S02]  /*0100*/  MUFU.RCP R2, R2 ;  /* 0x0000000200027308 */ /* 0x001e240000001000 */
[----:B0-----:R-:W-:Y:S01]  /*0110*/  IADD3 R4, R2, 0xffffffe, RZ ;  /* 0x0ffffffe02047810 */ /* 0x001fe20007ffe0ff */
[----:B------:R-:W-:-:S05]  /*0120*/  IMAD.MOV R2, RZ, RZ, -R10 ;  /* 0x000000ffff027224 */ /* 0x000fca00078e0a0a */
[----:B------:R0:W1:Y:S02]  /*0130*/  F2I.FTZ.U32.TRUNC.NTZ R5, R4 ;  /* 0x0000000400057305 */ /* 0x000064000021f000 */
[----:B0-----:R-:W-:Y:S02]  /*0140*/  IMAD.MOV.U32 R4, RZ, RZ, RZ ;  /* 0x000000ffff047224 */ /* 0x001fe400078e00ff */
[----:B-1----:R-:W-:-:S04]  /*0150*/  IMAD.MOV R6, RZ, RZ, -R5 ;  /* 0x000000ffff067224 */ /* 0x002fc800078e0a05 */
[----:B------:R-:W-:Y:S02]  /*0160*/  IMAD R9, R6, R7, RZ ;  /* 0x0000000706097224 */ /* 0x000fe400078e02ff */
[----:B------:R-:W-:Y:S02]  /*0170*/  IMAD.MOV.U32 R6, RZ, RZ, R8 ;  /* 0x000000ffff067224 */ /* 0x000fe400078e0008 */
[----:B------:R-:W-:-:S06]  /*0180*/  IMAD.HI.U32 R5, R5, R9, R4 ;  /* 0x0000000905057227 */ /* 0x000fcc00078e0004 */
[----:B------:R-:W-:-:S04]  /*0190*/  IMAD.HI.U32 R5, R5, R6, RZ ;  /* 0x0000000605057227 */ /* 0x000fc800078e00ff */
[----:B------:R-:W-:-:S05]  /*01a0*/  IMAD R2, R5, R2, R6 ;  /* 0x0000000205027224 */ /* 0x000fca00078e0206 */
[----:B------:R-:W-:-:S13]  /*01b0*/  ISETP.GT.U32.AND P1, PT, R7, R2, PT ;  /* 0x000000020700720c */ /* 0x000fda0003f24070 */
[----:B------:R-:W-:Y:S01]  /*01c0*/  @!P1 IMAD.IADD R2, R2, 0x1, -R7 ;  /* 0x0000000102029824 */ /* 0x000fe200078e0a07 */
[----:B------:R-:W-:Y:S02]  /*01d0*/  @!P1 IADD3 R5, R5, 0x1, RZ ;  /* 0x0000000105059810 */ /* 0x000fe40007ffe0ff */
[----:B------:R-:W-:Y:S02]  /*01e0*/  ISETP.NE.AND P1, PT, R0, RZ, PT ;  /* 0x000000ff0000720c */ /* 0x000fe40003f25270 */
[----:B------:R-:W-:Y:S02]  /*01f0*/  ISETP.GE.U32.AND P0, PT, R2, R7, PT ;  /* 0x000000070200720c */ /* 0x000fe40003f06070 */
[----:B------:R-:W-:-:S04]  /*0200*/  LOP3.LUT R2, R3, R0, RZ, 0x3c, !PT ;  /* 0x0000000003027212 */ /* 0x000fc800078e3cff */
[----:B------:R-:W-:Y:S01]  /*0210*/  ISETP.GE.AND P2, PT, R2, RZ, PT ;  /* 0x000000ff0200720c */ /* 0x000fe20003f46270 */
[----:B------:R-:W-:-:S05]  /*0220*/  IMAD.MOV.U32 R2, RZ, RZ, c[0x0][0x178] ;  /* 0x00005e00ff027624 */ /* 0x000fca00078e00ff */
[----:B------:R-:W-:Y:S02]  /*0230*/  IADD3 R2, R2, 0xff, RZ ;  /* 0x000000ff02027810 */ /* 0x000fe40007ffe0ff */
[----:B------:R-:W-:-:S05]  /*0240*/  @P0 IADD3 R5, R5, 0x1, RZ ;  /* 0x0000000105050810 */ /* 0x000fca0007ffe0ff */
[----:B------:R-:W-:Y:S01]  /*0250*/  IMAD.MOV.U32 R4, RZ, RZ, R5 ;  /* 0x000000ffff047224 */ /* 0x000fe200078e0005 */
[----:B------:R-:W-:-:S03]  /*0260*/  SHF.R.S32.HI R5, RZ, 0x1f, R2 ;  /* 0x0000001fff057819 */ /* 0x000fc60000011402 */
[----:B------:R-:W-:Y:S01]  /*0270*/  @!P2 IMAD.MOV R4, RZ, RZ, -R4 ;  /* 0x000000ffff04a224 */ /* 0x000fe200078e0a04 */
[----:B------:R-:W-:Y:S02]  /*0280*/  @!P1 LOP3.LUT R4, RZ, R0, RZ, 0x33, !PT ;  /* 0x00000000ff049212 */ /* 0x000fe400078e33ff */
[----:B------:R-:W-:-:S03]  /*0290*/  LEA.HI R5, R5, R2, RZ, 0x8 ;  /* 0x0000000205057211 */ /* 0x000fc600078f40ff */
[----:B------:R-:W-:Y:S02]  /*02a0*/  IMAD.SHL.U32 R2, R4, 0x4, RZ ;  /* 0x0000000404027824 */ /* 0x000fe400078e00ff */
[----:B------:R-:W-:-:S03]  /*02b0*/  IMAD.MOV R4, RZ, RZ, -R4 ;  /* 0x000000ffff047224 */ /* 0x000fc600078e0a04 */
[----:B------:R-:W-:Y:S01]  /*02c0*/  LEA.HI.SX32 R5, R5, -R2, 0x18 ;  /* 0x8000000205057211 */ /* 0x000fe200078fc2ff */
[----:B------:R-:W-:Y:S02]  /*02d0*/  IMAD R13, R0, R4, R3 ;  /* 0x00000004000d7224 */ /* 0x000fe400078e0203 */
[----:B------:R-:W-:Y:S01]  /*02e0*/  IMAD.MOV.U32 R4, RZ, RZ, RZ ;  /* 0x000000ffff047224 */ /* 0x000fe200078e00ff */
[----:B------:R-:W-:Y:S02]  /*02f0*/  IMNMX R6, R5, 0x4, PT ;  /* 0x0000000405067817 */ /* 0x000fe40003800200 */
[----:B------:R-:W-:Y:S02]  /*0300*/  IABS R11, R13 ;  /* 0x0000000d000b7213 */ /* 0x000fe40000000000 */
[----:B------:R-:W-:-:S04]  /*0310*/  IABS R9, R6 ;  /* 0x0000000600097213 */ /* 0x000fc80000000000 */
[----:B------:R-:W0:Y:S08]  /*0320*/  I2F.RP R7, R9 ;  /* 0x0000000900077306 */ /* 0x000e300000209400 */
[----:B0-----:R-:W0:Y:S02]  /*0330*/  MUFU.RCP R7, R7 ;  /* 0x0000000700077308 */ /* 0x001e240000001000 */
[----:B0-----:R-:W-:-:S06]  /*0340*/  IADD3 R5, R7, 0xffffffe, RZ ;  /* 0x0ffffffe07057810 */ /* 0x001fcc0007ffe0ff */
[----:B------:R-:W0:Y:S02]  /*0350*/  F2I.FTZ.U32.TRUNC.NTZ R5, R5 ;  /* 0x0000000500057305 */ /* 0x000e24000021f000 */
[----:B0-----:R-:W-:-:S04]  /*0360*/  IMAD.MOV R8, RZ, RZ, -R5 ;  /* 0x000000ffff087224 */ /* 0x001fc800078e0a05 */
[----:B------:R-:W-:-:S04]  /*0370*/  IMAD.MOV.U32 R0, RZ, RZ, R8 ;  /* 0x000000ffff007224 */ /* 0x000fc800078e0008 */
[----:B------:R-:W-:Y:S01]  /*0380*/  IMAD R3, R0, R9, RZ ;  /* 0x0000000900037224 */ /* 0x000fe200078e02ff */
[----:B------:R-:W-:-:S03]  /*0390*/  IABS R0, R6 ;  /* 0x0000000600007213 */ /* 0x000fc60000000000 */
[----:B------:R-:W-:-:S04]  /*03a0*/  IMAD.HI.U32 R4, R5, R3, R4 ;  /* 0x0000000305047227 */ /* 0x000fc800078e0004 */
[----:B------:R-:W-:Y:S02]  /*03b0*/  IMAD.MOV R0, RZ, RZ, -R0 ;  /* 0x000000ffff007224 */ /* 0x000fe400078e0a00 */
        /* <DEDUP_REMOVED lines=9> */
[----:B------:R-:W-:-:S06]  /*0450*/  IMAD.MOV.U32 R0, RZ, RZ, 0x7f ;  /* 0x0000007fff007424 */ /* 0x000fcc00078e00ff */
[----:B------:R-:W-:-:S06]  /*0460*/  @P0 IADD3 R4, R4, 0x1, RZ ;  /* 0x0000000104040810 */ /* 0x000fcc0007ffe0ff */
[----:B------:R-:W-:Y:S01]  /*0470*/  @!P2 IMAD.MOV R4, RZ, RZ, -R4 ;  /* 0x000000ffff04a224 */ /* 0x000fe200078e0a04 */
[----:B------:R-:W-:-:S05]  /*0480*/  @!P1 LOP3.LUT R4, RZ, R6, RZ, 0x33, !PT ;  /* 0x00000006ff049212 */ /* 0x000fca00078e33ff */
[----:B------:R-:W-:Y:S02]  /*0490*/  IMAD.MOV R3, RZ, RZ, -R4 ;  /* 0x000000ffff037224 */ /* 0x000fe400078e0a04 */
[----:B------:R-:W-:Y:S02]  /*04a0*/  IMAD.SHL.U32 R14, R4, 0x80, RZ ;  /* 0x00000080040e7824 */ /* 0x000fe400078e00ff */
[----:B------:R-:W-:Y:S01]  /*04b0*/  IMAD R3, R6, R3, R13 ;  /* 0x0000000306037224 */ /* 0x000fe200078e020d */
[----:B------:R-:W-:Y:S02]  /*04c0*/  IADD3 R6, R0, c[0x0][0x180], RZ ;  /* 0x0000600000067a10 */ /* 0x000fe40007ffe0ff */
[----:B------:R-:W-:Y:S01]  /*04d0*/  STL [R1+0x7c0], R14 ;  /* 0x0007c00e01007387 */ /* 0x000fe20000100800 */
[----:B------:R-:W-:Y:S01]  /*04e0*/  IMAD.IADD R0, R2, 0x1, R3 ;  /* 0x0000000102007824 */ /* 0x000fe200078e0203 */
[C---:B------:R-:W-:Y:S02]  /*04f0*/  IADD3 R3, R14.reuse, 0x1, RZ ;  /* 0x000000010e037810 */ /* 0x040fe40007ffe0ff */
[----:B------:R-:W-:Y:S01]  /*0500*/  IADD3 R2, R14, 0x2, RZ ;  /* 0x000000020e027810 */ /* 0x000fe20007ffe0ff */
[----:B------:R-:W-:Y:S01]  /*0510*/  IMAD R0, R0, 0x100, R15 ;  /* 0x0000010000007824 */ /* 0x000fe200078e020f */
[C---:B------:R-:W-:Y:S01]  /*0520*/  IADD3 R4, R14.reuse, 0x3, RZ ;  /* 0x000000030e047810 */ /* 0x040fe20007ffe0ff */
[----:B------:R0:W-:Y:S01]  /*0530*/  STL [R1+0x13fc], R3 ;  /* 0x0013fc0301007387 */ /* 0x0001e20000100800 */
[----:B------:R-:W-:-:S02]  /*0540*/  IADD3 R28, R14, 0x1b, RZ ;  /* 0x0000001b0e1c7810 */ /* 0x000fc40007ffe0ff */
[C---:B------:R-:W-:Y:S01]  /*0550*/  IADD3 R5, R14.reuse, 0x77, RZ ;  /* 0x000000770e057810 */ /* 0x040fe20007ffe0ff */
[----:B------:R1:W-:Y:S01]  /*0560*/  STL [R1+0x13f8], R2 ;  /* 0x0013f80201007387 */ /* 0x0003e20000100800 */
[----:B------:R-:W-:Y:S02]  /*0570*/  IADD3 R29, R14, 0x7f, RZ ;  /* 0x0000007f0e1d7810 */ /* 0x000fe40007ffe0ff */
[----:B------:R-:W-:Y:S01]  /*0580*/  ISETP.GT.AND P0, PT, R6, 0x7f, PT ;  /* 0x0000007f0600780c */ /* 0x000fe20003f04270 */
[----:B------:R2:W-:Y:S01]  /*0590*/  STL [R1+0x13f4], R4 ;  /* 0x0013f40401007387 */ /* 0x0005e20000100800 */
[C---:B0-----:R-:W-:Y:S02]  /*05a0*/  IADD3 R3, R14.reuse, 0x4, RZ ;  /* 0x000000040e037810 */ /* 0x041fe40007ffe0ff */
[----:B-1----:R-:W-:-:S03]  /*05b0*/  IADD3 R2, R14, 0x5, RZ ;  /* 0x000000050e027810 */ /* 0x002fc60007ffe0ff */
[----:B------:R0:W-:Y:S01]  /*05c0*/  STL [R1+0x13f0], R3 ;  /* 0x0013f00301007387 */ /* 0x0001e20000100800 */
[----:B--2---:R-:W-:-:S03]  /*05d0*/  IADD3 R4, R14, 0x6, RZ ;  /* 0x000000060e047810 */ /* 0x004fc60007ffe0ff */
[----:B------:R1:W-:Y:S04]  /*05e0*/  STL [R1+0x13ec], R2 ;  /* 0x0013ec0201007387 */ /* 0x0003e80000100800 */
        /* <DEDUP_REMOVED lines=43> */
[----:B0-----:R-:W-:-:S03]  /*08a0*/  IADD3 R3, R14, 0x1d, RZ ;  /* 0x0000001d0e037810 */ /* 0x001fc60007ffe0ff */
[----:B------:R-:W-:Y:S01]  /*08b0*/  STL [R1+0x1454], R28 ;  /* 0x0014541c01007387 */ /* 0x000fe20000100800 */
[----:B-1----:R-:W-:-:S03]  /*08c0*/  IADD3 R2, R14, 0x1e, RZ ;  /* 0x0000001e0e027810 */ /* 0x002fc60007ffe0ff */
[----:B------:R0:W-:Y:S01]  /*08d0*/  STL [R1+0x145c], R3 ;  /* 0x00145c0301007387 */ /* 0x0001e20000100800 */
[----:B--2---:R-:W-:-:S03]  /*08e0*/  IADD3 R4, R14, 0x20, RZ ;  /* 0x000000200e047810 */ /* 0x004fc60007ffe0ff */
[----:B------:R1:W-:Y:S01]  /*08f0*/  STL [R1+0x1458], R2 ;  /* 0x0014580201007387 */ /* 0x0003e20000100800 */
[C---:B0-----:R-:W-:Y:S02]  /*0900*/  IADD3 R3, R14.reuse, 0x1f, RZ ;  /* 0x0000001f0e037810 */ /* 0x041fe40007ffe0ff */
[----:B-1----:R-:W-:-:S03]  /*0910*/  IADD3 R2, R14, 0x21, RZ ;  /* 0x000000210e027810 */ /* 0x002fc60007ffe0ff */
[----:B------:R0:W-:Y:S04]  /*0920*/  STL [R1+0x1464], R3 ;  /* 0x0014640301007387 */ /* 0x0001e80000100800 */
        /* <DEDUP_REMOVED lines=171> */
[----:B------:R0:W-:Y:S01]  /*13e0*/  STL [R1+0x15c4], R5 ;  /* 0x0015c40501007387 */ /* 0x0001e20000100800 */
[----:B-1----:R-:W-:-:S03]  /*13f0*/  IADD3 R4, R14, 0x79, RZ ;  /* 0x000000790e047810 */ /* 0x002fc60007ffe0ff */
[----:B------:R-:W-:Y:S01]  /*1400*/  STL [R1+0x15bc], R3 ;  /* 0x0015bc0301007387 */ /* 0x000fe20000100800 */
[C---:B--2---:R-:W-:Y:S02]  /*1410*/  IADD3 R2, R14.reuse, 0x78, RZ ;  /* 0x000000780e027810 */ /* 0x044fe40007ffe0ff */
[----:B0-----:R-:W-:-:S03]  /*1420*/  IADD3 R5, R14, 0x7b, RZ ;  /* 0x0000007b0e057810 */ /* 0x001fc60007ffe0ff */
[----:B------:R0:W-:Y:S04]  /*1430*/  STL [R1+0x15c0], R2 ;  /* 0x0015c00201007387 */ /* 0x0001e80000100800 */
[----:B------:R1:W-:Y:S04]  /*1440*/  STL [R1+0x15cc], R4 ;  /* 0x0015cc0401007387 */ /* 0x0003e80000100800 */
[----:B------:R2:W-:Y:S01]  /*1450*/  STL [R1+0x15d4], R5 ;  /* 0x0015d40501007387 */ /* 0x0005e20000100800 */
[C---:B0-----:R-:W-:Y:S02]  /*1460*/  IADD3 R2, R14.reuse, 0x7a, RZ ;  /* 0x0000007a0e027810 */ /* 0x041fe40007ffe0ff */
[----:B-1----:R-:W-:-:S03]  /*1470*/  IADD3 R4, R14, 0x7c, RZ ;  /* 0x0000007c0e047810 */ /* 0x002fc60007ffe0ff */
[----:B------:R-:W-:Y:S01]  /*1480*/  STL [R1+0x15c8], R2 ;  /* 0x0015c80201007387 */ /* 0x000fe20000100800 */
[----:B--2---:R-:W-:-:S03]  /*1490*/  IADD3 R5, R14, 0x7d, RZ ;  /* 0x0000007d0e057810 */ /* 0x004fc60007ffe0ff */
[----:B------:R0:W-:Y:S04]  /*14a0*/  STL [R1+0x15d0], R4 ;  /* 0x0015d00401007387 */ /* 0x0001e80000100800 */
[----:B------:R1:W-:Y:S04]  /*14b0*/  STL [R1+0x7c4], R0 ;  /* 0x0007c40001007387 */ /* 0x0003e80000100800 */
[----:B------:R2:W-:Y:S01]  /*14c0*/  STL [R1+0x15e0], R5 ;  /* 0x0015e00501007387 */ /* 0x0005e20000100800 */
[----:B0-----:R-:W-:Y:S02]  /*14d0*/  IADD3 R4, R14, 0x7e, RZ ;  /* 0x0000007e0e047810 */ /* 0x001fe40007ffe0ff */
[----:B-1----:R-:W-:-:S03]  /*14e0*/  IADD3 R0, R0, 0x80, RZ ;  /* 0x0000008000007810 */ /* 0x002fc60007ffe0ff */
[----:B------:R2:W-:Y:S04]  /*14f0*/  STL [R1+0x15dc], R4 ;  /* 0x0015dc0401007387 */ /* 0x0005e80000100800 */
[----:B------:R2:W-:Y:S04]  /*1500*/  STL [R1+0x15d8], R29 ;  /* 0x0015d81d01007387 */ /* 0x0005e80000100800 */
[----:B------:R2:W-:Y:S01]  /*1510*/  STL [R1+0x7c8], R0 ;  /* 0x0007c80001007387 */ /* 0x0005e20000100800 */
[----:B------:R-:W-:Y:S05]  /*1520*/  @P0 BRA `(.L_x_0) ;  /* 0x0000078000000947 */ /* 0x000fea0003800000 */
[----:B------:R0:W-:Y:S01]  /*1530*/  STL [R1], RZ ;  /* 0x000000ff01007387 */ /* 0x0001e20000100800 */
[----:B--2---:R-:W-:Y:S01]  /*1540*/  IMAD.SHL.U32 R0, R12, 0x40, RZ ;  /* 0x000000400c007824 */ /* 0x004fe200078e00ff */
[----:B------:R-:W-:Y:S01]  /*1550*/  CS2R R24, SRZ ;  /* 0x0000000000187805 */ /* 0x000fe2000001ff00 */
[----:B------:R-:W-:Y:S01]  /*1560*/  CS2R R26, SRZ ;  /* 0x00000000001a7805 */ /* 0x000fe2000001ff00 */
[----:B------:R0:W-:Y:S01]  /*1570*/  STL [R1+0x4], RZ ;  /* 0x000004ff01007387 */ /* 0x0001e20000100800 */
[----:B------:R-:W-:Y:S01]  /*1580*/  CS2R R20, SRZ ;  /* 0x0000000000147805 */ /* 0x000fe2000001ff00 */
[----:B------:R-:W-:Y:S01]  /*1590*/  LOP3.LUT R0, R0, 0x800, RZ, 0xc0, !PT ;  /* 0x0000080000007812 */ /* 0x000fe200078ec0ff */
[----:B------:R-:W-:Y:S01]  /*15a0*/  CS2R R22, SRZ ;  /* 0x0000000000167805 */ /* 0x000fe2000001ff00 */
[----:B------:R0:W-:Y:S01]  /*15b0*/  STL [R1+0x8], RZ ;  /* 0x000008ff01007387 */ /* 0x0001e20000100800 */
[----:B------:R-:W-:Y:S01]  /*15c0*/  CS2R R16, SRZ ;  /* 0x0000000000107805 */ /* 0x000fe2000001ff00 */
[----:B------:R-:W-:Y:S01]  /*15d0*/  CS2R R18, SRZ ;  /* 0x0000000000127805 */ /* 0x000fe2000001ff00 */
[----:B------:R-:W-:Y:S01]  /*15e0*/  CS2R R12, SRZ ;  /* 0x00000000000c7805 */ /* 0x000fe2000001ff00 */
[----:B------:R0:W-:Y:S01]  /*15f0*/  STL [R1+0xc], RZ ;  /* 0x00000cff01007387 */ /* 0x0001e20000100800 */
[----:B------:R-:W-:Y:S01]  /*1600*/  CS2R R14, SRZ ;  /* 0x00000000000e7805 */ /* 0x000fe2000001ff00 */
[----:B------:R-:W-:Y:S01]  /*1610*/  CS2R R8, SRZ ;  /* 0x0000000000087805 */ /* 0x000fe2000001ff00 */
[----:B------:R-:W-:Y:S01]  /*1620*/  CS2R R10, SRZ ;  /* 0x00000000000a7805 */ /* 0x000fe2000001ff00 */
[----:B------:R0:W-:Y:S01]  /*1630*/  STL [R1+0x10], RZ ;  /* 0x000010ff01007387 */ /* 0x0001e20000100800 */
[----:B------:R-:W-:Y:S01]  /*1640*/  CS2R R4, SRZ ;  /* 0x0000000000047805 */ /* 0x000fe2000001ff00 */
[----:B------:R-:W-:-:S02]  /*1650*/  CS2R R6, SRZ ;  /* 0x0000000000067805 */ /* 0x000fc4000001ff00 */
[----:B------:R0:W-:Y:S04]  /*1660*/  STL [R1+0x14], RZ ;  /* 0x000014ff01007387 */ /* 0x0001e80000100800 */
        /* <DEDUP_REMOVED lines=79> */
[----:B------:R0:W-:Y:S04]  /*1b60*/  STL [R1+0x13e4], R0 ;  /* 0x0013e40001007387 */ /* 0x0001e80000100800 */
        /* <DEDUP_REMOVED lines=18> */
[----:B------:R0:W-:Y:S01]  /*1c90*/  STL [R1+0x19c], RZ ;  /* 0x00019cff01007387 */ /* 0x0001e20000100800 */
[----:B------:R-:W-:Y:S05]  /*1ca0*/  BRA `(.L_x_1) ;  /* 0x0004d8e000007947 */ /* 0x000fea0003800000 */
.L_x_0:
[----:B------:R-:W3:Y:S01]  /*1cb0*/  LDL R9, [R1+0x15d4] ;  /* 0x0015d40001097983 */ /* 0x000ee20000100800 */
[----:B------:R-:W-:-:S03]  /*1cc0*/  SHF.R.S32.HI R8, RZ, 0x1f, R6 ;  /* 0x0000001fff087819 */ /* 0x000fc60000011406 */
[----:B------:R-:W4:Y:S01]  /*1cd0*/  LDL R7, [R1+0x15b8] ;  /* 0x0015b80001077983 */ /* 0x000f220000100800 */
[----:B------:R-:W-:-:S03]  /*1ce0*/  LEA.HI R8, R8, R6, RZ, 0x7 ;  /* 0x0000000608087211 */ /* 0x000fc600078f38ff */
[----:B------:R-:W5:Y:S04]  /*1cf0*/  LDL R27, [R1+0x7c8] ;  /* 0x0007c800011b7983 */ /* 0x000f680000100800 */
[----:B--2---:R-:W2:Y:S04]  /*1d00*/  LDL R6, [R1+0x7c4] ;  /* 0x0007c40001067983 */ /* 0x004ea80000100800 */
[----:B------:R-:W2:Y:S04]  /*1d10*/  LDL R24, [R1+0x7c0] ;  /* 0x0007c00001187983 */ /* 0x000ea80000100800 */
[----:B------:R-:W2:Y:S04]  /*1d20*/  LDL R20, [R1+0x15dc] ;  /* 0x0015dc0001147983 */ /* 0x000ea80000100800 */
[----:B------:R-:W2:Y:S04]  /*1d30*/  LDL R21, [R1+0x15e0] ;  /* 0x0015e00001157983 */ /* 0x000ea80000100800 */
[----:B------:R-:W2:Y:S04]  /*1d40*/  LDL R22, [R1+0x15d0] ;  /* 0x0015d00001167983 */ /* 0x000ea80000100800 */
[----:B------:R-:W2:Y:S01]  /*1d50*/  LDL R14, [R1+0x15c4] ;  /* 0x0015c400010e7983 */ /* 0x000ea20000100800 */
[----:B------:R-:W-:Y:S01]  /*1d60*/  IABS R26, c[0x0][0x178] ;  /* 0x00005e00001a7a13 */ /* 0x000fe20000000000 */
[----:B------:R-:W-:-:S02]  /*1d70*/  IMAD.MOV.U32 R16, RZ, RZ, R2 ;  /* 0x000000ffff107224 */ /* 0x000fc400078e0002 */
[----:B------:R-:W-:Y:S01]  /*1d80*/  IMAD.MOV.U32 R25, RZ, RZ, R29 ;  /* 0x000000ffff197224 */ /* 0x000fe200078e001d */
[----:B------:R-:W0:Y:S01]  /*1d90*/  I2F.RP R2, R26 ;  /* 0x0000001a00027306 */ /* 0x000e220000209400 */
[----:B------:R-:W-:Y:S01]  /*1da0*/  IABS R29, c[0x0][0x17c] ;  /* 0x00005f00001d7a13 */ /* 0x000fe20000000000 */
[----:B------:R-:W2:Y:S04]  /*1db0*/  LDL R18, [R1+0x15c0] ;  /* 0x0015c00001127983 */ /* 0x000ea80000100800 */
[----:B------:R-:W2:Y:S02]  /*1dc0*/  LDL R11, [R1+0x15ac] ;  /* 0x0015ac00010b7983 */ /* 0x000ea40000100800 */
[----:B------:R-:W1:Y:S02]  /*1dd0*/  I2F.RP R0, R29 ;  /* 0x0000001d00007306 */ /* 0x000e640000209400 */
[----:B------:R-:W1:Y:S04]  /*1de0*/  S2R R10, SR_TID.X ;  /* 0x00000000000a7919 */ /* 0x000e680000002100 */
[----:B------:R-:W2:Y:S02]  /*1df0*/  LDL R17, [R1+0x15cc] ;  /* 0x0015cc0001117983 */ /* 0x000ea40000100800 */
[----:B0-----:R-:W0:Y:S02]  /*1e00*/  MUFU.RCP R2, R2 ;  /* 0x0000000200027308 */ /* 0x001e240000001000 */
[----:B------:R-:W2:Y:S04]  /*1e10*/  LDL R13, [R1+0x15b4] ;  /* 0x0015b400010d7983 */ /* 0x000ea80000100800 */
[----:B------:R-:W2:Y:S02]  /*1e20*/  LDL R19, [R1+0x15b0] ;  /* 0x0015b00001137983 */ /* 0x000ea40000100800 */
[----:B-1----:R-:W1:Y:S01]  /*1e30*/  MUFU.RCP R0, R0 ;  /* 0x0000000000007308 */ /* 0x002e620000001000 */
[----:B------:R-:W-:Y:S01]  /*1e40*/  IMAD.MOV.U32 R15, RZ, RZ, R3 ;  /* 0x000000ffff0f7224 */ /* 0x000fe200078e0003 */
[----:B0-----:R-:W-:-:S06]  /*1e50*/  IADD3 R2, R2, 0xffffffe, RZ ;  /* 0x0ffffffe02027810 */ /* 0x001fcc0007ffe0ff */
[----:B------:R0:W-:Y:S01]  /*1e60*/  F2I.FTZ.U32.TRUNC.NTZ R3, R2 ;  /* 0x0000000200037305 */ /* 0x0001e2000021f000 */
[----:B-1----:R-:W-:-:S07]  /*1e70*/  IADD3 R0, R0, 0xffffffe, RZ ;  /* 0x0ffffffe00007810 */ /* 0x002fce0007ffe0ff */
[----:B------:R1:W1:Y:S01]  /*1e80*/  F2I.FTZ.U32.TRUNC.NTZ R5, R0 ;  /* 0x0000000000057305 */ /* 0x000262000021f000 */
[C---:B0-----:R-:W-:Y:S01]  /*1e90*/  IMAD.SHL.U32 R2, R10.reuse, 0x2, RZ ;  /* 0x000000020a027824 */ /* 0x041fe200078e00ff */
[----:B-1----:R-:W-:Y:S01]  /*1ea0*/  LOP3.LUT R0, R10, 0x7, RZ, 0xc0, !PT ;  /* 0x000000070a007812 */ /* 0x002fe200078ec0ff */
[----:B------:R0:W-:Y:S04]  /*1eb0*/  STL [R1+0x1ec], R8 ;  /* 0x0001ec0801007387 */ /* 0x0001e80000100800 */
[----:B------:R-:W-:-:S05]  /*1ec0*/  IMAD R4, R0, 0x110, RZ ;  /* 0x0000011000047824 */ /* 0x000fca00078e02ff */
[----:B0-----:R-:W-:Y:S01]  /*1ed0*/  LOP3.LUT R8, R4, 0x30, R2, 0x78, !PT ;  /* 0x0000003004087812 */ /* 0x001fe200078e7802 */
[----:B------:R-:W-:-:S04]  /*1ee0*/  IMAD.MOV R4, RZ, RZ, -R5 ;  /* 0x000000ffff047224 */ /* 0x000fc800078e0a05 */
[----:B------:R5:W-:Y:S01]  /*1ef0*/  STL [R1+0x1f0], R8 ;  /* 0x0001f00801007387 */ /* 0x000be20000100800 */
[----:B------:R-:W-:Y:S01]  /*1f00*/  SHF.R.U32.HI R10, RZ, 0x1, R10 ;  /* 0x00000001ff0a7819 */ /* 0x000fe2000001160a */
[----:B---3--:R-:W-:Y:S02]  /*1f10*/  IMAD.MOV.U32 R23, RZ, RZ, R9 ;  /* 0x000000ffff177224 */ /* 0x008fe400078e0009 */
[----:B------:R-:W-:Y:S02]  /*1f20*/  IMAD.MOV R9, RZ, RZ, -R3 ;  /* 0x000000ffff097224 */ /* 0x000fe400078e0a03 */
[----:B----4-:R-:W-:Y:S01]  /*1f30*/  IMAD.MOV.U32 R12, RZ, RZ, R7 ;  /* 0x000000ffff0c7224 */ /* 0x010fe200078e0007 */
[----:B------:R-:W-:Y:S01]  /*1f40*/  LOP3.LUT R7, R2, 0x10, RZ, 0xc0, !PT ;  /* 0x0000001002077812 */ /* 0x000fe200078ec0ff */
[----:B------:R-:W-:Y:S02]  /*1f50*/  IMAD R9, R9, R26, RZ ;  /* 0x0000001a09097224 */ /* 0x000fe400078e02ff */
[----:B------:R-:W-:Y:S01]  /*1f60*/  IMAD.MOV.U32 R2, RZ, RZ, RZ ;  /* 0x000000ffff027224 */ /* 0x000fe200078e00ff */
[----:B-----5:R-:W-:Y:S01]  /*1f70*/  IABS R8, R27 ;  /* 0x0000001b00087213 */ /* 0x020fe20000000000 */
[----:B------:R-:W-:-:S02]  /*1f80*/  IMAD R27, R4, R29, RZ ;  /* 0x0000001d041b7224 */ /* 0x000fc400078e02ff */
[----:B------:R-:W-:Y:S01]  /*1f90*/  IMAD.HI.U32 R3, R3, R9, R2 ;  /* 0x0000000903037227 */ /* 0x000fe200078e0002 */
[----:B--2---:R-:W-:-:S03]  /*1fa0*/  IABS R6, R6 ;  /* 0x0000000600067213 */ /* 0x004fc60000000000 */
[----:B------:R-:W-:Y:S02]  /*1fb0*/  IMAD.MOV.U32 R4, RZ, RZ, RZ ;  /* 0x000000ffff047224 */ /* 0x000fe400078e00ff */
[----:B------:R-:W-:Y:S02]  /*1fc0*/  IMAD.MOV.U32 R2, RZ, RZ, R8 ;  /* 0x000000ffff027224 */ /* 0x000fe400078e0008 */
[----:B------:R-:W-:Y:S01]  /*1fd0*/  IMAD.HI.U32 R8, R3, R6, RZ ;  /* 0x0000000603087227 */ /* 0x000fe200078e00ff */
[----:B------:R-:W-:-:S03]  /*1fe0*/  IABS R9, R24 ;  /* 0x0000001800097213 */ /* 0x000fc60000000000 */
[----:B------:R-:W-:Y:S01]  /*1ff0*/  IMAD.HI.U32 R27, R5, R27, R4 ;  /* 0x0000001b051b7227 */ /* 0x000fe200078e0004 */
[----:B------:R-:W-:-:S03]  /*2000*/  LOP3.LUT R7, R7, 0x20, R10, 0xf8, !PT ;  /* 0x0000002007077812 */ /* 0x000fc600078ef80a */
[----:B------:R-:W-:-:S04]  /*2010*/  IMAD.HI.U32 R5, R3, R2, RZ ;  /* 0x0000000203057227 */ /* 0x000fc800078e00ff */
[----:B------:R-:W-:Y:S02]  /*2020*/  IMAD R3, R0, 0x210, RZ ;  /* 0x0000021000037824 */ /* 0x000fe400078e02ff */
[----:B------:R-:W-:Y:S02]  /*2030*/  IMAD.MOV R8, RZ, RZ, -R8 ;  /* 0x000000ffff087224 */ /* 0x000fe400078e0a08 */
[----:B------:R-:W-:Y:S01]  /*2040*/  IMAD.MOV R5, RZ, RZ, -R5 ;  /* 0x000000ffff057224 */ /* 0x000fe200078e0a05 */
[----:B------:R-:W-:Y:S01]  /*2050*/  IABS R4, R25 ;  /* 0x0000001900047213 */ /* 0x000fe20000000000 */
[----:B------:R-:W-:Y:S01]  /*2060*/  IMAD.MOV.U32 R0, RZ, RZ, R9 ;  /* 0x000000ffff007224 */ /* 0x000fe200078e0009 */
[----:B------:R-:W-:Y:S01]  /*2070*/  LOP3.LUT R7, R3, R7, RZ, 0x3c, !PT ;  /* 0x0000000703077212 */ /* 0x000fe200078e3cff */
[C---:B------:R-:W-:Y:S02]  /*2080*/  IMAD R6, R26.reuse, R8, R6 ;  /* 0x000000081a067224 */ /* 0x040fe400078e0206 */
[----:B------:R-:W-:-:S02]  /*2090*/  IMAD R2, R26, R5, R2 ;  /* 0x000000051a027224 */ /* 0x000fc400078e0202 */
[C---:B------:R-:W-:Y:S01]  /*20a0*/  IMAD.HI.U32 R3, R27.reuse, R0, RZ ;  /* 0x000000001b037227 */ /* 0x040fe200078e00ff */
[----:B------:R0:W-:Y:S03]  /*20b0*/  STL [R1+0x194], R7 ;  /* 0x0001940701007387 */ /* 0x0001e60000100800 */
[C---:B------:R-:W-:Y:S01]  /*20c0*/  IMAD.HI.U32 R5, R27.reuse, R4, RZ ;  /* 0x000000041b057227 */ /* 0x040fe200078e00ff */
[----:B------:R1:W-:Y:S04]  /*20d0*/  STL [R1+0x68], R6 ;  /* 0x0000680601007387 */ /* 0x0003e80000100800 */
[----:B------:R2:W-:Y:S01]  /*20e0*/  STL [R1+0x64], R2 ;  /* 0x0000640201007387 */ /* 0x0005e20000100800 */
[----:B0-----:R-:W-:Y:S01]  /*20f0*/  IABS R7, R20 ;  /* 0x0000001400077213 */ /* 0x001fe20000000000 */
[----:B------:R-:W-:Y:S01]  /*2100*/  IMAD.MOV R5, RZ, RZ, -R5 ;  /* 0x000000ffff057224 */ /* 0x000fe200078e0a05 */
[----:B-1----:R-:W-:Y:S01]  /*2110*/  IABS R6, R21 ;  /* 0x0000001500067213 */ /* 0x002fe20000000000 */
[----:B--2---:R-:W-:Y:S01]  /*2120*/  IMAD.MOV R2, RZ, RZ, -R3 ;  /* 0x000000ffff027224 */ /* 0x004fe200078e0a03 */
[----:B------:R-:W-:Y:S01]  /*2130*/  IABS R3, R22 ;  /* 0x0000001600037213 */ /* 0x000fe20000000000 */
[----:B------:R-:W-:-:S04]  /*2140*/  IMAD.HI.U32 R9, R27, R7, RZ ;  /* 0x000000071b097227 */ /* 0x000fc800078e00ff */
[----:B------:R-:W-:-:S04]  /*2150*/  IMAD.HI.U32 R8, R27, R6, RZ ;  /* 0x000000061b087227 */ /* 0x000fc800078e00ff */
[----:B------:R-:W-:Y:S02]  /*2160*/  IMAD R4, R29, R5, R4 ;  /* 0x000000051d047224 */ /* 0x000fe400078e0204 */
[----:B------:R-:W-:-:S04]  /*2170*/  IMAD.HI.U32 R5, R27, R3, RZ ;  /* 0x000000031b057227 */ /* 0x000fc800078e00ff */
[----:B------:R-:W-:Y:S02]  /*2180*/  IMAD.MOV R9, RZ, RZ, -R9 ;  /* 0x000000ffff097224 */ /* 0x000fe400078e0a09 */
[----:B------:R-:W-:Y:S02]  /*2190*/  IMAD.MOV R8, RZ, RZ, -R8 ;  /* 0x000000ffff087224 */ /* 0x000fe400078e0a08 */
[----:B------:R-:W-:Y:S02]  /*21a0*/  IMAD.MOV R5, RZ, RZ, -R5 ;  /* 0x000000ffff057224 */ /* 0x000fe400078e0a05 */
[C---:B------:R-:W-:Y:S02]  /*21b0*/  IMAD R9, R29.reuse, R9, R7 ;  /* 0x000000091d097224 */ /* 0x040fe400078e0207 */
[C---:B------:R-:W-:Y:S02]  /*21c0*/  IMAD R6, R29.reuse, R8, R6 ;  /* 0x000000081d067224 */ /* 0x040fe400078e0206 */
[----:B------:R-:W-:Y:S01]  /*21d0*/  IMAD R3, R29, R5, R3 ;  /* 0x000000051d037224 */ /* 0x000fe200078e0203 */
[----:B------:R-:W-:Y:S04]  /*21e0*/  STL [R1+0x60], R4 ;  /* 0x0000600401007387 */ /* 0x000fe80000100800 */
[----:B------:R-:W-:Y:S04]  /*21f0*/  STL [R1+0x5c], R9 ;  /* 0x00005c0901007387 */ /* 0x000fe80000100800 */
[----:B------:R-:W-:Y:S04]  /*2200*/  STL [R1+0x58], R6 ;  /* 0x0000580601007387 */ /* 0x000fe80000100800 */
[----:B------:R0:W-:Y:S02]  /*2210*/  STL [R1+0x54], R3 ;  /* 0x0000540301007387 */ /* 0x0001e40000100800 */
[----:B0-----:R-:W-:-:S02]  /*2220*/  IABS R3, R14 ;  /* 0x0000000e00037213 */ /* 0x001fc40000000000 */
[----:B------:R-:W2:Y:S01]  /*2230*/  LDL R14, [R1+0x15a8] ;  /* 0x0015a800010e7983 */ /* 0x000ea20000100800 */
[----:B------:R-:W-:Y:S01]  /*2240*/  IMAD R0, R29, R2, R0 ;  /* 0x000000021d007224 */ /* 0x000fe200078e0200 */
[----:B------:R-:W-:Y:S02]  /*2250*/  IABS R2, R23 ;  /* 0x0000001700027213 */ /* 0x000fe40000000000 */
[----:B------:R-:W-:-:S03]  /*2260*/  IABS R4, R16 ;  /* 0x0000001000047213 */ /* 0x000fc60000000000 */
[C---:B------:R-:W-:Y:S01]  /*2270*/  IMAD.HI.U32 R7, R27.reuse, R2, RZ ;  /* 0x000000021b077227 */ /* 0x040fe200078e00ff */
[----:B------:R-:W-:Y:S02]  /*2280*/  IABS R8, R17 ;  /* 0x0000001100087213 */ /* 0x000fe40000000000 */
[----:B------:R-:W-:Y:S01]  /*2290*/  IABS R6, R18 ;  /* 0x0000001200067213 */ /* 0x000fe20000000000 */
[----:B------:R-:W-:Y:S02]  /*22a0*/  IMAD.MOV R7, RZ, RZ, -R7 ;  /* 0x000000ffff077224 */ /* 0x000fe400078e0a07 */
[----:B------:R-:W-:-:S04]  /*22b0*/  IMAD.HI.U32 R5, R27, R4, RZ ;  /* 0x000000041b057227 */ /* 0x000fc800078e00ff */
[----:B------:R-:W-:Y:S02]  /*22c0*/  IMAD R2, R29, R7, R2 ;  /* 0x000000071d027224 */ /* 0x000fe400078e0202 */
[----:B------:R-:W-:-:S04]  /*22d0*/  IMAD.HI.U32 R9, R27, R8, RZ ;  /* 0x000000081b097227 */ /* 0x000fc800078e00ff */
[----:B------:R-:W-:-:S04]  /*22e0*/  IMAD.HI.U32 R7, R27, R6, RZ ;  /* 0x000000061b077227 */ /* 0x000fc800078e00ff */
[----:B------:R-:W-:Y:S02]  /*22f0*/  IMAD.MOV R5, RZ, RZ, -R5 ;  /* 0x000000ffff057224 */ /* 0x000fe400078e0a05 */
[----:B------:R-:W-:Y:S02]  /*2300*/  IMAD.MOV R9, RZ, RZ, -R9 ;  /* 0x000000ffff097224 */ /* 0x000fe400078e0a09 */
[----:B------:R-:W-:Y:S02]  /*2310*/  IMAD.MOV R7, RZ, RZ, -R7 ;  /* 0x000000ffff077224 */ /* 0x000fe400078e0a07 */
[----:B------:R-:W-:Y:S02]  /*2320*/  IMAD R4, R29, R5, R4 ;  /* 0x000000051d047224 */ /* 0x000fe400078e0204 */
[----:B------:R-:W-:Y:S01]  /*2330*/  IMAD.HI.U32 R5, R27, R3, RZ ;  /* 0x000000031b057227 */ /* 0x000fe200078e00ff */
[----:B------:R0:W-:Y:S03]  /*2340*/  STL [R1+0x50], R2 ;  /* 0x0000500201007387 */ /* 0x0001e60000100800 */
[----:B------:R-:W-:-:S02]  /*2350*/  IMAD R9, R29, R9, R8 ;  /* 0x000000091d097224 */ /* 0x000fc400078e0208 */
[C---:B------:R-:W-:Y:S02]  /*2360*/  IMAD R6, R29.reuse, R7, R6 ;  /* 0x000000071d067224 */ /* 0x040fe400078e0206 */
[----:B------:R-:W-:Y:S01]  /*2370*/  IMAD.MOV R5, RZ, RZ, -R5 ;  /* 0x000000ffff057224 */ /* 0x000fe200078e0a05 */
[----:B0-----:R-:W-:Y:S02]  /*2380*/  IABS R2, R15 ;  /* 0x0000000f00027213 */ /* 0x001fe40000000000 */
[----:B------:R-:W3:Y:S01]  /*2390*/  LDL R15, [R1+0x15a4] ;  /* 0x0015a400010f7983 */ /* 0x000ee20000100800 */
[----:B------:R-:W-:-:S03]  /*23a0*/  IMAD R3, R29, R5, R3 ;  /* 0x000000051d037224 */ /* 0x000fc600078e0203 */
[----:B------:R0:W-:Y:S04]  /*23b0*/  STL [R1+0x4c], R4 ;  /* 0x00004c0401007387 */ /* 0x0001e80000100800 */
[----:B------:R-:W-:Y:S04]  /*23c0*/  STL [R1+0x48], R9 ;  /* 0x0000480901007387 */ /* 0x000fe80000100800 */
[----:B------:R1:W-:Y:S01]  /*23d0*/  STL [R1+0x44], R6 ;  /* 0x0000440601007387 */ /* 0x0003e20000100800 */
[----:B0-----:R-:W-:-:S03]  /*23e0*/  IABS R4, R12 ;  /* 0x0000000c00047213 */ /* 0x001fc60000000000 */
[----:B------:R-:W4:Y:S01]  /*23f0*/  LDL R12, [R1+0x15a0] ;  /* 0x0015a000010c7983 */ /* 0x000f220000100800 */
[----:B------:R-:W-:-:S03]  /*2400*/  IABS R7, R13 ;  /* 0x0000000d00077213 */ /* 0x000fc60000000000 */
[----:B------:R0:W-:Y:S01]  /*2410*/  STL [R1+0x40], R3 ;  /* 0x0000400301007387 */ /* 0x0001e20000100800 */
[----:B------:R-:W-:-:S03]  /*2420*/  IMAD.HI.U32 R8, R27, R2, RZ ;  /* 0x000000021b087227 */ /* 0x000fc600078e00ff */
[----:B------:R-:W5:Y:S01]  /*2430*/  LDL R13, [R1+0x159c] ;  /* 0x00159c00010d7983 */ /* 0x000f620000100800 */
[----:B------:R-:W-:Y:S01]  /*2440*/  IMAD.MOV R8, RZ, RZ, -R8 ;  /* 0x000000ffff087224 */ /* 0x000fe200078e0a08 */
[----:B-1----:R-:W-:Y:S02]  /*2450*/  IABS R6, R19 ;  /* 0x0000001300067213 */ /* 0x002fe40000000000 */
[----:B------:R-:W5:Y:S01]  /*2460*/  LDL R19, [R1+0x1598] ;  /* 0x0015980001137983 */ /* 0x000f620000100800 */
[----:B------:R-:W-:Y:S01]  /*2470*/  IMAD R2, R29, R8, R2 ;  /* 0x000000081d027224 */ /* 0x000fe200078e0202 */
[----:B0-----:R-:W-:Y:S02]  /*2480*/  IABS R3, R11 ;  /* 0x0000000b00037213 */ /* 0x001fe40000000000 */
[----:B------:R-:W5:Y:S04]  /*2490*/  LDL R11, [R1+0x1594] ;  /* 0x00159400010b7983 */ /* 0x000f680000100800 */
[----:B------:R2:W-:Y:S02]  /*24a0*/  STL [R1+0x3c], R2 ;  /* 0x00003c0201007387 */ /* 0x0005e40000100800 */
[----:B--2---:R-:W-:-:S02]  /*24b0*/  IABS R2, R14 ;  /* 0x0000000e00027213 */ /* 0x004fc40000000000 */
[----:B------:R-:W2:Y:S01]  /*24c0*/  LDL R14, [R1+0x1590] ;  /* 0x00159000010e7983 */ /* 0x000ea20000100800 */
[----:B------:R-:W-:-:S04]  /*24d0*/  IMAD.HI.U32 R5, R27, R4, RZ ;  /* 0x000000041b057227 */ /* 0x000fc800078e00ff */
[----:B------:R-:W-:Y:S02]  /*24e0*/  IMAD.MOV R5, RZ, RZ, -R5 ;  /* 0x000000ffff057224 */ /* 0x000fe400078e0a05 */
[----:B------:R-:W-:-:S04]  /*24f0*/  IMAD.HI.U32 R9, R27, R7, RZ ;  /* 0x000000071b097227 */ /* 0x000fc800078e00ff */
[----:B------:R-:W-:-:S04]  /*2500*/  IMAD.HI.U32 R8, R27, R6, RZ ;  /* 0x000000061b087227 */ /* 0x000fc800078e00ff */
[----:B------:R-:W-:Y:S02]  /*2510*/  IMAD R4, R29, R5, R4 ;  /* 0x000000051d047224 */ /* 0x000fe400078e0204 */
[----:B------:R-:W-:Y:S02]  /*2520*/  IMAD.MOV R9, RZ, RZ, -R9 ;  /* 0x000000ffff097224 */ /* 0x000fe400078e0a09 */
[----:B------:R-:W-:-:S04]  /*2530*/  IMAD.HI.U32 R5, R27, R3, RZ ;  /* 0x000000031b057227 */ /* 0x000fc800078e00ff */
[----:B------:R-:W-:Y:S02]  /*2540*/  IMAD.MOV R8, RZ, RZ, -R8 ;  /* 0x000000ffff087224 */ /* 0x000fe400078e0a08 */
[C---:B------:R-:W-:Y:S02]  /*2550*/  IMAD R9, R29.reuse, R9, R7 ;  /* 0x000000091d097224 */ /* 0x040fe400078e0207 */
[----:B------:R-:W-:Y:S02]  /*2560*/  IMAD.MOV R5, RZ, RZ, -R5 ;  /* 0x000000ffff057224 */ /* 0x000fe400078e0a05 */
[C---:B------:R-:W-:Y:S01]  /*2570*/  IMAD R6, R29.reuse, R8, R6 ;  /* 0x000000081d067224 */ /* 0x040fe200078e0206 */
[----:B------:R3:W-:Y:S01]  /*2580*/  STL [R1+0x38], R4 ;  /* 0x0000380401007387 */ /* 0x0007e20000100800 */
[----:B------:R-:W-:-:S03]  /*2590*/  IMAD R3, R29, R5, R3 ;  /* 0x000000051d037224 */ /* 0x000fc600078e0203 */
[----:B------:R-:W-:Y:S04]  /*25a0*/  STL [R1+0x34], R9 ;  /* 0x0000340901007387 */ /* 0x000fe80000100800 */
[----:B------:R5:W-:Y:S01]  /*25b0*/  STL [R1+0x30], R6 ;  /* 0x0000300601007387 */ /* 0x000be20000100800 */
[----:B------:R-:W-:Y:S01]  /*25c0*/  IMAD.HI.U32 R7, R27, R2, RZ ;  /* 0x000000021b077227 */ /* 0x000fe200078e00ff */
[----:B---3--:R-:W-:Y:S02]  /*25d0*/  IABS R4, R15 ;  /* 0x0000000f00047213 */ /* 0x008fe40000000000 */
[----:B------:R-:W3:Y:S04]  /*25e0*/  LDL R15, [R1+0x158c] ;  /* 0x00158c00010f7983 */ /* 0x000ee80000100800 */
[----:B------:R0:W-:Y:S01]  /*25f0*/  STL [R1+0x188], R3 ;  /* 0x0001880301007387 */ /* 0x0001e20000100800 */
[----:B------:R-:W-:Y:S01]  /*2600*/  IMAD.MOV R7, RZ, RZ, -R7 ;  /* 0x000000ffff077224 */ /* 0x000fe200078e0a07 */
[----:B----4-:R-:W-:-:S02]  /*2610*/  IABS R8, R12 ;  /* 0x0000000c00087213 */ /* 0x010fc40000000000 */
[----:B------:R-:W4:Y:S01]  /*2620*/  LDL R12, [R1+0x1588] ;  /* 0x00158800010c7983 */ /* 0x000f220000100800 */
[----:B------:R-:W-:Y:S01]  /*2630*/  IMAD.HI.U32 R5, R27, R4, RZ ;  /* 0x000000041b057227 */ /* 0x000fe200078e00ff */
[----:B-----5:R-:W-:Y:S02]  /*2640*/  IABS R6, R13 ;  /* 0x0000000d00067213 */ /* 0x020fe40000000000 */
[----:B------:R-:W5:Y:S01]  /*2650*/  LDL R13, [R1+0x1584] ;  /* 0x00158400010d7983 */ /* 0x000f620000100800 */
[----:B------:R-:W-:Y:S02]  /*2660*/  IMAD R2, R29, R7, R2 ;  /* 0x000000071d027224 */ /* 0x000fe400078e0202 */
[C---:B------:R-:W-:Y:S01]  /*2670*/  IMAD.HI.U32 R9, R27.reuse, R8, RZ ;  /* 0x000000081b097227 */ /* 0x040fe200078e00ff */
[----:B0-----:R-:W-:Y:S02]  /*2680*/  IABS R3, R19 ;  /* 0x0000001300037213 */ /* 0x001fe40000000000 */
[----:B------:R-:W5:Y:S01]  /*2690*/  LDL R19, [R1+0x1580] ;  /* 0x0015800001137983 */ /* 0x000f620000100800 */
[----:B------:R-:W-:-:S04]  /*26a0*/  IMAD.HI.U32 R7, R27, R6, RZ ;  /* 0x000000061b077227 */ /* 0x000fc800078e00ff */
[----:B------:R-:W-:Y:S02]  /*26b0*/  IMAD.MOV R5, RZ, RZ, -R5 ;  /* 0x000000ffff057224 */ /* 0x000fe400078e0a05 */
[----:B------:R-:W-:Y:S02]  /*26c0*/  IMAD.MOV R9, RZ, RZ, -R9 ;  /* 0x000000ffff097224 */ /* 0x000fe400078e0a09 */
[----:B------:R-:W-:Y:S01]  /*26d0*/  IMAD.MOV R7, RZ, RZ, -R7 ;  /* 0x000000ffff077224 */ /* 0x000fe200078e0a07 */
[----:B------:R0:W-:Y:S01]  /*26e0*/  STL [R1+0x190], R2 ;  /* 0x0001900201007387 */ /* 0x0001e20000100800 */
[C---:B------:R-:W-:Y:S02]  /*26f0*/  IMAD R4, R29.reuse, R5, R4 ;  /* 0x000000051d047224 */ /* 0x040fe400078e0204 */
[C---:B------:R-:W-:Y:S02]  /*2700*/  IMAD R9, R29.reuse, R9, R8 ;  /* 0x000000091d097224 */ /* 0x040fe400078e0208 */
[----:B------:R-:W-:Y:S01]  /*2710*/  IMAD R6, R29, R7, R6 ;  /* 0x000000071d067224 */ /* 0x000fe200078e0206 */
[----:B0-----:R-:W-:-:S02]  /*2720*/  IABS R2, R11 ;  /* 0x0000000b00027213 */ /* 0x001fc40000000000 */
[----:B------:R-:W5:Y:S04]  /*2730*/  LDL R11, [R1+0x157c] ;  /* 0x00157c00010b7983 */ /* 0x000f680000100800 */
[----:B------:R2:W-:Y:S04]  /*2740*/  STL [R1+0x180], R4 ;  /* 0x0001800401007387 */ /* 0x0005e80000100800 */
[----:B------:R0:W-:Y:S04]  /*2750*/  STL [R1+0x164], R9 ;  /* 0x0001640901007387 */ /* 0x0001e80000100800 */
[----:B------:R4:W-:Y:S01]  /*2760*/  STL [R1+0x178], R6 ;  /* 0x0001780601007387 */ /* 0x0009e20000100800 */
[----:B--2---:R-:W-:-:S03]  /*2770*/  IABS R4, R14 ;  /* 0x0000000e00047213 */ /* 0x004fc60000000000 */
[----:B------:R-:W2:Y:S01]  /*2780*/  LDL R14, [R1+0x1578] ;  /* 0x00157800010e7983 */ /* 0x000ea20000100800 */
[----:B------:R-:W-:-:S04]  /*2790*/  IMAD.HI.U32 R5, R27, R3, RZ ;  /* 0x000000031b057227 */ /* 0x000fc800078e00ff */
[----:B------:R-:W-:-:S04]  /*27a0*/  IMAD.MOV R5, RZ, RZ, -R5 ;  /* 0x000000ffff057224 */ /* 0x000fc800078e0a05 */
[----:B------:R-:W-:Y:S02]  /*27b0*/  IMAD R3, R29, R5, R3 ;  /* 0x000000051d037224 */ /* 0x000fe400078e0203 */
[----:B------:R-:W-:-:S03]  /*27c0*/  IMAD.HI.U32 R8, R27, R2, RZ ;  /* 0x000000021b087227 */ /* 0x000fc600078e00ff */
[----:B------:R5:W-:Y:S01]  /*27d0*/  STL [R1+0x17c], R3 ;  /* 0x00017c0301007387 */ /* 0x000be20000100800 */
[----:B------:R-:W-:Y:S02]  /*27e0*/  IMAD.MOV R8, RZ, RZ, -R8 ;  /* 0x000000ffff087224 */ /* 0x000fe400078e0a08 */
[----:B------:R-:W-:-:S04]  /*27f0*/  IMAD.HI.U32 R5, R27, R4, RZ ;  /* 0x000000041b057227 */ /* 0x000fc800078e00ff */
[----:B------:R-:W-:Y:S02]  /*2800*/  IMAD R2, R29, R8, R2 ;  /* 0x000000081d027224 */ /* 0x000fe400078e0202 */
[----:B------:R-:W-:-:S04]  /*2810*/  IMAD.MOV R5, RZ, RZ, -R5 ;  /* 0x000000ffff057224 */ /* 0x000fc800078e0a05 */
[----:B------:R-:W-:Y:S01]  /*2820*/  IMAD R4, R29, R5, R4 ;  /* 0x000000051d047224 */ /* 0x000fe200078e0204 */
[----:B---3--:R-:W-:Y:S02]  /*2830*/  IABS R7, R15 ;  /* 0x0000000f00077213 */ /* 0x008fe40000000000 */
[----:B------:R-:W3:Y:S03]  /*2840*/  LDL R15, [R1+0x1574] ;  /* 0x00157400010f7983 */ /* 0x000ee60000100800 */
[C---:B0-----:R-:W-:Y:S01]  /*2850*/  IMAD.HI.U32 R9, R27.reuse, R7, RZ ;  /* 0x000000071b097227 */ /* 0x041fe200078e00ff */
[----:B----4-:R-:W-:Y:S02]  /*2860*/  IABS R6, R12 ;  /* 0x0000000c00067213 */ /* 0x010fe40000000000 */
[----:B------:R-:W4:Y:S03]  /*2870*/  LDL R12, [R1+0x1570] ;  /* 0x00157000010c7983 */ /* 0x000f260000100800 */
[----:B------:R-:W-:Y:S01]  /*2880*/  IMAD.HI.U32 R8, R27, R6, RZ ;  /* 0x000000061b087227 */ /* 0x000fe200078e00ff */
[----:B-----5:R-:W-:-:S03]  /*2890*/  IABS R3, R13 ;  /* 0x0000000d00037213 */ /* 0x020fc60000000000 */
[----:B------:R-:W-:Y:S01]  /*28a0*/  IMAD.MOV R9, RZ, RZ, -R9 ;  /* 0x000000ffff097224 */ /* 0x000fe200078e0a09 */
[----:B------:R-:W5:Y:S01]  /*28b0*/  LDL R13, [R1+0x156c] ;  /* 0x00156c00010d7983 */ /* 0x000f620000100800 */
[----:B------:R-:W-:Y:S02]  /*28c0*/  IMAD.MOV R8, RZ, RZ, -R8 ;  /* 0x000000ffff087224 */ /* 0x000fe400078e0a08 */
[----:B------:R-:W-:Y:S01]  /*28d0*/  IMAD.HI.U32 R5, R27, R3, RZ ;  /* 0x000000031b057227 */ /* 0x000fe200078e00ff */
[----:B------:R0:W-:Y:S03]  /*28e0*/  STL [R1+0x16c], R2 ;  /* 0x00016c0201007387 */ /* 0x0001e60000100800 */
[C---:B------:R-:W-:Y:S02]  /*28f0*/  IMAD R9, R29.reuse, R9, R7 ;  /* 0x000000091d097224 */ /* 0x040fe400078e0207 */
[----:B------:R-:W-:-:S02]  /*2900*/  IMAD R6, R29, R8, R6 ;  /* 0x000000081d067224 */ /* 0x000fc400078e0206 */
[----:B------:R-:W-:Y:S01]  /*2910*/  IMAD.MOV R5, RZ, RZ, -R5 ;  /* 0x000000ffff057224 */ /* 0x000fe200078e0a05 */
[----:B0-----:R-:W-:Y:S02]  /*2920*/  IABS R2, R19 ;  /* 0x0000001300027213 */ /* 0x001fe40000000000 */
[----:B------:R-:W5:Y:S01]  /*2930*/  LDL R19, [R1+0x1568] ;  /* 0x0015680001137983 */ /* 0x000f620000100800 */
[----:B------:R-:W-:-:S03]  /*2940*/  IMAD R3, R29, R5, R3 ;  /* 0x000000051d037224 */ /* 0x000fc600078e0203 */
[----:B------:R0:W-:Y:S04]  /*2950*/  STL [R1+0x168], R4 ;  /* 0x0001680401007387 */ /* 0x0001e80000100800 */
[----:B------:R1:W-:Y:S04]  /*2960*/  STL [R1+0x148], R9 ;  /* 0x0001480901007387 */ /* 0x0003e80000100800 */
[----:B------:R3:W-:Y:S01]  /*2970*/  STL [R1+0x15c], R6 ;  /* 0x00015c0601007387 */ /* 0x0007e20000100800 */
[----:B0-----:R-:W-:-:S03]  /*2980*/  IABS R4, R11 ;  /* 0x0000000b00047213 */ /* 0x001fc60000000000 */
[----:B------:R-:W5:Y:S04]  /*2990*/  LDL R11, [R1+0x1564] ;  /* 0x00156400010b7983 */ /* 0x000f680000100800 */
[----:B------:R4:W-:Y:S01]  /*29a0*/  STL [R1+0x160], R3 ;  /* 0x0001600301007387 */ /* 0x0009e20000100800 */
[----:B--2---:R-:W-:-:S03]  /*29b0*/  IABS R8, R14 ;  /* 0x0000000e00087213 */ /* 0x004fc60000000000 */
[----:B------:R-:W2:Y:S01]  /*29c0*/  LDL R14, [R1+0x1560] ;  /* 0x00156000010e7983 */ /* 0x000ea20000100800 */
[----:B------:R-:W-:-:S04]  /*29d0*/  IMAD.HI.U32 R7, R27, R2, RZ ;  /* 0x000000021b077227 */ /* 0x000fc800078e00ff */
[----:B------:R-:W-:Y:S02]  /*29e0*/  IMAD.MOV R7, RZ, RZ, -R7 ;  /* 0x000000ffff077224 */ /* 0x000fe400078e0a07 */
[----:B------:R-:W-:-:S04]  /*29f0*/  IMAD.HI.U32 R5, R27, R4, RZ ;  /* 0x000000041b057227 */ /* 0x000fc800078e00ff */
[----:B------:R-:W-:Y:S02]  /*2a00*/  IMAD R2, R29, R7, R2 ;  /* 0x000000071d027224 */ /* 0x000fe400078e0202 */
[----:B------:R-:W-:Y:S02]  /*2a10*/  IMAD.MOV R5, RZ, RZ, -R5 ;  /* 0x000000ffff057224 */ /* 0x000fe400078e0a05 */
[----:B-1----:R-:W-:-:S04]  /*2a20*/  IMAD.HI.U32 R9, R27, R8, RZ ;  /* 0x000000081b097227 */ /* 0x002fc800078e00ff */
[----:B------:R-:W-:Y:S02]  /*2a30*/  IMAD R4, R29, R5, R4 ;  /* 0x000000051d047224 */ /* 0x000fe400078e0204 */
[----:B------:R-:W-:-:S04]  /*2a40*/  IMAD.MOV R9, RZ, RZ, -R9 ;  /* 0x000000ffff097224 */ /* 0x000fc800078e0a09 */
[----:B------:R-:W-:Y:S01]  /*2a50*/  IMAD R9, R29, R9, R8 ;  /* 0x000000091d097224 */ /* 0x000fe200078e0208 */
[----:B---3--:R-:W-:Y:S02]  /*2a60*/  IABS R6, R15 ;  /* 0x0000000f00067213 */ /* 0x008fe40000000000 */
[----:B------:R-:W3:Y:S03]  /*2a70*/  LDL R15, [R1+0x155c] ;  /* 0x00155c00010f7983 */ /* 0x000ee60000100800 */
[----:B------:R-:W-:-:S04]  /*2a80*/  IMAD.HI.U32 R7, R27, R6, RZ ;  /* 0x000000061b077227 */ /* 0x000fc800078e00ff */
[----:B------:R-:W-:Y:S01]  /*2a90*/  IMAD.MOV R7, RZ, RZ, -R7 ;  /* 0x000000ffff077224 */ /* 0x000fe200078e0a07 */
[----:B----4-:R-:W-:Y:S02]  /*2aa0*/  IABS R3, R12 ;  /* 0x0000000c00037213 */ /* 0x010fe40000000000 */
[----:B------:R-:W4:Y:S03]  /*2ab0*/  LDL R12, [R1+0x1558] ;  /* 0x00155800010c7983 */ /* 0x000f260000100800 */
[----:B------:R-:W-:Y:S01]  /*2ac0*/  IMAD.HI.U32 R5, R27, R3, RZ ;  /* 0x000000031b057227 */ /* 0x000fe200078e00ff */
[----:B------:R5:W-:Y:S03]  /*2ad0*/  STL [R1+0x158], R2 ;  /* 0x0001580201007387 */ /* 0x000be60000100800 */
[----:B------:R-:W-:-:S02]  /*2ae0*/  IMAD.MOV R5, RZ, RZ, -R5 ;  /* 0x000000ffff057224 */ /* 0x000fc400078e0a05 */
[C---:B------:R-:W-:Y:S01]  /*2af0*/  IMAD R6, R29.reuse, R7, R6 ;  /* 0x000000071d067224 */ /* 0x040fe200078e0206 */
[----:B-----5:R-:W-:Y:S02]  /*2b00*/  IABS R2, R13 ;  /* 0x0000000d00027213 */ /* 0x020fe40000000000 */
[----:B------:R-:W5:Y:S01]  /*2b10*/  LDL R13, [R1+0x1554] ;  /* 0x00155400010d7983 */ /* 0x000f620000100800 */
[----:B------:R-:W-:-:S03]  /*2b20*/  IMAD R3, R29, R5, R3 ;  /* 0x000000051d037224 */ /* 0x000fc600078e0203 */
[----:B------:R0:W-:Y:S04]  /*2b30*/  STL [R1+0x154], R4 ;  /* 0x0001540401007387 */ /* 0x0001e80000100800 */
[----:B------:R-:W-:Y:S04]  /*2b40*/  STL [R1+0x128], R9 ;  /* 0x0001280901007387 */ /* 0x000fe80000100800 */
[----:B------:R2:W-:Y:S01]  /*2b50*/  STL [R1+0x13c], R6 ;  /* 0x00013c0601007387 */ /* 0x0005e20000100800 */
[----:B0-----:R-:W-:-:S03]  /*2b60*/  IABS R4, R19 ;  /* 0x0000001300047213 */ /* 0x001fc60000000000 */
[----:B------:R-:W5:Y:S04]  /*2b70*/  LDL R19, [R1+0x1550] ;  /* 0x0015500001137983 */ /* 0x000f680000100800 */
[----:B------:R3:W-:Y:S01]  /*2b80*/  STL [R1+0x144], R3 ;  /* 0x0001440301007387 */ /* 0x0007e20000100800 */
[----:B------:R-:W-:-:S03]  /*2b90*/  IABS R7, R11 ;  /* 0x0000000b00077213 */ /* 0x000fc60000000000 */
[----:B------:R-:W5:Y:S01]  /*2ba0*/  LDL R11, [R1+0x154c] ;  /* 0x00154c00010b7983 */ /* 0x000f620000100800 */
[----:B--2---:R-:W-:-:S03]  /*2bb0*/  IABS R6, R14 ;  /* 0x0000000e00067213 */ /* 0x004fc60000000000 */
[----:B------:R-:W2:Y:S01]  /*2bc0*/  LDL R14, [R1+0x1548] ;  /* 0x00154800010e7983 */ /* 0x000ea20000100800 */
[----:B------:R-:W-:-:S04]  /*2bd0*/  IMAD.HI.U32 R8, R27, R2, RZ ;  /* 0x000000021b087227 */ /* 0x000fc800078e00ff */
        /* <DEDUP_REMOVED lines=8> */
[C---:B------:R-:W-:Y:S02]  /*2c60*/  IMAD R4, R29.reuse, R5, R4 ;  /* 0x000000051d047224 */ /* 0x040fe400078e0204 */
[C---:B------:R-:W-:Y:S02]  /*2c70*/  IMAD R9, R29.reuse, R9, R7 ;  /* 0x000000091d097224 */ /* 0x040fe400078e0207 */
[----:B------:R-:W-:Y:S01]  /*2c80*/  IMAD R6, R29, R8, R6 ;  /* 0x000000081d067224 */ /* 0x000fe200078e0206 */
[----:B---3--:R-:W-:-:S02]  /*2c90*/  IABS R3, R15 ;  /* 0x0000000f00037213 */ /* 0x008fc40000000000 */
[----:B------:R-:W3:Y:S04]  /*2ca0*/  LDL R15, [R1+0x1544] ;  /* 0x00154400010f7983 */ /* 0x000ee80000100800 */
[----:B------:R4:W-:Y:S01]  /*2cb0*/  STL [R1+0x134], R2 ;  /* 0x0001340201007387 */ /* 0x0009e20000100800 */
[----:B------:R-:W-:-:S04]  /*2cc0*/  IMAD.HI.U32 R5, R27, R3, RZ ;  /* 0x000000031b057227 */ /* 0x000fc800078e00ff */
[----:B------:R-:W-:Y:S01]  /*2cd0*/  IMAD.MOV R5, RZ, RZ, -R5 ;  /* 0x000000ffff057224 */ /* 0x000fe200078e0a05 */
[----:B----4-:R-:W-:Y:S02]  /*2ce0*/  IABS R2, R12 ;  /* 0x0000000c00027213 */ /* 0x010fe40000000000 */
[----:B------:R-:W4:Y:S04]  /*2cf0*/  LDL R12, [R1+0x1540] ;  /* 0x00154000010c7983 */ /* 0x000f280000100800 */
[----:B------:R5:W-:Y:S04]  /*2d00*/  STL [R1+0x12c], R4 ;  /* 0x00012c0401007387 */ /* 0x000be80000100800 */
[----:B------:R-:W-:Y:S01]  /*2d10*/  STL [R1+0x110], R9 ;  /* 0x0001100901007387 */ /* 0x000fe20000100800 */
[----:B------:R-:W-:-:S03]  /*2d20*/  IMAD R3, R29, R5, R3 ;  /* 0x000000051d037224 */ /* 0x000fc600078e0203 */
[----:B------:R0:W-:Y:S01]  /*2d30*/  STL [R1+0x120], R6 ;  /* 0x0001200601007387 */ /* 0x0001e20000100800 */
[----:B-----5:R-:W-:-:S03]  /*2d40*/  IABS R4, R13 ;  /* 0x0000000d00047213 */ /* 0x020fc60000000000 */
[----:B------:R-:W5:Y:S04]  /*2d50*/  LDL R13, [R1+0x153c] ;  /* 0x00153c00010d7983 */ /* 0x000f680000100800 */
[----:B------:R2:W-:Y:S01]  /*2d60*/  STL [R1+0x124], R3 ;  /* 0x0001240301007387 */ /* 0x0005e20000100800 */
[----:B------:R-:W-:-:S03]  /*2d70*/  IABS R8, R19 ;  /* 0x0000001300087213 */ /* 0x000fc60000000000 */
[----:B------:R-:W5:Y:S01]  /*2d80*/  LDL R19, [R1+0x1538] ;  /* 0x0015380001137983 */ /* 0x000f620000100800 */
[----:B0-----:R-:W-:-:S03]  /*2d90*/  IABS R6, R11 ;  /* 0x0000000b00067213 */ /* 0x001fc60000000000 */
        /* <DEDUP_REMOVED lines=16> */
[----:B------:R-:W-:Y:S02]  /*2ea0*/  IMAD R6, R29, R7, R6 ;  /* 0x000000071d067224 */ /* 0x000fe400078e0206 */
[----:B------:R-:W-:-:S04]  /*2eb0*/  IMAD.MOV R5, RZ, RZ, -R5 ;  /* 0x000000ffff057224 */ /* 0x000fc800078e0a05 */
[----:B------:R-:W-:Y:S01]  /*2ec0*/  IMAD R3, R29, R5, R3 ;  /* 0x000000051d037224 */ /* 0x000fe200078e0203 */
[----:B---3--:R-:W-:Y:S02]  /*2ed0*/  IABS R2, R15 ;  /* 0x0000000f00027213 */ /* 0x008fe40000000000 */
[----:B------:R-:W3:Y:S04]  /*2ee0*/  LDL R15, [R1+0x152c] ;  /* 0x00152c00010f7983 */ /* 0x000ee80000100800 */
[----:B------:R4:W-:Y:S04]  /*2ef0*/  STL [R1+0x114], R4 ;  /* 0x0001140401007387 */ /* 0x0009e80000100800 */
[----:B------:R-:W-:Y:S04]  /*2f00*/  STL [R1+0xf4], R9 ;  /* 0x0000f40901007387 */ /* 0x000fe80000100800 */
[----:B------:R0:W-:Y:S01]  /*2f10*/  STL [R1+0x104], R6 ;  /* 0x0001040601007387 */ /* 0x0001e20000100800 */
[----:B----4-:R-:W-:-:S03]  /*2f20*/  IABS R4, R12 ;  /* 0x0000000c00047213 */ /* 0x010fc60000000000 */
[----:B------:R-:W4:Y:S04]  /*2f30*/  LDL R12, [R1+0x1528] ;  /* 0x00152800010c7983 */ /* 0x000f280000100800 */
[----:B------:R1:W-:Y:S01]  /*2f40*/  STL [R1+0x10c], R3 ;  /* 0x00010c0301007387 */ /* 0x0003e20000100800 */
[----:B------:R-:W-:Y:S01]  /*2f50*/  IMAD.HI.U32 R8, R27, R2, RZ ;  /* 0x000000021b087227 */ /* 0x000fe200078e00ff */
[----:B-----5:R-:W-:Y:S02]  /*2f60*/  IABS R7, R13 ;  /* 0x0000000d00077213 */ /* 0x020fe40000000000 */
[----:B------:R-:W5:Y:S01]  /*2f70*/  LDL R13, [R1+0x1524] ;  /* 0x00152400010d7983 */ /* 0x000f620000100800 */
[----:B------:R-:W-:-:S04]  /*2f80*/  IMAD.MOV R8, RZ, RZ, -R8 ;  /* 0x000000ffff087224 */ /* 0x000fc800078e0a08 */
[----:B------:R-:W-:Y:S01]  /*2f90*/  IMAD R2, R29, R8, R2 ;  /* 0x000000081d027224 */ /* 0x000fe200078e0202 */
[----:B0-----:R-:W-:Y:S02]  /*2fa0*/  IABS R6, R19 ;  /* 0x0000001300067213 */ /* 0x001fe40000000000 */
[----:B------:R-:W5:Y:S01]  /*2fb0*/  LDL R19, [R1+0x1520] ;  /* 0x0015200001137983 */ /* 0x000f620000100800 */
[----:B-1----:R-:W-:-:S03]  /*2fc0*/  IABS R3, R11 ;  /* 0x0000000b00037213 */ /* 0x002fc60000000000 */
[----:B------:R-:W5:Y:S04]  /*2fd0*/  LDL R11, [R1+0x1518] ;  /* 0x00151800010b7983 */ /* 0x000f680000100800 */
[----:B------:R2:W-:Y:S02]  /*2fe0*/  STL [R1+0x100], R2 ;  /* 0x0001000201007387 */ /* 0x0005e40000100800 */
[----:B--2---:R-:W-:Y:S02]  /*2ff0*/  IABS R2, R14 ;  /* 0x0000000e00027213 */ /* 0x004fe40000000000 */
        /* <DEDUP_REMOVED lines=14> */
[----:B------:R0:W-:Y:S04]  /*30e0*/  STL [R1+0xd8], R9 ;  /* 0x0000d80901007387 */ /* 0x0001e80000100800 */
        /* <DEDUP_REMOVED lines=8> */
[----:B------:R-:W-:-:S04]  /*3170*/  IMAD.HI.U32 R5, R27, R4, RZ ;  /* 0x000000041b057227 */ /* 0x000fc800078e00ff */
[----:B------:R-:W-:Y:S02]  /*3180*/  IMAD R2, R29, R7, R2 ;  /* 0x000000071d027224 */ /* 0x000fe400078e0202 */
[C---:B0-----:R-:W-:Y:S01]  /*3190*/  IMAD.HI.U32 R9, R27.reuse, R8, RZ ;  /* 0x000000081b097227 */ /* 0x041fe200078e00ff */
[----:B-----5:R-:W-:Y:S02]  /*31a0*/  IABS R6, R13 ;  /* 0x0000000d00067213 */ /* 0x020fe40000000000 */
[----:B------:R-:W5:Y:S01]  /*31b0*/  LDL R13, [R1+0x150c] ;  /* 0x00150c00010d7983 */ /* 0x000f620000100800 */
[----:B------:R-:W-:Y:S02]  /*31c0*/  IMAD.MOV R5, RZ, RZ, -R5 ;  /* 0x000000ffff057224 */ /* 0x000fe400078e0a05 */
[----:B------:R-:W-:-:S04]  /*31d0*/  IMAD.HI.U32 R7, R27, R6, RZ ;  /* 0x000000061b077227 */ /* 0x000fc800078e00ff */
[----:B------:R-:W-:Y:S02]  /*31e0*/  IMAD.MOV R9, RZ, RZ, -R9 ;  /* 0x000000ffff097224 */ /* 0x000fe400078e0a09 */
[----:B------:R-:W-:Y:S02]  /*31f0*/  IMAD.MOV R7, RZ, RZ, -R7 ;  /* 0x000000ffff077224 */ /* 0x000fe400078e0a07 */
[C---:B------:R-:W-:Y:S01]  /*3200*/  IMAD R4, R29.reuse, R5, R4 ;  /* 0x000000051d047224 */ /* 0x040fe200078e0204 */
[----:B-1----:R-:W-:Y:S02]  /*3210*/  IABS R3, R19 ;  /* 0x0000001300037213 */ /* 0x002fe40000000000 */
[----:B------:R-:W5:Y:S01]  /*3220*/  LDL R19, [R1+0x1508] ;  /* 0x0015080001137983 */ /* 0x000f620000100800 */
[----:B------:R-:W-:-:S03]  /*3230*/  IMAD R9, R29, R9, R8 ;  /* 0x000000091d097224 */ /* 0x000fc600078e0208 */
[----:B------:R0:W-:Y:S01]  /*3240*/  STL [R1+0xe8], R2 ;  /* 0x0000e80201007387 */ /* 0x0001e20000100800 */
[----:B------:R-:W-:Y:S01]  /*3250*/  IMAD R6, R29, R7, R6 ;  /* 0x000000071d067224 */ /* 0x000fe200078e0206 */
[----:B0-----:R-:W-:Y:S02]  /*3260*/  IABS R2, R11 ;  /* 0x0000000b00027213 */ /* 0x001fe40000000000 */
        /* <DEDUP_REMOVED lines=21> */
[----:B------:R-:W-:-:S04]  /*33c0*/  IMAD.HI.U32 R8, R27, R6, RZ ;  /* 0x000000061b087227 */ /* 0x000fc800078e00ff */
[----:B------:R-:W-:Y:S02]  /*33d0*/  IMAD.MOV R9, RZ, RZ, -R9 ;  /* 0x000000ffff097224 */ /* 0x000fe400078e0a09 */
[----:B------:R-:W-:Y:S01]  /*33e0*/  IMAD.MOV R8, RZ, RZ, -R8 ;  /* 0x000000ffff087224 */ /* 0x000fe200078e0a08 */
[----:B-----5:R-:W-:Y:S02]  /*33f0*/  IABS R3, R13 ;  /* 0x0000000d00037213 */ /* 0x020fe40000000000 */
[----:B------:R-:W5:Y:S01]  /*3400*/  LDL R13, [R1+0x14f4] ;  /* 0x0014f400010d7983 */ /* 0x000f620000100800 */
[----:B------:R-:W-:Y:S02]  /*3410*/  IMAD R9, R29, R9, R7 ;  /* 0x000000091d097224 */ /* 0x000fe400078e0207 */
[----:B------:R-:W-:Y:S01]  /*3420*/  IMAD.HI.U32 R5, R27, R3, RZ ;  /* 0x000000031b057227 */ /* 0x000fe200078e00ff */
[----:B------:R0:W-:Y:S03]  /*3430*/  STL [R1+0xc8], R2 ;  /* 0x0000c80201007387 */ /* 0x0001e60000100800 */
        /* <DEDUP_REMOVED lines=175> */
[----:B-----5:R-:W-:Y:S01]  /*3f30*/  IABS R3, R13 ;  /* 0x0000000d00037213 */ /* 0x020fe20000000000 */
[C---:B------:R-:W-:Y:S01]  /*3f40*/  IMAD R9, R29.reuse, R9, R7 ;  /* 0x000000091d097224 */ /* 0x040fe200078e0207 */
[----:B------:R-:W5:Y:S01]  /*3f50*/  LDL R13, [R1+0x1478] ;  /* 0x00147800010d7983 */ /* 0x000f620000100800 */
[----:B------:R-:W-:Y:S02]  /*3f60*/  IMAD R6, R29, R8, R6 ;  /* 0x000000081d067224 */ /* 0x000fe400078e0206 */
[----:B------:R-:W-:Y:S01]  /*3f70*/  IMAD.HI.U32 R5, R27, R3, RZ ;  /* 0x000000031b057227 */ /* 0x000fe200078e00ff */
[----:B------:R0:W-:Y:S03]  /*3f80*/  STL [R1+0x140], R2 ;  /* 0x0001400201007387 */ /* 0x0001e60000100800 */
[----:B------:R-:W-:Y:S01]  /*3f90*/  IMAD.MOV R5, RZ, RZ, -R5 ;  /* 0x000000ffff057224 */ /* 0x000fe200078e0a05 */
[----:B0-----:R-:W-:-:S02]  /*3fa0*/  IABS R2, R19 ;  /* 0x0000001300027213 */ /* 0x001fc40000000000 */
        /* <DEDUP_REMOVED lines=11> */
[----:B------:R-:W-:-:S04]  /*4060*/  IMAD.HI.U32 R5, R27, R4, RZ ;  /* 0x000000041b057227 */ /* 0x000fc800078e00ff */
[----:B------:R-:W-:Y:S02]  /*4070*/  IMAD.MOV R7, RZ, RZ, -R7 ;  /* 0x000000ffff077224 */ /* 0x000fe400078e0a07 */
[----:B------:R-:W-:Y:S02]  /*4080*/  IMAD.MOV R5, RZ, RZ, -R5 ;  /* 0x000000ffff057224 */ /* 0x000fe400078e0a05 */
[----:B------:R-:W-:Y:S02]  /*4090*/  IMAD R2, R29, R7, R2 ;  /* 0x000000071d027224 */ /* 0x000fe400078e0202 */
        /* <DEDUP_REMOVED lines=8> */
[----:B----4-:R-:W-:-:S03]  /*4120*/  IABS R3, R12 ;  /* 0x0000000c00037213 */ /* 0x010fc60000000000 */
[----:B------:R-:W-:Y:S01]  /*4130*/  IMAD R6, R29, R7, R6 ;  /* 0x000000071d067224 */ /* 0x000fe200078e0206 */
[----:B------:R-:W4:Y:S01]  /*4140*/  LDL R12, [R1+0x146c] ;  /* 0x00146c00010c7983 */ /* 0x000f220000100800 */
[----:B------:R-:W-:-:S03]  /*4150*/  IMAD.HI.U32 R5, R27, R3, RZ ;  /* 0x000000031b057227 */ /* 0x000fc600078e00ff */
[----:B------:R5:W-:Y:S01]  /*4160*/  STL [R1+0x108], R2 ;  /* 0x0001080201007387 */ /* 0x000be20000100800 */
[----:B------:R-:W-:-:S04]  /*4170*/  IMAD.MOV R5, RZ, RZ, -R5 ;  /* 0x000000ffff057224 */ /* 0x000fc800078e0a05 */
[----:B------:R-:W-:Y:S01]  /*4180*/  IMAD R3, R29, R5, R3 ;  /* 0x000000051d037224 */ /* 0x000fe200078e0203 */
[----:B-----5:R-:W-:Y:S02]  /*4190*/  IABS R2, R13 ;  /* 0x0000000d00027213 */ /* 0x020fe40000000000 */
[----:B------:R-:W5:Y:S04]  /*41a0*/  LDL R13, [R1+0x1460] ;  /* 0x00146000010d7983 */ /* 0x000f680000100800 */
[----:B------:R0:W-:Y:S04]  /*41b0*/  STL [R1+0xf8], R4 ;  /* 0x0000f80401007387 */ /* 0x0001e80000100800 */
[----:B------:R-:W-:Y:S04]  /*41c0*/  STL [R1+0x24], R9 ;  /* 0x0000240901007387 */ /* 0x000fe80000100800 */
[----:B------:R1:W-:Y:S01]  /*41d0*/  STL [R1+0xdc], R6 ;  /* 0x0000dc0601007387 */ /* 0x0003e20000100800 */
[----:B0-----:R-:W-:-:S03]  /*41e0*/  IABS R4, R19 ;  /* 0x0000001300047213 */ /* 0x001fc60000000000 */
[----:B------:R-:W5:Y:S04]  /*41f0*/  LDL R19, [R1+0x1464] ;  /* 0x0014640001137983 */ /* 0x000f680000100800 */
[----:B------:R3:W-:Y:S01]  /*4200*/  STL [R1+0xe0], R3 ;  /* 0x0000e00301007387 */ /* 0x0007e20000100800 */
[----:B-1----:R-:W-:-:S03]  /*4210*/  IABS R6, R11 ;  /* 0x0000000b00067213 */ /* 0x002fc60000000000 */
[----:B------:R-:W5:Y:S01]  /*4220*/  LDL R11, [R1+0x1458] ;  /* 0x00145800010b7983 */ /* 0x000f620000100800 */
[----:B--2---:R-:W-:-:S03]  /*4230*/  IABS R7, R14 ;  /* 0x0000000e00077213 */ /* 0x004fc60000000000 */
[----:B------:R-:W2:Y:S01]  /*4240*/  LDL R14, [R1+0x145c] ;  /* 0x00145c00010e7983 */ /* 0x000ea20000100800 */
[----:B------:R-:W-:-:S04]  /*4250*/  IMAD.HI.U32 R8, R27, R2, RZ ;  /* 0x000000021b087227 */ /* 0x000fc800078e00ff */
[----:B------:R-:W-:-:S04]  /*4260*/  IMAD.HI.U32 R5, R27, R4, RZ ;  /* 0x000000041b057227 */ /* 0x000fc800078e00ff */
[----:B------:R-:W-:Y:S02]  /*4270*/  IMAD.MOV R8, RZ, RZ, -R8 ;  /* 0x000000ffff087224 */ /* 0x000fe400078e0a08 */
[----:B------:R-:W-:Y:S02]  /*4280*/  IMAD.MOV R5, RZ, RZ, -R5 ;  /* 0x000000ffff057224 */ /* 0x000fe400078e0a05 */
[----:B------:R-:W-:-:S04]  /*4290*/  IMAD.HI.U32 R9, R27, R6, RZ ;  /* 0x000000061b097227 */ /* 0x000fc800078e00ff */
[----:B------:R-:W-:Y:S02]  /*42a0*/  IMAD R2, R29, R8, R2 ;  /* 0x000000081d027224 */ /* 0x000fe400078e0202 */
[----:B------:R-:W-:-:S04]  /*42b0*/  IMAD.HI.U32 R8, R27, R7, RZ ;  /* 0x000000071b087227 */ /* 0x000fc800078e00ff */
[C---:B------:R-:W-:Y:S02]  /*42c0*/  IMAD R5, R29.reuse, R5, R4 ;  /* 0x000000051d057224 */ /* 0x040fe400078e0204 */
[----:B------:R-:W-:Y:S02]  /*42d0*/  IMAD.MOV R9, RZ, RZ, -R9 ;  /* 0x000000ffff097224 */ /* 0x000fe400078e0a09 */
[----:B------:R-:W-:Y:S02]  /*42e0*/  IMAD.MOV R8, RZ, RZ, -R8 ;  /* 0x000000ffff087224 */ /* 0x000fe400078e0a08 */
[C---:B------:R-:W-:Y:S02]  /*42f0*/  IMAD R9, R29.reuse, R9, R6 ;  /* 0x000000091d097224 */ /* 0x040fe400078e0206 */
[----:B------:R-:W-:Y:S01]  /*4300*/  IMAD R7, R29, R8, R7 ;  /* 0x000000081d077224 */ /* 0x000fe200078e0207 */
[----:B---3--:R-:W-:Y:S02]  /*4310*/  IABS R3, R15 ;  /* 0x0000000f00037213 */ /* 0x008fe40000000000 */
[----:B------:R-:W3:Y:S03]  /*4320*/  LDL R15, [R1+0x1450] ;  /* 0x00145000010f7983 */ /* 0x000ee60000100800 */
[----:B------:R-:W-:Y:S01]  /*4330*/  IMAD.HI.U32 R4, R27, R3, RZ ;  /* 0x000000031b047227 */ /* 0x000fe200078e00ff */
[----:B------:R4:W-:Y:S03]  /*4340*/  STL [R1+0xd0], R2 ;  /* 0x0000d00201007387 */ /* 0x0009e60000100800 */
[----:B------:R-:W-:Y:S01]  /*4350*/  IMAD.MOV R4, RZ, RZ, -R4 ;  /* 0x000000ffff047224 */ /* 0x000fe200078e0a04 */
[----:B------:R5:W-:Y:S03]  /*4360*/  STL [R1+0xc4], R5 ;  /* 0x0000c40501007387 */ /* 0x000be60000100800 */
[----:B------:R-:W-:Y:S01]  /*4370*/  IMAD R3, R29, R4, R3 ;  /* 0x000000041d037224 */ /* 0x000fe200078e0203 */
[----:B------:R-:W-:Y:S01]  /*4380*/  STL [R1+0x20], R9 ;  /* 0x0000200901007387 */ /* 0x000fe20000100800 */
[----:B----4-:R-:W-:-:S03]  /*4390*/  IABS R2, R12 ;  /* 0x0000000c00027213 */ /* 0x010fc60000000000 */
[----:B------:R-:W4:Y:S04]  /*43a0*/  LDL R12, [R1+0x1448] ;  /* 0x00144800010c7983 */ /* 0x000f280000100800 */
[----:B------:R-:W-:Y:S01]  /*43b0*/  STL [R1+0x1c], R7 ;  /* 0x00001c0701007387 */ /* 0x000fe20000100800 */
[----:B-----5:R-:W-:-:S03]  /*43c0*/  IABS R5, R13 ;  /* 0x0000000d00057213 */ /* 0x020fc60000000000 */
[----:B------:R-:W5:Y:S04]  /*43d0*/  LDL R13, [R1+0x144c] ;  /* 0x00144c00010d7983 */ /* 0x000f680000100800 */
[----:B------:R0:W-:Y:S02]  /*43e0*/  STL [R1+0x18], R3 ;  /* 0x0000180301007387 */ /* 0x0001e40000100800 */
[----:B0-----:R-:W-:Y:S02]  /*43f0*/  IABS R3, R11 ;  /* 0x0000000b00037213 */ /* 0x001fe40000000000 */
[----:B------:R-:W4:Y:S01]  /*4400*/  LDL R11, [R1+0x1440] ;  /* 0x00144000010b7983 */ /* 0x000f220000100800 */
[----:B--2---:R-:W-:-:S03]  /*4410*/  IABS R8, R14 ;  /* 0x0000000e00087213 */ /* 0x004fc60000000000 */
[----:B------:R-:W2:Y:S01]  /*4420*/  LDL R14, [R1+0x1444] ;  /* 0x00144400010e7983 */ /* 0x000ea20000100800 */
[----:B------:R-:W-:Y:S01]  /*4430*/  IMAD.HI.U32 R6, R27, R2, RZ ;  /* 0x000000021b067227 */ /* 0x000fe200078e00ff */
[----:B------:R-:W-:-:S03]  /*4440*/  IABS R4, R19 ;  /* 0x0000001300047213 */ /* 0x000fc60000000000 */
[----:B------:R-:W-:Y:S02]  /*4450*/  IMAD.MOV R6, RZ, RZ, -R6 ;  /* 0x000000ffff067224 */ /* 0x000fe400078e0a06 */
[----:B------:R-:W-:-:S04]  /*4460*/  IMAD.HI.U32 R7, R27, R5, RZ ;  /* 0x000000051b077227 */ /* 0x000fc800078e00ff */
[----:B------:R-:W-:Y:S02]  /*4470*/  IMAD R2, R29, R6, R2 ;  /* 0x000000061d027224 */ /* 0x000fe400078e0202 */
[----:B------:R-:W-:Y:S02]  /*4480*/  IMAD.MOV R6, RZ, RZ, -R7 ;  /* 0x000000ffff067224 */ /* 0x000fe400078e0a07 */
[C---:B------:R-:W-:Y:S01]  /*4490*/  IMAD.HI.U32 R7, R27.reuse, R4, RZ ;  /* 0x000000041b077227 */ /* 0x040fe200078e00ff */
[----:B------:R0:W-:Y:S03]  /*44a0*/  STL [R1+0x14], R2 ;  /* 0x0000140201007387 */ /* 0x0001e60000100800 */
[----:B------:R-:W-:-:S04]  /*44b0*/  IMAD.HI.U32 R10, R27, R3, RZ ;  /* 0x000000031b0a7227 */ /* 0x000fc800078e00ff */
[----:B------:R-:W-:Y:S02]  /*44c0*/  IMAD R5, R29, R6, R5 ;  /* 0x000000061d057224 */ /* 0x000fe400078e0205 */
[----:B0-----:R-:W-:Y:S02]  /*44d0*/  IMAD.MOV.U32 R2, RZ, RZ, R8 ;  /* 0x000000ffff027224 */ /* 0x001fe400078e0008 */
[----:B------:R-:W-:Y:S02]  /*44e0*/  IMAD.MOV R6, RZ, RZ, -R7 ;  /* 0x000000ffff067224 */ /* 0x000fe400078e0a07 */
[----:B------:R-:W-:-:S04]  /*44f0*/  IMAD.HI.U32 R9, R27, R2, RZ ;  /* 0x000000021b097227 */ /* 0x000fc800078e00ff */
[----:B------:R-:W-:Y:S02]  /*4500*/  IMAD.MOV R7, RZ, RZ, -R10 ;  /* 0x000000ffff077224 */ /* 0x000fe400078e0a0a */
[C---:B------:R-:W-:Y:S02]  /*4510*/  IMAD R6, R29.reuse, R6, R4 ;  /* 0x000000061d067224 */ /* 0x040fe400078e0204 */
[----:B------:R-:W-:Y:S01]  /*4520*/  IMAD.MOV R9, RZ, RZ, -R9 ;  /* 0x000000ffff097224 */ /* 0x000fe200078e0a09 */
[----:B---3--:R-:W-:Y:S02]  /*4530*/  IABS R8, R15 ;  /* 0x0000000f00087213 */ /* 0x008fe40000000000 */
[----:B------:R-:W3:Y:S01]  /*4540*/  LDL R15, [R1+0x1438] ;  /* 0x00143800010f7983 */ /* 0x000ee20000100800 */
[----:B------:R-:W-:-:S03]  /*4550*/  IMAD R3, R29, R7, R3 ;  /* 0x000000071d037224 */ /* 0x000fc600078e0203 */
[----:B------:R0:W-:Y:S04]  /*4560*/  STL [R1+0x10], R5 ;  /* 0x0000100501007387 */ /* 0x0001e80000100800 */
[----:B------:R1:W-:Y:S01]  /*4570*/  STL [R1+0xc], R6 ;  /* 0x00000c0601007387 */ /* 0x0003e20000100800 */
[----:B0-----:R-:W-:-:S03]  /*4580*/  IMAD.MOV.U32 R5, RZ, RZ, R8 ;  /* 0x000000ffff057224 */ /* 0x001fc600078e0008 */
[----:B------:R0:W-:Y:S01]  /*4590*/  STL [R1+0x8], R3 ;  /* 0x0000080301007387 */ /* 0x0001e20000100800 */
[----:B------:R-:W-:-:S04]  /*45a0*/  IMAD.HI.U32 R4, R27, R5, RZ ;  /* 0x000000051b047227 */ /* 0x000fc800078e00ff */
[----:B-1----:R-:W-:Y:S02]  /*45b0*/  IMAD R6, R29, R9, R2 ;  /* 0x000000091d067224 */ /* 0x002fe400078e0202 */
[----:B0-----:R-:W-:-:S03]  /*45c0*/  IMAD.MOV R3, RZ, RZ, -R4 ;  /* 0x000000ffff037224 */ /* 0x001fc600078e0a04 */
[----:B------:R0:W-:Y:S01]  /*45d0*/  STL [R1+0x4], R6 ;  /* 0x0000040601007387 */ /* 0x0001e20000100800 */
[----:B-----5:R-:W-:Y:S01]  /*45e0*/  IABS R4, R13 ;  /* 0x0000000d00047213 */ /* 0x020fe20000000000 */
[----:B------:R-:W-:Y:S02]  /*45f0*/  IMAD R8, R29, R3, R5 ;  /* 0x000000031d087224 */ /* 0x000fe400078e0205 */
[----:B------:R-:W5:Y:S01]  /*4600*/  LDL R13, [R1+0x1430] ;  /* 0x00143000010d7983 */ /* 0x000f620000100800 */
[----:B----4-:R-:W-:Y:S01]  /*4610*/  IABS R2, R12 ;  /* 0x0000000c00027213 */ /* 0x010fe20000000000 */
[----:B------:R-:W-:Y:S02]  /*4620*/  IMAD.MOV.U32 R3, RZ, RZ, R4 ;  /* 0x000000ffff037224 */ /* 0x000fe400078e0004 */
[----:B------:R-:W4:Y:S01]  /*4630*/  LDL R12, [R1+0x143c] ;  /* 0x00143c00010c7983 */ /* 0x000f220000100800 */
[----:B------:R-:W-:-:S03]  /*4640*/  IABS R7, R11 ;  /* 0x0000000b00077213 */ /* 0x000fc60000000000 */
[----:B------:R-:W4:Y:S02]  /*4650*/  LDL R11, [R1+0x1434] ;  /* 0x00143400010b7983 */ /* 0x000f240000100800 */
[----:B------:R-:W-:Y:S02]  /*4660*/  IMAD.MOV.U32 R4, RZ, RZ, R7 ;  /* 0x000000ffff047224 */ /* 0x000fe400078e0007 */
[----:B------:R1:W-:Y:S01]  /*4670*/  STL [R1], R8 ;  /* 0x0000000801007387 */ /* 0x0003e20000100800 */
[----:B--2---:R-:W-:-:S03]  /*4680*/  IABS R7, R14 ;  /* 0x0000000e00077213 */ /* 0x004fc60000000000 */
[----:B------:R-:W2:Y:S01]  /*4690*/  LDL R14, [R1+0x1428] ;  /* 0x00142800010e7983 */ /* 0x000ea20000100800 */
[----:B------:R-:W-:-:S05]  /*46a0*/  IABS R28, R28 ;  /* 0x0000001c001c7213 */ /* 0x000fca0000000000 */
[----:B0-----:R-:W-:-:S04]  /*46b0*/  IMAD.HI.U32 R6, R27, R28, RZ ;  /* 0x0000001c1b067227 */ /* 0x001fc800078e00ff */
[----:B------:R-:W-:Y:S02]  /*46c0*/  IMAD.MOV R5, RZ, RZ, -R6 ;  /* 0x000000ffff057224 */ /* 0x000fe400078e0a06 */
[----:B------:R-:W-:-:S04]  /*46d0*/  IMAD.HI.U32 R6, R27, R2, RZ ;  /* 0x000000021b067227 */ /* 0x000fc800078e00ff */
[----:B-1----:R-:W-:-:S04]  /*46e0*/  IMAD.HI.U32 R8, R27, R3, RZ ;  /* 0x000000031b087227 */ /* 0x002fc800078e00ff */
[----:B------:R-:W-:-:S04]  /*46f0*/  IMAD.HI.U32 R9, R27, R4, RZ ;  /* 0x000000041b097227 */ /* 0x000fc800078e00ff */
[C---:B------:R-:W-:Y:S02]  /*4700*/  IMAD R28, R29.reuse, R5, R28 ;  /* 0x000000051d1c7224 */ /* 0x040fe400078e021c */
[----:B------:R-:W-:Y:S02]  /*4710*/  IMAD.MOV R6, RZ, RZ, -R6 ;  /* 0x000000ffff067224 */ /* 0x000fe400078e0a06 */
[----:B------:R-:W-:Y:S02]  /*4720*/  IMAD.MOV.U32 R5, RZ, RZ, R7 ;  /* 0x000000ffff057224 */ /* 0x000fe400078e0007 */
[----:B------:R-:W-:Y:S02]  /*4730*/  IMAD.MOV R7, RZ, RZ, -R8 ;  /* 0x000000ffff077224 */ /* 0x000fe400078e0a08 */
[----:B------:R-:W-:Y:S01]  /*4740*/  IMAD.MOV R9, RZ, RZ, -R9 ;  /* 0x000000ffff097224 */ /* 0x000fe200078e0a09 */
[----:B------:R-:W-:Y:S01]  /*4750*/  STL [R1+0x1780], R28 ;  /* 0x0017801c01007387 */ /* 0x000fe20000100800 */
[----:B------:R-:W-:-:S02]  /*4760*/  IMAD R2, R29, R6, R2 ;  /* 0x000000061d027224 */ /* 0x000fc400078e0202 */
[----:B------:R-:W-:-:S04]  /*4770*/  IMAD.HI.U32 R10, R27, R5, RZ ;  /* 0x000000051b0a7227 */ /* 0x000fc800078e00ff */
[C---:B------:R-:W-:Y:S02]  /*4780*/  IMAD R3, R29.reuse, R7, R3 ;  /* 0x000000071d037224 */ /* 0x040fe400078e0203 */
[----:B------:R-:W-:Y:S01]  /*4790*/  IMAD R4, R29, R9, R4 ;  /* 0x000000091d047224 */ /* 0x000fe200078e0204 */
[----:B---3--:R-:W-:Y:S02]  /*47a0*/  IABS R8, R15 ;  /* 0x0000000f00087213 */ /* 0x008fe40000000000 */
[----:B------:R-:W3:Y:S03]  /*47b0*/  LDL R15, [R1+0x142c] ;  /* 0x00142c00010f7983 */ /* 0x000ee60000100800 */
[----:B------:R-:W-:Y:S01]  /*47c0*/  IMAD.MOV.U32 R6, RZ, RZ, R8 ;  /* 0x000000ffff067224 */ /* 0x000fe200078e0008 */
[----:B------:R-:W-:Y:S01]  /*47d0*/  STL [R1+0x1784], R2 ;  /* 0x0017840201007387 */ /* 0x000fe20000100800 */
[----:B------:R-:W-:-:S03]  /*47e0*/  IMAD.MOV R8, RZ, RZ, -R10 ;  /* 0x000000ffff087224 */ /* 0x000fc600078e0a0a */
[----:B------:R-:W-:Y:S01]  /*47f0*/  STL [R1+0x1788], R3 ;  /* 0x0017880301007387 */ /* 0x000fe20000100800 */
[----:B------:R-:W-:-:S03]  /*4800*/  IMAD.HI.U32 R10, R27, R6, RZ ;  /* 0x000000061b0a7227 */ /* 0x000fc600078e00ff */
[----:B------:R0:W-:Y:S01]  /*4810*/  STL [R1+0x178c], R4 ;  /* 0x00178c0401007387 */ /* 0x0001e20000100800 */
[----:B------:R-:W-:-:S03]  /*4820*/  IMAD R5, R29, R8, R5 ;  /* 0x000000081d057224 */ /* 0x000fc600078e0205 */
[----:B------:R-:W3:Y:S01]  /*4830*/  LDL R17, [R1+0x1424] ;  /* 0x0014240001117983 */ /* 0x000ee20000100800 */
[----:B------:R-:W-:-:S03]  /*4840*/  IMAD.MOV R10, RZ, RZ, -R10 ;  /* 0x000000ffff0a7224 */ /* 0x000fc600078e0a0a */
[----:B------:R-:W3:Y:S04]  /*4850*/  LDL R16, [R1+0x1420] ;  /* 0x0014200001107983 */ /* 0x000ee80000100800 */
[----:B------:R-:W3:Y:S01]  /*4860*/  LDL R18, [R1+0x1418] ;  /* 0x0014180001127983 */ /* 0x000ee20000100800 */
[----:B-----5:R-:W-:Y:S02]  /*4870*/  IABS R9, R13 ;  /* 0x0000000d00097213 */ /* 0x020fe40000000000 */
[----:B----4-:R-:W-:-:S03]  /*4880*/  IABS R7, R12 ;  /* 0x0000000c00077213 */ /* 0x010fc60000000000 */
[----:B------:R-:W-:Y:S01]  /*4890*/  IMAD.MOV.U32 R8, RZ, RZ, R9 ;  /* 0x000000ffff087224 */ /* 0x000fe200078e0009 */
[----:B------:R-:W-:Y:S01]  /*48a0*/  STL [R1+0x1790], R5 ;  /* 0x0017900501007387 */ /* 0x000fe20000100800 */
[----:B------:R-:W-:Y:S02]  /*48b0*/  IMAD R6, R29, R10, R6 ;  /* 0x0000000a1d067224 */ /* 0x000fe400078e0206 */
[----:B------:R-:W-:Y:S01]  /*48c0*/  IMAD.HI.U32 R13, R27, R8, RZ ;  /* 0x000000081b0d7227 */ /* 0x000fe200078e00ff */
[----:B------:R-:W4:Y:S04]  /*48d0*/  LDL R19, [R1+0x141c] ;  /* 0x00141c0001137983 */ /* 0x000f280000100800 */
[----:B------:R-:W-:Y:S04]  /*48e0*/  STL [R1+0x1794], R6 ;  /* 0x0017940601007387 */ /* 0x000fe80000100800 */
[----:B------:R-:W5:Y:S01]  /*48f0*/  LDL R20, [R1+0x1410] ;  /* 0x0014100001147983 */ /* 0x000f620000100800 */
[----:B------:R-:W-:-:S05]  /*4900*/  IABS R11, R11 ;  /* 0x0000000b000b7213 */ /* 0x000fca0000000000 */
[----:B------:R-:W-:Y:S02]  /*4910*/  IMAD.MOV.U32 R9, RZ, RZ, R11 ;  /* 0x000000ffff097224 */ /* 0x000fe400078e000b */
[----:B------:R-:W-:-:S04]  /*4920*/  IMAD.HI.U32 R11, R27, R7, RZ ;  /* 0x000000071b0b7227 */ /* 0x000fc800078e00ff */
[----:B------:R-:W-:-:S04]  /*4930*/  IMAD.MOV R11, RZ, RZ, -R11 ;  /* 0x000000ffff0b7224 */ /* 0x000fc800078e0a0b */
[----:B------:R-:W-:-:S05]  /*4940*/  IMAD R7, R29, R11, R7 ;  /* 0x0000000b1d077224 */ /* 0x000fca00078e0207 */
[----:B------:R-:W-:Y:S01]  /*4950*/  STL [R1+0x1798], R7 ;  /* 0x0017980701007387 */ /* 0x000fe20000100800 */
[----:B--2---:R-:W-:Y:S01]  /*4960*/  IABS R12, R14 ;  /* 0x0000000e000c7213 */ /* 0x004fe20000000000 */
[----:B------:R-:W-:-:S04]  /*4970*/  IMAD.HI.U32 R14, R27, R9, RZ ;  /* 0x000000091b0e7227 */ /* 0x000fc800078e00ff */
[----:B------:R-:W-:Y:S02]  /*4980*/  IMAD.MOV.U32 R10, RZ, RZ, R12 ;  /* 0x000000ffff0a7224 */ /* 0x000fe400078e000c */
[----:B------:R-:W-:Y:S02]  /*4990*/  IMAD.MOV R12, RZ, RZ, -R13 ;  /* 0x000000ffff0c7224 */ /* 0x000fe400078e0a0d */
[----:B------:R-:W-:Y:S02]  /*49a0*/  IMAD.MOV R14, RZ, RZ, -R14 ;  /* 0x000000ffff0e7224 */ /* 0x000fe400078e0a0e */
[C---:B------:R-:W-:Y:S02]  /*49b0*/  IMAD R8, R29.reuse, R12, R8 ;  /* 0x0000000c1d087224 */ /* 0x040fe400078e0208 */
[----:B------:R-:W-:-:S03]  /*49c0*/  IMAD R9, R29, R14, R9 ;  /* 0x0000000e1d097224 */ /* 0x000fc600078e0209 */
[----:B------:R-:W-:Y:S04]  /*49d0*/  STL [R1+0x1768], R8 ;  /* 0x0017680801007387 */ /* 0x000fe80000100800 */
[----:B------:R-:W-:Y:S04]  /*49e0*/  STL [R1+0x176c], R9 ;  /* 0x00176c0901007387 */ /* 0x000fe80000100800 */
[----:B------:R-:W2:Y:S04]  /*49f0*/  LDL R21, [R1+0x1408] ;  /* 0x0014080001157983 */ /* 0x000ea80000100800 */
[----:B------:R-:W2:Y:S04]  /*4a00*/  LDL R22, [R1+0x140c] ;  /* 0x00140c0001167983 */ /* 0x000ea80000100800 */
[----:B------:R-:W2:Y:S01]  /*4a10*/  LDL R24, [R1+0x1414] ;  /* 0x0014140001187983 */ /* 0x000ea20000100800 */
[----:B---3--:R-:W-:Y:S01]  /*4a20*/  IABS R13, R15 ;  /* 0x0000000f000d7213 */ /* 0x008fe20000000000 */
[----:B------:R-:W-:-:S04]  /*4a30*/  IMAD.HI.U32 R15, R27, R10, RZ ;  /* 0x0000000a1b0f7227 */ /* 0x000fc800078e00ff */
[----:B------:R-:W-:Y:S02]  /*4a40*/  IMAD.MOV.U32 R11, RZ, RZ, R13 ;  /* 0x000000ffff0b7224 */ /* 0x000fe400078e000d */
[----:B------:R-:W-:Y:S02]  /*4a50*/  IMAD.MOV R13, RZ, RZ, -R15 ;  /* 0x000000ffff0d7224 */ /* 0x000fe400078e0a0f */
[----:B------:R-:W-:Y:S01]  /*4a60*/  IMAD.HI.U32 R15, R27, R11, RZ ;  /* 0x0000000b1b0f7227 */ /* 0x000fe200078e00ff */
[----:B------:R-:W-:-:S03]  /*4a70*/  IABS R14, R17 ;  /* 0x00000011000e7213 */ /* 0x000fc60000000000 */
[----:B------:R-:W-:Y:S01]  /*4a80*/  IMAD R10, R29, R13, R10 ;  /* 0x0000000d1d0a7224 */ /* 0x000fe200078e020a */
[----:B------:R-:W-:Y:S01]  /*4a90*/  IABS R12, R16 ;  /* 0x00000010000c7213 */ /* 0x000fe20000000000 */
[----:B------:R-:W-:Y:S01]  /*4aa0*/  IMAD.MOV.U32 R13, RZ, RZ, R14 ;  /* 0x000000ffff0d7224 */ /* 0x000fe200078e000e */
[----:B------:R-:W-:Y:S01]  /*4ab0*/  IABS R16, R18 ;  /* 0x0000001200107213 */ /* 0x000fe20000000000 */
[----:B------:R-:W-:Y:S02]  /*4ac0*/  IMAD.MOV R15, RZ, RZ, -R15 ;  /* 0x000000ffff0f7224 */ /* 0x000fe400078e0a0f */
[----:B------:R-:W-:-:S04]  /*4ad0*/  IMAD.HI.U32 R18, R27, R13, RZ ;  /* 0x0000000d1b127227 */ /* 0x000fc800078e00ff */
[----:B------:R-:W-:Y:S02]  /*4ae0*/  IMAD.MOV.U32 R14, RZ, RZ, R16 ;  /* 0x000000ffff0e7224 */ /* 0x000fe400078e0010 */
[----:B------:R-:W-:Y:S01]  /*4af0*/  IMAD.HI.U32 R16, R27, R12, RZ ;  /* 0x0000000c1b107227 */ /* 0x000fe200078e00ff */
[----:B----4-:R-:W-:-:S03]  /*4b00*/  IABS R17, R19 ;  /* 0x0000001300117213 */ /* 0x010fc60000000000 */
[----:B------:R-:W-:Y:S02]  /*4b10*/  IMAD R11, R29, R15, R11 ;  /* 0x0000000f1d0b7224 */ /* 0x000fe400078e020b */
[----:B------:R-:W-:-:S04]  /*4b20*/  IMAD.HI.U32 R19, R27, R14, RZ ;  /* 0x0000000e1b137227 */ /* 0x000fc800078e00ff */
[----:B------:R-:W-:Y:S02]  /*4b30*/  IMAD.MOV.U32 R15, RZ, RZ, R17 ;  /* 0x000000ffff0f7224 */ /* 0x000fe400078e0011 */
[----:B------:R-:W-:Y:S01]  /*4b40*/  IMAD.MOV R17, RZ, RZ, -R18 ;  /* 0x000000ffff117224 */ /* 0x000fe200078e0a12 */
[----:B-----5:R-:W-:Y:S01]  /*4b50*/  IABS R18, R20 ;  /* 0x0000001400127213 */ /* 0x020fe20000000000 */
[----:B------:R-:W-:Y:S02]  /*4b60*/  IMAD.MOV R16, RZ, RZ, -R16 ;  /* 0x000000ffff107224 */ /* 0x000fe400078e0a10 */
[----:B------:R-:W-:Y:S02]  /*4b70*/  IMAD.MOV R19, RZ, RZ, -R19 ;  /* 0x000000ffff137224 */ /* 0x000fe400078e0a13 */
[----:B------:R-:W-:-:S04]  /*4b80*/  IMAD.HI.U32 R20, R27, R15, RZ ;  /* 0x0000000f1b147227 */ /* 0x000fc800078e00ff */
[C---:B------:R-:W-:Y:S02]  /*4b90*/  IMAD R12, R29.reuse, R16, R12 ;  /* 0x000000101d0c7224 */ /* 0x040fe400078e020c */
[----:B------:R-:W-:Y:S02]  /*4ba0*/  IMAD.MOV.U32 R16, RZ, RZ, R18 ;  /* 0x000000ffff107224 */ /* 0x000fe400078e0012 */
[C---:B------:R-:W-:Y:S02]  /*4bb0*/  IMAD R14, R29.reuse, R19, R14 ;  /* 0x000000131d0e7224 */ /* 0x040fe400078e020e */
[----:B------:R-:W-:Y:S02]  /*4bc0*/  IMAD.MOV R18, RZ, RZ, -R20 ;  /* 0x000000ffff127224 */ /* 0x000fe400078e0a14 */
[----:B------:R-:W-:Y:S02]  /*4bd0*/  IMAD R13, R29, R17, R13 ;  /* 0x000000111d0d7224 */ /* 0x000fe400078e020d */
[----:B------:R-:W-:Y:S01]  /*4be0*/  IMAD.HI.U32 R20, R27, R16, RZ ;  /* 0x000000101b147227 */ /* 0x000fe200078e00ff */
[----:B------:R-:W-:Y:S03]  /*4bf0*/  STL [R1+0x1770], R10 ;  /* 0x0017700a01007387 */ /* 0x000fe60000100800 */
[----:B------:R-:W-:Y:S01]  /*4c00*/  IMAD R15, R29, R18, R15 ;  /* 0x000000121d0f7224 */ /* 0x000fe200078e020f */
[----:B------:R-:W3:Y:S01]  /*4c10*/  LDL R23, [R1+0x1400] ;  /* 0x0014000001177983 */ /* 0x000ee20000100800 */
[----:B------:R-:W-:-:S03]  /*4c20*/  IMAD.MOV R20, RZ, RZ, -R20 ;  /* 0x000000ffff147224 */ /* 0x000fc600078e0a14 */
[----:B------:R-:W-:Y:S01]  /*4c30*/  STL [R1+0x1774], R11 ;  /* 0x0017740b01007387 */ /* 0x000fe20000100800 */
[----:B------:R-:W-:-:S03]  /*4c40*/  IMAD R16, R29, R20, R16 ;  /* 0x000000141d107224 */ /* 0x000fc600078e0210 */
[----:B------:R-:W4:Y:S04]  /*4c50*/  LDL R25, [R1+0x1404] ;  /* 0x0014040001197983 */ /* 0x000f280000100800 */
[----:B------:R1:W-:Y:S04]  /*4c60*/  STL [R1+0x1778], R12 ;  /* 0x0017780c01007387 */ /* 0x0003e80000100800 */
[----:B------:R-:W-:Y:S04]  /*4c70*/  STL [R1+0x177c], R13 ;  /* 0x00177c0d01007387 */ /* 0x000fe80000100800 */
[----:B------:R-:W-:Y:S04]  /*4c80*/  STL [R1+0x179c], R14 ;  /* 0x00179c0e01007387 */ /* 0x000fe80000100800 */
[----:B0-----:R-:W5:Y:S04]  /*4c90*/  LDL R4, [R1+0x13e8] ;  /* 0x0013e80001047983 */ /* 0x001f680000100800 */
[----:B------:R-:W4:Y:S04]  /*4ca0*/  LDL R28, [R1+0x13ec] ;  /* 0x0013ec00011c7983 */ /* 0x000f280000100800 */
[----:B------:R-:W-:Y:S04]  /*4cb0*/  STL [R1+0x17a0], R15 ;  /* 0x0017a00f01007387 */ /* 0x000fe80000100800 */
[----:B------:R-:W-:Y:S04]  /*4cc0*/  STL [R1+0x17a4], R16 ;  /* 0x0017a41001007387 */ /* 0x000fe80000100800 */
[----:B-1----:R-:W4:Y:S04]  /*4cd0*/  LDL.LU R12, [R1+0x64] ;  /* 0x00006400010c7983 */ /* 0x002f280000300800 */
[----:B------:R-:W5:Y:S04]  /*4ce0*/  LDL.LU R10, [R1+0x60] ;  /* 0x00006000010a7983 */ /* 0x000f680000300800 */
[----:B------:R-:W5:Y:S04]  /*4cf0*/  LDL.LU R3, [R1+0x5c] ;  /* 0x00005c0001037983 */ /* 0x000f680000300800 */
[----:B------:R-:W5:Y:S01]  /*4d00*/  LDL.LU R2, [R1+0x58] ;  /* 0x0000580001027983 */ /* 0x000f620000300800 */
[----:B--2---:R-:W-:-:S02]  /*4d10*/  IABS R19, R21 ;  /* 0x0000001500137213 */ /* 0x004fc40000000000 */
[----:B------:R-:W-:-:S03]  /*4d20*/  IABS R21, R22 ;  /* 0x0000001600157213 */ /* 0x000fc60000000000 */
[----:B------:R-:W-:Y:S01]  /*4d30*/  IMAD.MOV.U32 R18, RZ, RZ, R19 ;  /* 0x000000ffff127224 */ /* 0x000fe200078e0013 */
[----:B------:R-:W-:Y:S01]  /*4d40*/  IABS R17, R24 ;  /* 0x0000001800117213 */ /* 0x000fe20000000000 */
[----:B------:R-:W-:-:S04]  /*4d50*/  IMAD.MOV.U32 R19, RZ, RZ, R21 ;  /* 0x000000ffff137224 */ /* 0x000fc800078e0015 */
[----:B------:R-:W-:-:S04]  /*4d60*/  IMAD.HI.U32 R21, R27, R17, RZ ;  /* 0x000000111b157227 */ /* 0x000fc800078e00ff */
[----:B------:R-:W-:-:S04]  /*4d70*/  IMAD.MOV R21, RZ, RZ, -R21 ;  /* 0x000000ffff157224 */ /* 0x000fc800078e0a15 */
[----:B------:R-:W-:-:S05]  /*4d80*/  IMAD R17, R29, R21, R17 ;  /* 0x000000151d117224 */ /* 0x000fca00078e0211 */
[----:B------:R0:W-:Y:S04]  /*4d90*/  STL [R1+0x17a8], R17 ;  /* 0x0017a81101007387 */ /* 0x0001e80000100800 */
[----:B0-----:R-:W2:Y:S01]  /*4da0*/  LDL.LU R17, [R1+0x68] ;  /* 0x0000680001117983 */ /* 0x001ea20000300800 */
[----:B------:R-:W-:-:S04]  /*4db0*/  IMAD.HI.U32 R24, R27, R19, RZ ;  /* 0x000000131b187227 */ /* 0x000fc800078e00ff */
[----:B------:R-:W-:-:S04]  /*4dc0*/  IMAD.MOV R24, RZ, RZ, -R24 ;  /* 0x000000ffff187224 */ /* 0x000fc800078e0a18 */
[----:B------:R-:W-:Y:S01]  /*4dd0*/  IMAD R19, R29, R24, R19 ;  /* 0x000000181d137224 */ /* 0x000fe200078e0213 */
[----:B---3--:R-:W-:Y:S01]  /*4de0*/  IABS R22, R23 ;  /* 0x0000001700167213 */ /* 0x008fe20000000000 */
[----:B------:R-:W-:-:S04]  /*4df0*/  IMAD.HI.U32 R23, R27, R18, RZ ;  /* 0x000000121b177227 */ /* 0x000fc800078e00ff */
[----:B------:R-:W-:Y:S02]  /*4e00*/  IMAD.MOV.U32 R20, RZ, RZ, R22 ;  /* 0x000000ffff147224 */ /* 0x000fe400078e0016 */
[----:B------:R-:W-:-:S04]  /*4e10*/  IMAD.MOV R22, RZ, RZ, -R23 ;  /* 0x000000ffff167224 */ /* 0x000fc800078e0a17 */
[----:B------:R-:W-:-:S05]  /*4e20*/  IMAD R18, R29, R22, R18 ;  /* 0x000000161d127224 */ /* 0x000fca00078e0212 */
[----:B------:R-:W-:Y:S04]  /*4e30*/  STL [R1+0x17ac], R18 ;  /* 0x0017ac1201007387 */ /* 0x000fe80000100800 */
[----:B------:R0:W-:Y:S04]  /*4e40*/  STL [R1+0x17b0], R19 ;  /* 0x0017b01301007387 */ /* 0x0001e80000100800 */
[----:B------:R-:W3:Y:S01]  /*4e50*/  LDL R11, [R1+0x13f0] ;  /* 0x0013f000010b7983 */ /* 0x000ee20000100800 */
[----:B----4-:R-:W-:Y:S02]  /*4e60*/  ISETP.GT.U32.AND P4, PT, R26, R12, PT ;  /* 0x0000000c1a00720c */ /* 0x010fe40003f84070 */
[----:B------:R-:W-:-:S02]  /*4e70*/  IABS R24, R28 ;  /* 0x0000001c00187213 */ /* 0x000fc40000000000 */
[----:B------:R-:W4:Y:S01]  /*4e80*/  LDL.LU R28, [R1+0x54] ;  /* 0x00005400011c7983 */ /* 0x000f220000300800 */
[----:B------:R-:W-:-:S03]  /*4e90*/  IABS R23, R25 ;  /* 0x0000001900177213 */ /* 0x000fc60000000000 */
[----:B------:R-:W3:Y:S04]  /*4ea0*/  LDL.LU R16, [R1+0x50] ;  /* 0x0000500001107983 */ /* 0x000ee80000300800 */
[----:B------:R-:W3:Y:S01]  /*4eb0*/  LDL.LU R15, [R1+0x4c] ;  /* 0x00004c00010f7983 */ /* 0x000ee20000300800 */
[----:B------:R-:W-:-:S03]  /*4ec0*/  @!P4 IMAD.IADD R12, R12, 0x1, -R26 ;  /* 0x000000010c0cc824 */ /* 0x000fc600078e0a1a */
[----:B------:R-:W3:Y:S02]  /*4ed0*/  LDL.LU R14, [R1+0x48] ;  /* 0x00004800010e7983 */ /* 0x000ee40000300800 */
[----:B------:R-:W-:Y:S02]  /*4ee0*/  ISETP.GT.U32.AND P4, PT, R26, R12, PT ;  /* 0x0000000c1a00720c */ /* 0x000fe40003f84070 */
[----:B------:R-:W3:Y:S04]  /*4ef0*/  LDL.LU R13, [R1+0x44] ;  /* 0x00004400010d7983 */ /* 0x000ee80000300800 */
[----:B------:R-:W3:Y:S01]  /*4f00*/  LDL.LU R9, [R1+0x40] ;  /* 0x0000400001097983 */ /* 0x000ee20000300800 */
[----:B------:R-:W-:-:S03]  /*4f10*/  IMAD.MOV.U32 R21, RZ, RZ, R23 ;  /* 0x000000ffff157224 */ /* 0x000fc600078e0017 */
[----:B0-----:R-:W3:Y:S01]  /*4f20*/  LDL.LU R19, [R1+0x38] ;  /* 0x0000380001137983 */ /* 0x001ee20000300800 */
[----:B-----5:R-:W-:-:S03]  /*4f30*/  IABS R23, R4 ;  /* 0x0000000400177213 */ /* 0x020fc60000000000 */
[----:B------:R-:W5:Y:S01]  /*4f40*/  LDL.LU R8, [R1+0x34] ;  /* 0x0000340001087983 */ /* 0x000f620000300800 */
[----:B------:R-:W-:-:S03]  /*4f50*/  @!P4 IMAD.IADD R12, R12, 0x1, -R26 ;  /* 0x000000010c0cc824 */ /* 0x000fc600078e0a1a */
[----:B------:R-:W5:Y:S04]  /*4f60*/  LDL.LU R7, [R1+0x30] ;  /* 0x0000300001077983 */ /* 0x000f680000300800 */
[----:B------:R-:W5:Y:S04]  /*4f70*/  LDL.LU R6, [R1+0x188] ;  /* 0x0001880001067983 */ /* 0x000f680000300800 */
[----:B------:R-:W5:Y:S04]  /*4f80*/  LDL.LU R5, [R1+0x190] ;  /* 0x0001900001057983 */ /* 0x000f680000300800 */
[----:B------:R-:W5:Y:S01]  /*4f90*/  LDL.LU R4, [R1+0x180] ;  /* 0x0001800001047983 */ /* 0x000f620000300800 */
[----:B--2---:R-:W-:-:S13]  /*4fa0*/  ISETP.GT.U32.AND P3, PT, R26, R17, PT ;  /* 0x000000111a00720c */ /* 0x004fda0003f64070 */
[----:B------:R-:W-:-:S05]  /*4fb0*/  @!P3 IMAD.IADD R17, R17, 0x1, -R26 ;  /* 0x000000011111b824 */ /* 0x000fca00078e0a1a */
[----:B------:R-:W-:-:S13]  /*4fc0*/  ISETP.GT.U32.AND P3, PT, R26, R17, PT ;  /* 0x000000111a00720c */ /* 0x000fda0003f64070 */
[----:B------:R-:W-:Y:S02]  /*4fd0*/  @!P3 IMAD.IADD R17, R17, 0x1, -R26 ;  /* 0x000000011111b824 */ /* 0x000fe400078e0a1a */
[----:B------:R-:W2:Y:S01]  /*4fe0*/  LDL.LU R26, [R1+0x3c] ;  /* 0x00003c00011a7983 */ /* 0x000ea20000300800 */
[C---:B------:R-:W-:Y:S02]  /*4ff0*/  ISETP.GT.U32.AND P0, PT, R29.reuse, R2, PT ;  /* 0x000000021d00720c */ /* 0x040fe40003f04070 */
[C---:B------:R-:W-:Y:S02]  /*5000*/  ISETP.GT.U32.AND P5, PT, R29.reuse, R0, PT ;  /* 0x000000001d00720c */ /* 0x040fe40003fa4070 */
[C---:B------:R-:W-:Y:S02]  /*5010*/  ISETP.GT.U32.AND P2, PT, R29.reuse, R3, PT ;  /* 0x000000031d00720c */ /* 0x040fe40003f44070 */
[----:B------:R-:W-:-:S07]  /*5020*/  ISETP.GT.U32.AND P1, PT, R29, R10, PT ;  /* 0x0000000a1d00720c */ /* 0x000fce0003f24070 */
[--C-:B------:R-:W-:Y:S02]  /*5030*/  @!P0 IMAD.IADD R2, R2, 0x1, -R29.reuse ;  /* 0x0000000102028824 */ /* 0x100fe400078e0a1d */
[--C-:B------:R-:W-:Y:S02]  /*5040*/  @!P5 IMAD.IADD R0, R0, 0x1, -R29.reuse ;  /* 0x000000010000d824 */ /* 0x100fe400078e0a1d */
[--C-:B------:R-:W-:Y:S01]  /*5050*/  @!P2 IMAD.IADD R3, R3, 0x1, -R29.reuse ;  /* 0x000000010303a824 */ /* 0x100fe200078e0a1d */
[C---:B------:R-:W-:Y:S02]  /*5060*/  ISETP.GT.U32.AND P6, PT, R29.reuse, R2, PT ;  /* 0x000000021d00720c */ /* 0x040fe40003fc4070 */
[----:B------:R-:W-:Y:S01]  /*5070*/  ISETP.GT.U32.AND P5, PT, R29, R0, PT ;  /* 0x000000001d00720c */ /* 0x000fe20003fa4070 */
[----:B------:R-:W-:Y:S02]  /*5080*/  @!P1 IMAD.IADD R10, R10, 0x1, -R29 ;  /* 0x000000010a0a9824 */ /* 0x000fe400078e0a1d */
[----:B------:R-:W-:Y:S01]  /*5090*/  IMAD.HI.U32 R25, R27, R20, RZ ;  /* 0x000000141b197227 */ /* 0x000fe200078e00ff */
[----:B------:R-:W-:-:S02]  /*50a0*/  ISETP.GT.U32.AND P0, PT, R29, R3, PT ;  /* 0x000000031d00720c */ /* 0x000fc40003f04070 */
[----:B------:R-:W-:-:S05]  /*50b0*/  ISETP.GT.U32.AND P1, PT, R29, R10, PT ;  /* 0x0000000a1d00720c */ /* 0x000fca0003f24070 */
[--C-:B------:R-:W-:Y:S02]  /*50c0*/  @!P6 IMAD.IADD R2, R2, 0x1, -R29.reuse ;  /* 0x000000010202e824 */ /* 0x100fe400078e0a1d */
[----:B------:R-:W-:Y:S02]  /*50d0*/  @!P5 IMAD.IADD R0, R0, 0x1, -R29 ;  /* 0x000000010000d824 */ /* 0x000fe400078e0a1d */
[----:B------:R-:W-:Y:S02]  /*50e0*/  IMAD.MOV R22, RZ, RZ, -R25 ;  /* 0x000000ffff167224 */ /* 0x000fe400078e0a19 */
[----:B------:R-:W-:-:S04]  /*50f0*/  IMAD.HI.U32 R25, R27, R21, RZ ;  /* 0x000000151b197227 */ /* 0x000fc800078e00ff */
[C---:B------:R-:W-:Y:S02]  /*5100*/  IMAD R20, R29.reuse, R22, R20 ;  /* 0x000000161d147224 */ /* 0x040fe400078e0214 */
[----:B------:R-:W-:Y:S02]  /*5110*/  IMAD.MOV.U32 R22, RZ, RZ, R23 ;  /* 0x000000ffff167224 */ /* 0x000fe400078e0017 */
[----:B------:R-:W-:Y:S02]  /*5120*/  IMAD.MOV.U32 R23, RZ, RZ, R24 ;  /* 0x000000ffff177224 */ /* 0x000fe400078e0018 */
[----:B------:R-:W-:Y:S01]  /*5130*/  IMAD.MOV R24, RZ, RZ, -R25 ;  /* 0x000000ffff187224 */ /* 0x000fe200078e0a19 */
[C---:B----4-:R-:W-:Y:S02]  /*5140*/  ISETP.GT.U32.AND P2, PT, R29.reuse, R28, PT ;  /* 0x0000001c1d00720c */ /* 0x050fe40003f44070 */
[C---:B---3--:R-:W-:Y:S02]  /*5150*/  ISETP.GT.U32.AND P3, PT, R29.reuse, R16, PT ;  /* 0x000000101d00720c */ /* 0x048fe40003f64070 */
[----:B------:R-:W-:-:S09]  /*5160*/  ISETP.GT.U32.AND P4, PT, R29, R15, PT ;  /* 0x0000000f1d00720c */ /* 0x000fd20003f84070 */
[--C-:B------:R-:W-:Y:S01]  /*5170*/  @!P2 IMAD.IADD R28, R28, 0x1, -R29.reuse ;  /* 0x000000011c1ca824 */ /* 0x100fe200078e0a1d */
[C---:B------:R-:W-:Y:S01]  /*5180*/  ISETP.GT.U32.AND P5, PT, R29.reuse, R14, PT ;  /* 0x0000000e1d00720c */ /* 0x040fe20003fa4070 */
[--C-:B------:R-:W-:Y:S01]  /*5190*/  @!P3 IMAD.IADD R16, R16, 0x1, -R29.reuse ;  /* 0x000000011010b824 */ /* 0x100fe200078e0a1d */
[----:B------:R-:W-:Y:S01]  /*51a0*/  ISETP.GT.U32.AND P2, PT, R29, R19, PT ;  /* 0x000000131d00720c */ /* 0x000fe20003f44070 */
[----:B------:R-:W-:Y:S01]  /*51b0*/  @!P4 IMAD.IADD R15, R15, 0x1, -R29 ;  /* 0x000000010f0fc824 */ /* 0x000fe200078e0a1d */
[C---:B-----5:R-:W-:Y:S02]  /*51c0*/  ISETP.GT.U32.AND P3, PT, R29.reuse, R8, PT ;  /* 0x000000081d00720c */ /* 0x060fe40003f64070 */
[----:B------:R-:W-:-:S07]  /*51d0*/  ISETP.GT.U32.AND P4, PT, R29, R7, PT ;  /* 0x000000071d00720c */ /* 0x000fce0003f84070 */
[----:B------:R-:W-:Y:S02]  /*51e0*/  @!P5 IMAD.IADD R14, R14, 0x1, -R29 ;  /* 0x000000010e0ed824 */ /* 0x000fe400078e0a1d */
[----:B------:R-:W-:Y:S02]  /*51f0*/  IMAD R21, R29, R24, R21 ;  /* 0x000000181d157224 */ /* 0x000fe400078e0215 */
[--C-:B------:R-:W-:Y:S01]  /*5200*/  @!P2 IMAD.IADD R19, R19, 0x1, -R29.reuse ;  /* 0x000000011313a824 */ /* 0x100fe200078e0a1d */
[C---:B------:R-:W-:Y:S01]  /*5210*/  ISETP.GT.U32.AND P2, PT, R29.reuse, R16, PT ;  /* 0x000000101d00720c */ /* 0x040fe20003f44070 */
[--C-:B------:R-:W-:Y:S01]  /*5220*/  @!P1 IMAD.IADD R10, R10, 0x1, -R29.reuse ;  /* 0x000000010a0a9824 */ /* 0x100fe200078e0a1d */
[----:B------:R-:W-:Y:S01]  /*5230*/  ISETP.GT.U32.AND P1, PT, R29, R13, PT ;  /* 0x0000000d1d00720c */ /* 0x000fe20003f24070 */
[----:B------:R-:W-:Y:S01]  /*5240*/  IMAD.HI.U32 R24, R27, R23, RZ ;  /* 0x000000171b187227 */ /* 0x000fe200078e00ff */
[----:B------:R-:W-:Y:S03]  /*5250*/  STL [R1+0x68], R17 ;  /* 0x0000681101007387 */ /* 0x000fe60000100800 */
[----:B------:R-:W-:-:S02]  /*5260*/  @!P0 IMAD.IADD R3, R3, 0x1, -R29 ;  /* 0x0000000103038824 */ /* 0x000fc400078e0a1d */
[--C-:B------:R-:W-:Y:S01]  /*5270*/  @!P3 IMAD.IADD R8, R8, 0x1, -R29.reuse ;  /* 0x000000010808b824 */ /* 0x100fe200078e0a1d */
[----:B------:R-:W-:Y:S01]  /*5280*/  ISETP.GT.U32.AND P3, PT, R29, R15, PT ;  /* 0x0000000f1d00720c */ /* 0x000fe20003f64070 */
[----:B------:R-:W-:Y:S01]  /*5290*/  STL [R1+0x64], R12 ;  /* 0x0000640c01007387 */ /* 0x000fe20000100800 */
[----:B------:R-:W-:Y:S01]  /*52a0*/  @!P4 IMAD.IADD R7, R7, 0x1, -R29 ;  /* 0x000000010707c824 */ /* 0x000fe200078e0a1d */
[C---:B------:R-:W-:Y:S01]  /*52b0*/  ISETP.GT.U32.AND P4, PT, R29.reuse, R14, PT ;  /* 0x0000000e1d00720c */ /* 0x040fe20003f84070 */
[----:B------:R-:W-:Y:S01]  /*52c0*/  IMAD.MOV R24, RZ, RZ, -R24 ;  /* 0x000000ffff187224 */ /* 0x000fe200078e0a18 */
[----:B------:R-:W-:Y:S01]  /*52d0*/  STL [R1+0x1764], R0 ;  /* 0x0017640001007387 */ /* 0x000fe20000100800 */
[----:B------:R-:W-:-:S03]  /*52e0*/  ISETP.GT.U32.AND P5, PT, R29, R6, PT ;  /* 0x000000061d00720c */ /* 0x000fc60003fa4070 */
[----:B------:R-:W-:Y:S01]  /*52f0*/  STL [R1+0x60], R10 ;  /* 0x0000600a01007387 */ /* 0x000fe20000100800 */
[----:B------:R-:W-:-:S03]  /*5300*/  IMAD R23, R29, R24, R23 ;  /* 0x000000181d177224 */ /* 0x000fc600078e0217 */
[----:B------:R0:W-:Y:S01]  /*5310*/  STL [R1+0x5c], R3 ;  /* 0x00005c0301007387 */ /* 0x0001e20000100800 */
[----:B------:R-:W-:Y:S01]  /*5320*/  IABS R24, R11 ;  /* 0x0000000b00187213 */ /* 0x000fe20000000000 */
[--C-:B------:R-:W-:Y:S01]  /*5330*/  @!P2 IMAD.IADD R16, R16, 0x1, -R29.reuse ;  /* 0x000000011010a824 */ /* 0x100fe200078e0a1d */
[----:B------:R-:W-:Y:S01]  /*5340*/  ISETP.GT.U32.AND P0, PT, R29, R9, PT ;  /* 0x000000091d00720c */ /* 0x000fe20003f04070 */
[----:B0-----:R-:W3:Y:S04]  /*5350*/  LDL.LU R3, [R1+0x164] ;  /* 0x0001640001037983 */ /* 0x001ee80000300800 */
[----:B------:R-:W4:Y:S01]  /*5360*/  LDL.LU R12, [R1+0x178] ;  /* 0x00017800010c7983 */ /* 0x000f220000300800 */
[----:B------:R-:W-:-:S03]  /*5370*/  @!P1 IMAD.IADD R13, R13, 0x1, -R29 ;  /* 0x000000010d0d9824 */ /* 0x000fc600078e0a1d */
[----:B------:R-:W5:Y:S01]  /*5380*/  LDL.LU R11, [R1+0x17c] ;  /* 0x00017c00010b7983 */ /* 0x000f620000300800 */
[----:B------:R-:W-:-:S03]  /*5390*/  @!P3 IMAD.IADD R15, R15, 0x1, -R29 ;  /* 0x000000010f0fb824 */ /* 0x000fc600078e0a1d */
[----:B------:R0:W-:Y:S01]  /*53a0*/  STL [R1+0x58], R2 ;  /* 0x0000580201007387 */ /* 0x0001e20000100800 */
[----:B------:R-:W-:-:S03]  /*53b0*/  ISETP.GT.U32.AND P1, PT, R29, R5, PT ;  /* 0x000000051d00720c */ /* 0x000fc60003f24070 */
[----:B------:R-:W5:Y:S01]  /*53c0*/  LDL.LU R10, [R1+0x16c] ;  /* 0x00016c00010a7983 */ /* 0x000f620000300800 */
[----:B------:R-:W-:-:S03]  /*53d0*/  @!P4 IMAD.IADD R14, R14, 0x1, -R29 ;  /* 0x000000010e0ec824 */ /* 0x000fc600078e0a1d */
[----:B0-----:R-:W5:Y:S01]  /*53e0*/  LDL.LU R2, [R1+0x168] ;  /* 0x0001680001027983 */ /* 0x001f620000300800 */
[--C-:B------:R-:W-:Y:S01]  /*53f0*/  @!P5 IMAD.IADD R6, R6, 0x1, -R29.reuse ;  /* 0x000000010606d824 */ /* 0x100fe200078e0a1d */
[----:B------:R-:W-:Y:S01]  /*5400*/  ISETP.GT.U32.AND P5, PT, R29, R13, PT ;  /* 0x0000000d1d00720c */ /* 0x000fe20003fa4070 */
[----:B------:R-:W-:-:S03]  /*5410*/  @!P0 IMAD.IADD R9, R9, 0x1, -R29 ;  /* 0x0000000109098824 */ /* 0x000fc600078e0a1d */
[----:B------:R-:W-:Y:S02]  /*5420*/  @!P1 IMAD.IADD R5, R5, 0x1, -R29 ;  /* 0x0000000105059824 */ /* 0x000fe400078e0a1d */
[----:B------:R-:W-:-:S07]  /*5430*/  ISETP.GT.U32.AND P1, PT, R29, R9, PT ;  /* 0x000000091d00720c */ /* 0x000fce0003f24070 */
[----:B------:R-:W-:-:S06]  /*5440*/  @!P5 IMAD.IADD R13, R13, 0x1, -R29 ;  /* 0x000000010d0dd824 */ /* 0x000fcc00078e0a1d */
[----:B------:R-:W-:Y:S01]  /*5450*/  @!P1 IMAD.IADD R9, R9, 0x1, -R29 ;  /* 0x0000000109099824 */ /* 0x000fe200078e0a1d */
[----:B--2---:R-:W-:-:S13]  /*5460*/  ISETP.GT.U32.AND P6, PT, R29, R26, PT ;  /* 0x0000001a1d00720c */ /* 0x004fda0003fc4070 */
[----:B------:R-:W-:Y:S01]  /*5470*/  @!P6 IMAD.IADD R26, R26, 0x1, -R29 ;  /* 0x000000011a1ae824 */ /* 0x000fe200078e0a1d */
[----:B------:R-:W-:-:S13]  /*5480*/  ISETP.GT.U32.AND P6, PT, R29, R28, PT ;  /* 0x0000001c1d00720c */ /* 0x000fda0003fc4070 */
[----:B------:R-:W-:-:S05]  /*5490*/  @!P6 IMAD.IADD R28, R28, 0x1, -R29 ;  /* 0x000000011c1ce824 */ /* 0x000fca00078e0a1d */
[----:B------:R0:W-:Y:S04]  /*54a0*/  STL [R1+0x54], R28 ;  /* 0x0000541c01007387 */ /* 0x0001e80000100800 */
[----:B0-----:R-:W2:Y:S04]  /*54b0*/  LDL.LU R28, [R1+0x148] ;  /* 0x00014800011c7983 */ /* 0x001ea80000300800 */
[----:B------:R0:W-:Y:S04]  /*54c0*/  STL [R1+0x50], R16 ;  /* 0x0000501001007387 */ /* 0x0001e80000100800 */
[----:B------:R-:W2:Y:S04]  /*54d0*/  LDL.LU R18, [R1+0x15c] ;  /* 0x00015c0001127983 */ /* 0x000ea80000300800 */
[----:B------:R1:W-:Y:S04]  /*54e0*/  STL [R1+0x4c], R15 ;  /* 0x00004c0f01007387 */ /* 0x0003e80000100800 */
[----:B------:R-:W2:Y:S04]  /*54f0*/  LDL.LU R17, [R1+0x160] ;  /* 0x0001600001117983 */ /* 0x000ea80000300800 */
[----:B------:R-:W-:Y:S04]  /*5500*/  STL [R1+0x48], R14 ;  /* 0x0000480e01007387 */ /* 0x000fe80000100800 */
[----:B0-----:R-:W2:Y:S04]  /*5510*/  LDL.LU R16, [R1+0x158] ;  /* 0x0001580001107983 */ /* 0x001ea80000300800 */
[----:B-1----:R-:W2:Y:S04]  /*5520*/  LDL.LU R15, [R1+0x154] ;  /* 0x00015400010f7983 */ /* 0x002ea80000300800 */
[----:B------:R0:W-:Y:S04]  /*5530*/  STL [R1+0x44], R13 ;  /* 0x0000440d01007387 */ /* 0x0001e80000100800 */
[----:B0-----:R-:W2:Y:S04]  /*5540*/  LDL.LU R13, [R1+0x128] ;  /* 0x00012800010d7983 */ /* 0x001ea80000300800 */
[----:B------:R-:W2:Y:S04]  /*5550*/  LDL.LU R14, [R1+0x13c] ;  /* 0x00013c00010e7983 */ /* 0x000ea80000300800 */
[----:B------:R0:W-:Y:S04]  /*5560*/  STL [R1+0x40], R9 ;  /* 0x0000400901007387 */ /* 0x0001e80000100800 */
[----:B0-----:R-:W2:Y:S01]  /*5570*/  LDL.LU R9, [R1+0x144] ;  /* 0x0001440001097983 */ /* 0x001ea20000300800 */
[----:B------:R-:W-:-:S02]  /*5580*/  ISETP.GT.U32.AND P0, PT, R29, R4, PT ;  /* 0x000000041d00720c */ /* 0x000fc40003f04070 */
[----:B------:R-:W-:-:S11]  /*5590*/  ISETP.GT.U32.AND P2, PT, R29, R19, PT ;  /* 0x000000131d00720c */ /* 0x000fd60003f44070 */
[--C-:B------:R-:W-:Y:S01]  /*55a0*/  @!P0 IMAD.IADD R4, R4, 0x1, -R29.reuse ;  /* 0x0000000104048824 */ /* 0x100fe200078e0a1d */
[C---:B------:R-:W-:Y:S02]  /*55b0*/  ISETP.GT.U32.AND P0, PT, R29.reuse, R26, PT ;  /* 0x0000001a1d00720c */ /* 0x040fe40003f04070 */
[C---:B------:R-:W-:Y:S02]  /*55c0*/  ISETP.GT.U32.AND P3, PT, R29.reuse, R8, PT ;  /* 0x000000081d00720c */ /* 0x040fe40003f64070 */
[----:B------:R-:W-:Y:S01]  /*55d0*/  ISETP.GT.U32.AND P6, PT, R29, R4, PT ;  /* 0x000000041d00720c */ /* 0x000fe20003fc4070 */
[----:B------:R-:W-:Y:S01]  /*55e0*/  @!P2 IMAD.IADD R19, R19, 0x1, -R29 ;  /* 0x000000011313a824 */ /* 0x000fe200078e0a1d */
[----:B------:R-:W-:-:S07]  /*55f0*/  ISETP.GT.U32.AND P4, PT, R29, R7, PT ;  /* 0x000000071d00720c */ /* 0x000fce0003f84070 */
[--C-:B------:R-:W-:Y:S01]  /*5600*/  @!P0 IMAD.IADD R26, R26, 0x1, -R29.reuse ;  /* 0x000000011a1a8824 */ /* 0x100fe200078e0a1d */
[C---:B------:R-:W-:Y:S01]  /*5610*/  ISETP.GT.U32.AND P5, PT, R29.reuse, R6, PT ;  /* 0x000000061d00720c */ /* 0x040fe20003fa4070 */
[--C-:B------:R-:W-:Y:S02]  /*5620*/  @!P3 IMAD.IADD R8, R8, 0x1, -R29.reuse ;  /* 0x000000010808b824 */ /* 0x100fe400078e0a1d */
[--C-:B------:R-:W-:Y:S01]  /*5630*/  @!P6 IMAD.IADD R4, R4, 0x1, -R29.reuse ;  /* 0x000000010404e824 */ /* 0x100fe200078e0a1d */
[C---:B---3--:R-:W-:Y:S02]  /*5640*/  ISETP.GT.U32.AND P0, PT, R29.reuse, R3, PT ;  /* 0x000000031d00720c */ /* 0x048fe40003f04070 */
[C---:B----4-:R-:W-:Y:S02]  /*5650*/  ISETP.GT.U32.AND P2, PT, R29.reuse, R12, PT ;  /* 0x0000000c1d00720c */ /* 0x050fe40003f44070 */
[C---:B------:R-:W-:Y:S02]  /*5660*/  ISETP.GT.U32.AND P1, PT, R29.reuse, R5, PT ;  /* 0x000000051d00720c */ /* 0x040fe40003f24070 */
[----:B-----5:R-:W-:Y:S01]  /*5670*/  ISETP.GT.U32.AND P3, PT, R29, R11, PT ;  /* 0x0000000b1d00720c */ /* 0x020fe20003f64070 */
[----:B------:R-:W-:-:S06]  /*5680*/  @!P4 IMAD.IADD R7, R7, 0x1, -R29 ;  /* 0x000000010707c824 */ /* 0x000fcc00078e0a1d */
[--C-:B------:R-:W-:Y:S02]  /*5690*/  @!P0 IMAD.IADD R3, R3, 0x1, -R29.reuse ;  /* 0x0000000103038824 */ /* 0x100fe400078e0a1d */
[--C-:B------:R-:W-:Y:S01]  /*56a0*/  @!P2 IMAD.IADD R12, R12, 0x1, -R29.reuse ;  /* 0x000000010c0ca824 */ /* 0x100fe200078e0a1d */
[----:B------:R-:W-:Y:S01]  /*56b0*/  ISETP.GT.U32.AND P4, PT, R29, R10, PT ;  /* 0x0000000a1d00720c */ /* 0x000fe20003f84070 */
[--C-:B------:R-:W-:Y:S02]  /*56c0*/  @!P5 IMAD.IADD R6, R6, 0x1, -R29.reuse ;  /* 0x000000010606d824 */ /* 0x100fe400078e0a1d */
[--C-:B------:R-:W-:Y:S01]  /*56d0*/  @!P3 IMAD.IADD R11, R11, 0x1, -R29.reuse ;  /* 0x000000010b0bb824 */ /* 0x100fe200078e0a1d */
[----:B------:R-:W-:Y:S01]  /*56e0*/  ISETP.GT.U32.AND P5, PT, R29, R2, PT ;  /* 0x000000021d00720c */ /* 0x000fe20003fa4070 */
[--C-:B------:R-:W-:Y:S01]  /*56f0*/  @!P1 IMAD.IADD R5, R5, 0x1, -R29.reuse ;  /* 0x0000000105059824 */ /* 0x100fe200078e0a1d */
[----:B------:R-:W-:Y:S04]  /*5700*/  STL [R1+0x3c], R26 ;  /* 0x00003c1a01007387 */ /* 0x000fe80000100800 */
[----:B------:R-:W-:Y:S03]  /*5710*/  STL [R1+0x38], R19 ;  /* 0x0000381301007387 */ /* 0x000fe60000100800 */
[--C-:B------:R-:W-:Y:S01]  /*5720*/  @!P4 IMAD.IADD R10, R10, 0x1, -R29.reuse ;  /* 0x000000010a0ac824 */ /* 0x100fe200078e0a1d */
[----:B------:R0:W-:Y:S04]  /*5730*/  STL [R1+0x34], R8 ;  /* 0x0000340801007387 */ /* 0x0001e80000100800 */
[----:B------:R1:W-:Y:S04]  /*5740*/  STL [R1+0x30], R7 ;  /* 0x0000300701007387 */ /* 0x0003e80000100800 */
[----:B------:R3:W-:Y:S04]  /*5750*/  STL [R1+0x188], R6 ;  /* 0x0001880601007387 */ /* 0x0007e80000100800 */
[----:B0-----:R-:W4:Y:S04]  /*5760*/  LDL.LU R8, [R1+0x134] ;  /* 0x0001340001087983 */ /* 0x001f280000300800 */
[----:B------:R0:W-:Y:S04]  /*5770*/  STL [R1+0x190], R5 ;  /* 0x0001900501007387 */ /* 0x0001e80000100800 */
[----:B-1----:R-:W5:Y:S01]  /*5780*/  LDL.LU R7, [R1+0x12c] ;  /* 0x00012c0001077983 */ /* 0x002f620000300800 */
[----:B------:R-:W-:-:S03]  /*5790*/  @!P5 IMAD.IADD R2, R2, 0x1, -R29 ;  /* 0x000000010202d824 */ /* 0x000fc600078e0a1d */
[----:B---3--:R-:W3:Y:S04]  /*57a0*/  LDL.LU R6, [R1+0x110] ;  /* 0x0001100001067983 */ /* 0x008ee80000300800 */
[----:B------:R1:W-:Y:S04]  /*57b0*/  STL [R1+0x180], R4 ;  /* 0x0001800401007387 */ /* 0x0003e80000100800 */
[----:B0-----:R-:W3:Y:S04]  /*57c0*/  LDL.LU R5, [R1+0x120] ;  /* 0x0001200001057983 */ /* 0x001ee80000300800 */
[----:B-1----:R-:W3:Y:S01]  /*57d0*/  LDL.LU R4, [R1+0x124] ;  /* 0x0001240001047983 */ /* 0x002ee20000300800 */
[----:B--2---:R-:W-:-:S02]  /*57e0*/  ISETP.GT.U32.AND P6, PT, R29, R18, PT ;  /* 0x000000121d00720c */ /* 0x004fc40003fc4070 */
[C---:B------:R-:W-:Y:S02]  /*57f0*/  ISETP.GT.U32.AND P0, PT, R29.reuse, R17, PT ;  /* 0x000000111d00720c */ /* 0x040fe40003f04070 */
[----:B------:R-:W-:-:S09]  /*5800*/  ISETP.GT.U32.AND P2, PT, R29, R16, PT ;  /* 0x000000101d00720c */ /* 0x000fd20003f44070 */
[--C-:B------:R-:W-:Y:S01]  /*5810*/  @!P6 IMAD.IADD R18, R18, 0x1, -R29.reuse ;  /* 0x000000011212e824 */ /* 0x100fe200078e0a1d */
[C---:B------:R-:W-:Y:S02]  /*5820*/  ISETP.GT.U32.AND P6, PT, R29.reuse, R3, PT ;  /* 0x000000031d00720c */ /* 0x040fe40003fc4070 */
[----:B------:R-:W-:Y:S01]  /*5830*/  ISETP.GT.U32.AND P1, PT, R29, R28, PT ;  /* 0x0000001c1d00720c */ /* 0x000fe20003f24070 */
[--C-:B------:R-:W-:Y:S01]  /*5840*/  @!P0 IMAD.IADD R17, R17, 0x1, -R29.reuse ;  /* 0x0000000111118824 */ /* 0x100fe200078e0a1d */
[C---:B------:R-:W-:Y:S02]  /*5850*/  ISETP.GT.U32.AND P3, PT, R29.reuse, R15, PT ;  /* 0x0000000f1d00720c */ /* 0x040fe40003f64070 */
[C---:B------:R-:W-:Y:S01]  /*5860*/  ISETP.GT.U32.AND P0, PT, R29.reuse, R12, PT ;  /* 0x0000000c1d00720c */ /* 0x040fe20003f04070 */
[----:B------:R-:W-:Y:S01]  /*5870*/  @!P2 IMAD.IADD R16, R16, 0x1, -R29 ;  /* 0x000000011010a824 */ /* 0x000fe200078e0a1d */
[C---:B------:R-:W-:Y:S02]  /*5880*/  ISETP.GT.U32.AND P2, PT, R29.reuse, R11, PT ;  /* 0x0000000b1d00720c */ /* 0x040fe40003f44070 */
[----:B------:R-:W-:-:S03]  /*5890*/  ISETP.GT.U32.AND P4, PT, R29, R13, PT ;  /* 0x0000000d1d00720c */ /* 0x000fc60003f84070 */
[--C-:B------:R-:W-:Y:S02]  /*58a0*/  @!P6 IMAD.IADD R3, R3, 0x1, -R29.reuse ;  /* 0x000000010303e824 */ /* 0x100fe400078e0a1d */
[--C-:B------:R-:W-:Y:S01]  /*58b0*/  @!P1 IMAD.IADD R28, R28, 0x1, -R29.reuse ;  /* 0x000000011c1c9824 */ /* 0x100fe200078e0a1d */
[----:B------:R-:W-:Y:S01]  /*58c0*/  ISETP.GT.U32.AND P5, PT, R29, R14, PT ;  /* 0x0000000e1d00720c */ /* 0x000fe20003fa4070 */
[--C-:B------:R-:W-:Y:S01]  /*58d0*/  @!P3 IMAD.IADD R15, R15, 0x1, -R29.reuse ;  /* 0x000000010f0fb824 */ /* 0x100fe200078e0a1d */
[----:B------:R-:W-:Y:S01]  /*58e0*/  ISETP.GT.U32.AND P3, PT, R29, R10, PT ;  /* 0x0000000a1d00720c */ /* 0x000fe20003f64070 */
[--C-:B------:R-:W-:Y:S01]  /*58f0*/  @!P0 IMAD.IADD R12, R12, 0x1, -R29.reuse ;  /* 0x000000010c0c8824 */ /* 0x100fe200078e0a1d */
[----:B------:R0:W-:Y:S01]  /*5900*/  STL [R1+0x164], R3 ;  /* 0x0001640301007387 */ /* 0x0001e20000100800 */
[--C-:B------:R-:W-:Y:S02]  /*5910*/  @!P2 IMAD.IADD R11, R11, 0x1, -R29.reuse ;  /* 0x000000010b0ba824 */ /* 0x100fe400078e0a1d */
[----:B------:R-:W-:Y:S01]  /*5920*/  @!P4 IMAD.IADD R13, R13, 0x1, -R29 ;  /* 0x000000010d0dc824 */ /* 0x000fe200078e0a1d */
[----:B------:R-:W-:-:S02]  /*5930*/  ISETP.GT.U32.AND P4, PT, R29, R2, PT ;  /* 0x000000021d00720c */ /* 0x000fc40003f84070 */
[C---:B------:R-:W-:Y:S01]  /*5940*/  ISETP.GT.U32.AND P1, PT, R29.reuse, R9, PT ;  /* 0x000000091d00720c */ /* 0x040fe20003f24070 */
[----:B0-----:R-:W2:Y:S04]  /*5950*/  LDL.LU R3, [R1+0x118] ;  /* 0x0001180001037983 */ /* 0x001ea80000300800 */
[----:B------:R-:W2:Y:S04]  /*5960*/  LDL.LU R26, [R1+0x114] ;  /* 0x00011400011a7983 */ /* 0x000ea80000300800 */
[----:B------:R0:W-:Y:S04]  /*5970*/  STL [R1+0x178], R12 ;  /* 0x0001780c01007387 */ /* 0x0001e80000100800 */
[----:B------:R-:W2:Y:S04]  /*5980*/  LDL.LU R19, [R1+0xf4] ;  /* 0x0000f40001137983 */ /* 0x000ea80000300800 */
[----:B------:R1:W-:Y:S04]  /*5990*/  STL [R1+0x17c], R11 ;  /* 0x00017c0b01007387 */ /* 0x0003e80000100800 */
[----:B0-----:R-:W2:Y:S01]  /*59a0*/  LDL.LU R12, [R1+0x104] ;  /* 0x00010400010c7983 */ /* 0x001ea20000300800 */
[----:B------:R-:W-:Y:S01]  /*59b0*/  @!P5 IMAD.IADD R14, R14, 0x1, -R29 ;  /* 0x000000010e0ed824 */ /* 0x000fe200078e0a1d */
[----:B------:R-:W-:-:S02]  /*59c0*/  ISETP.GT.U32.AND P5, PT, R29, R28, PT ;  /* 0x0000001c1d00720c */ /* 0x000fc40003fa4070 */
[----:B-1----:R-:W2:Y:S01]  /*59d0*/  LDL.LU R11, [R1+0x10c] ;  /* 0x00010c00010b7983 */ /* 0x002ea20000300800 */
[--C-:B------:R-:W-:Y:S01]  /*59e0*/  @!P1 IMAD.IADD R9, R9, 0x1, -R29.reuse ;  /* 0x0000000109099824 */ /* 0x100fe200078e0a1d */
[C---:B------:R-:W-:Y:S01]  /*59f0*/  ISETP.GT.U32.AND P1, PT, R29.reuse, R18, PT ;  /* 0x000000121d00720c */ /* 0x040fe20003f24070 */
[--C-:B------:R-:W-:Y:S01]  /*5a00*/  @!P3 IMAD.IADD R10, R10, 0x1, -R29.reuse ;  /* 0x000000010a0ab824 */ /* 0x100fe200078e0a1d */
[C---:B------:R-:W-:Y:S01]  /*5a10*/  ISETP.GT.U32.AND P0, PT, R29.reuse, R17, PT ;  /* 0x000000111d00720c */ /* 0x040fe20003f04070 */
[--C-:B------:R-:W-:Y:S01]  /*5a20*/  @!P4 IMAD.IADD R2, R2, 0x1, -R29.reuse ;  /* 0x000000010202c824 */ /* 0x100fe200078e0a1d */
[C---:B------:R-:W-:Y:S02]  /*5a30*/  ISETP.GT.U32.AND P2, PT, R29.reuse, R16, PT ;  /* 0x000000101d00720c */ /* 0x040fe40003f44070 */
[C---:B------:R-:W-:Y:S01]  /*5a40*/  ISETP.GT.U32.AND P4, PT, R29.reuse, R13, PT ;  /* 0x0000000d1d00720c */ /* 0x040fe20003f84070 */
[----:B------:R0:W-:Y:S01]  /*5a50*/  STL [R1+0x16c], R10 ;  /* 0x00016c0a01007387 */ /* 0x0001e20000100800 */
[----:B------:R-:W-:Y:S01]  /*5a60*/  ISETP.GT.U32.AND P3, PT, R29, R15, PT ;  /* 0x0000000f1d00720c */ /* 0x000fe20003f64070 */
[----:B------:R-:W-:-:S02]  /*5a70*/  @!P5 IMAD.IADD R28, R28, 0x1, -R29 ;  /* 0x000000011c1cd824 */ /* 0x000fc400078e0a1d */
[----:B0-----:R-:W2:Y:S02]  /*5a80*/  LDL.LU R10, [R1+0x100] ;  /* 0x00010000010a7983 */ /* 0x001ea40000300800 */
[--C-:B------:R-:W-:Y:S02]  /*5a90*/  @!P1 IMAD.IADD R18, R18, 0x1, -R29.reuse ;  /* 0x0000000112129824 */ /* 0x100fe400078e0a1d */
[--C-:B------:R-:W-:Y:S01]  /*5aa0*/  @!P0 IMAD.IADD R17, R17, 0x1, -R29.reuse ;  /* 0x0000000111118824 */ /* 0x100fe200078e0a1d */
[----:B------:R0:W-:Y:S01]  /*5ab0*/  STL [R1+0x168], R2 ;  /* 0x0001680201007387 */ /* 0x0001e20000100800 */
[--C-:B------:R-:W-:Y:S02]  /*5ac0*/  @!P2 IMAD.IADD R16, R16, 0x1, -R29.reuse ;  /* 0x000000011010a824 */ /* 0x100fe400078e0a1d */
[--C-:B------:R-:W-:Y:S02]  /*5ad0*/  @!P4 IMAD.IADD R13, R13, 0x1, -R29.reuse ;  /* 0x000000010d0dc824 */ /* 0x100fe400078e0a1d */
[----:B------:R-:W-:Y:S01]  /*5ae0*/  @!P3 IMAD.IADD R15, R15, 0x1, -R29 ;  /* 0x000000010f0fb824 */ /* 0x000fe200078e0a1d */
[----:B0-----:R-:W2:Y:S04]  /*5af0*/  LDL.LU R2, [R1+0xfc] ;  /* 0x0000fc0001027983 */ /* 0x001ea80000300800 */
[----:B------:R0:W-:Y:S04]  /*5b00*/  STL [R1+0x148], R28 ;  /* 0x0001481c01007387 */ /* 0x0001e80000100800 */
[----:B0-----:R-:W2:Y:S04]  /*5b10*/  LDL.LU R28, [R1+0xd8] ;  /* 0x0000d800011c7983 */ /* 0x001ea80000300800 */
[----:B------:R-:W-:Y:S04]  /*5b20*/  STL [R1+0x15c], R18 ;  /* 0x00015c1201007387 */ /* 0x000fe80000100800 */
[----:B------:R-:W-:Y:S04]  /*5b30*/  STL [R1+0x160], R17 ;  /* 0x0001601101007387 */ /* 0x000fe80000100800 */
[----:B------:R-:W-:Y:S04]  /*5b40*/  STL [R1+0x158], R16 ;  /* 0x0001581001007387 */ /* 0x000fe80000100800 */
[----:B------:R0:W-:Y:S04]  /*5b50*/  STL [R1+0x128], R13 ;  /* 0x0001280d01007387 */ /* 0x0001e80000100800 */
[----:B------:R-:W-:Y:S04]  /*5b60*/  STL [R1+0x154], R15 ;  /* 0x0001540f01007387 */ /* 0x000fe80000100800 */
[----:B0-----:R-:W2:Y:S01]  /*5b70*/  LDL R13, [R1+0x13f4] ;  /* 0x0013f400010d7983 */ /* 0x001ea20000100800 */
[----:B------:R-:W-:-:S02]  /*5b80*/  ISETP.GT.U32.AND P6, PT, R29, R9, PT ;  /* 0x000000091d00720c */ /* 0x000fc40003fc4070 */
[C---:B----4-:R-:W-:Y:S02]  /*5b90*/  ISETP.GT.U32.AND P1, PT, R29.reuse, R8, PT ;  /* 0x000000081d00720c */ /* 0x050fe40003f24070 */
[C---:B-----5:R-:W-:Y:S02]  /*5ba0*/  ISETP.GT.U32.AND P0, PT, R29.reuse, R7, PT ;  /* 0x000000071d00720c */ /* 0x060fe40003f04070 */
[C---:B---3--:R-:W-:Y:S02]  /*5bb0*/  ISETP.GT.U32.AND P2, PT, R29.reuse, R6, PT ;  /* 0x000000061d00720c */ /* 0x048fe40003f44070 */
[----:B------:R-:W-:-:S05]  /*5bc0*/  ISETP.GT.U32.AND P3, PT, R29, R5, PT ;  /* 0x000000051d00720c */ /* 0x000fca0003f64070 */
[--C-:B------:R-:W-:Y:S02]  /*5bd0*/  @!P6 IMAD.IADD R9, R9, 0x1, -R29.reuse ;  /* 0x000000010909e824 */ /* 0x100fe400078e0a1d */
[--C-:B------:R-:W-:Y:S01]  /*5be0*/  @!P1 IMAD.IADD R8, R8, 0x1, -R29.reuse ;  /* 0x0000000108089824 */ /* 0x100fe200078e0a1d */
[----:B------:R-:W-:Y:S01]  /*5bf0*/  ISETP.GT.U32.AND P5, PT, R29, R14, PT ;  /* 0x0000000e1d00720c */ /* 0x000fe20003fa4070 */
[--C-:B------:R-:W-:Y:S02]  /*5c00*/  @!P0 IMAD.IADD R7, R7, 0x1, -R29.reuse ;  /* 0x0000000107078824 */ /* 0x100fe400078e0a1d */
[--C-:B------:R-:W-:Y:S01]  /*5c10*/  @!P2 IMAD.IADD R6, R6, 0x1, -R29.reuse ;  /* 0x000000010606a824 */ /* 0x100fe200078e0a1d */
[----:B------:R-:W-:Y:S01]  /*5c20*/  ISETP.GT.U32.AND P4, PT, R29, R4, PT ;  /* 0x000000041d00720c */ /* 0x000fe20003f84070 */
[--C-:B------:R-:W-:Y:S02]  /*5c30*/  @!P3 IMAD.IADD R5, R5, 0x1, -R29.reuse ;  /* 0x000000010505b824 */ /* 0x100fe400078e0a1d */
[----:B------:R-:W-:Y:S01]  /*5c40*/  IMAD.HI.U32 R25, R27, R22, RZ ;  /* 0x000000161b197227 */ /* 0x000fe200078e00ff */
[----:B------:R0:W-:Y:S05]  /*5c50*/  STL [R1+0x144], R9 ;  /* 0x0001440901007387 */ /* 0x0001ea0000100800 */
[----:B------:R-:W-:-:S02]  /*5c60*/  @!P5 IMAD.IADD R14, R14, 0x1, -R29 ;  /* 0x000000010e0ed824 */ /* 0x000fc400078e0a1d */
[----:B------:R-:W-:-:S03]  /*5c70*/  IMAD.MOV R25, RZ, RZ, -R25 ;  /* 0x000000ffff197224 */ /* 0x000fc600078e0a19 */
[----:B------:R1:W-:Y:S01]  /*5c80*/  STL [R1+0x13c], R14 ;  /* 0x00013c0e01007387 */ /* 0x0003e20000100800 */
[----:B------:R-:W-:-:S03]  /*5c90*/  IMAD R22, R29, R25, R22 ;  /* 0x000000191d167224 */ /* 0x000fc600078e0216 */
[----:B0-----:R-:W3:Y:S01]  /*5ca0*/  LDL.LU R9, [R1+0xec] ;  /* 0x0000ec0001097983 */ /* 0x001ee20000300800 */
[----:B------:R-:W-:-:S03]  /*5cb0*/  IMAD.HI.U32 R25, R27, R24, RZ ;  /* 0x000000181b197227 */ /* 0x000fc600078e00ff */
[----:B------:R-:W4:Y:S01]  /*5cc0*/  LDL.LU R18, [R1+0xf0] ;  /* 0x0000f00001127983 */ /* 0x000f220000300800 */
[----:B------:R-:W-:-:S03]  /*5cd0*/  @!P4 IMAD.IADD R4, R4, 0x1, -R29 ;  /* 0x000000010404c824 */ /* 0x000fc600078e0a1d */
[----:B------:R-:W5:Y:S01]  /*5ce0*/  LDL.LU R17, [R1+0xe8] ;  /* 0x0000e80001117983 */ /* 0x000f620000300800 */
[----:B------:R-:W-:-:S03]  /*5cf0*/  IMAD.MOV R25, RZ, RZ, -R25 ;  /* 0x000000ffff197224 */ /* 0x000fc600078e0a19 */
[----:B------:R-:W3:Y:S01]  /*5d00*/  LDL.LU R16, [R1+0xe4] ;  /* 0x0000e40001107983 */ /* 0x000ee20000300800 */
[----:B------:R-:W-:-:S03]  /*5d10*/  IMAD R24, R29, R25, R24 ;  /* 0x000000191d187224 */ /* 0x000fc600078e0218 */
[----:B------:R-:W3:Y:S04]  /*5d20*/  LDL.LU R15, [R1+0xbc] ;  /* 0x0000bc00010f7983 */ /* 0x000ee80000300800 */
[----:B-1----:R-:W3:Y:S01]  /*5d30*/  LDL.LU R14, [R1+0xcc] ;  /* 0x0000cc00010e7983 */ /* 0x002ee20000300800 */
[C---:B--2---:R-:W-:Y:S02]  /*5d40*/  ISETP.GT.U32.AND P6, PT, R29.reuse, R26, PT ;  /* 0x0000001a1d00720c */ /* 0x044fe40003fc4070 */
[C---:B------:R-:W-:Y:S02]  /*5d50*/  ISETP.GT.U32.AND P1, PT, R29.reuse, R19, PT ;  /* 0x000000131d00720c */ /* 0x040fe40003f24070 */
[C---:B------:R-:W-:Y:S02]  /*5d60*/  ISETP.GT.U32.AND P0, PT, R29.reuse, R12, PT ;  /* 0x0000000c1d00720c */ /* 0x040fe40003f04070 */
[----:B------:R-:W-:-:S07]  /*5d70*/  ISETP.GT.U32.AND P2, PT, R29, R11, PT ;  /* 0x0000000b1d00720c */ /* 0x000fce0003f44070 */
[--C-:B------:R-:W-:Y:S01]  /*5d80*/  @!P6 IMAD.IADD R26, R26, 0x1, -R29.reuse ;  /* 0x000000011a1ae824 */ /* 0x100fe200078e0a1d */
[----:B------:R-:W-:Y:S01]  /*5d90*/  ISETP.GT.U32.AND P6, PT, R29, R8, PT ;  /* 0x000000081d00720c */ /* 0x000fe20003fc4070 */
[--C-:B------:R-:W-:Y:S01]  /*5da0*/  @!P1 IMAD.IADD R19, R19, 0x1, -R29.reuse ;  /* 0x0000000113139824 */ /* 0x100fe200078e0a1d */
[C---:B------:R-:W-:Y:S01]  /*5db0*/  ISETP.GT.U32.AND P1, PT, R29.reuse, R7, PT ;  /* 0x000000071d00720c */ /* 0x040fe20003f24070 */
[--C-:B------:R-:W-:Y:S01]  /*5dc0*/  @!P0 IMAD.IADD R12, R12, 0x1, -R29.reuse ;  /* 0x000000010c0c8824 */ /* 0x100fe200078e0a1d */
[----:B------:R-:W-:Y:S01]  /*5dd0*/  ISETP.GT.U32.AND P0, PT, R29, R6, PT ;  /* 0x000000061d00720c */ /* 0x000fe20003f04070 */
[----:B------:R-:W-:Y:S01]  /*5de0*/  @!P2 IMAD.IADD R11, R11, 0x1, -R29 ;  /* 0x000000010b0ba824 */ /* 0x000fe200078e0a1d */
[C---:B------:R-:W-:Y:S02]  /*5df0*/  ISETP.GT.U32.AND P2, PT, R29.reuse, R5, PT ;  /* 0x000000051d00720c */ /* 0x040fe40003f44070 */
[----:B------:R-:W-:-:S05]  /*5e00*/  ISETP.GT.U32.AND P3, PT, R29, R10, PT ;  /* 0x0000000a1d00720c */ /* 0x000fca0003f64070 */
[--C-:B------:R-:W-:Y:S02]  /*5e10*/  @!P6 IMAD.IADD R8, R8, 0x1, -R29.reuse ;  /* 0x000000010808e824 */ /* 0x100fe400078e0a1d */
[--C-:B------:R-:W-:Y:S02]  /*5e20*/  @!P1 IMAD.IADD R7, R7, 0x1, -R29.reuse ;  /* 0x0000000107079824 */ /* 0x100fe400078e0a1d */
[--C-:B------:R-:W-:Y:S01]  /*5e30*/  @!P0 IMAD.IADD R6, R6, 0x1, -R29.reuse ;  /* 0x0000000106068824 */ /* 0x100fe200078e0a1d */
[----:B------:R0:W-:Y:S01]  /*5e40*/  STL [R1+0x134], R8 ;  /* 0x0001340801007387 */ /* 0x0001e20000100800 */
[--C-:B------:R-:W-:Y:S02]  /*5e50*/  @!P2 IMAD.IADD R5, R5, 0x1, -R29.reuse ;  /* 0x000000010505a824 */ /* 0x100fe400078e0a1d */
[----:B------:R-:W-:Y:S01]  /*5e60*/  @!P3 IMAD.IADD R10, R10, 0x1, -R29 ;  /* 0x000000010a0ab824 */ /* 0x000fe200078e0a1d */
[C---:B------:R-:W-:Y:S01]  /*5e70*/  ISETP.GT.U32.AND P3, PT, R29.reuse, R4, PT ;  /* 0x000000041d00720c */ /* 0x040fe20003f64070 */
[----:B------:R1:W-:Y:S01]  /*5e80*/  STL [R1+0x12c], R7 ;  /* 0x00012c0701007387 */ /* 0x0003e20000100800 */
[----:B------:R-:W-:-:S11]  /*5e90*/  ISETP.GT.U32.AND P5, PT, R29, R3, PT ;  /* 0x000000031d00720c */ /* 0x000fd60003fa4070 */
[--C-:B------:R-:W-:Y:S01]  /*5ea0*/  @!P3 IMAD.IADD R4, R4, 0x1, -R29.reuse ;  /* 0x000000010404b824 */ /* 0x100fe200078e0a1d */
[----:B------:R-:W-:Y:S02]  /*5eb0*/  ISETP.GT.U32.AND P4, PT, R29, R2, PT ;  /* 0x000000021d00720c */ /* 0x000fe40003f84070 */
[----:B------:R-:W-:Y:S02]  /*5ec0*/  IABS R25, R13 ;  /* 0x0000000d00197213 */ /* 0x000fe40000000000 */
[----:B------:R-:W2:Y:S04]  /*5ed0*/  LDL.LU R13, [R1+0xd4] ;  /* 0x0000d400010d7983 */ /* 0x000ea80000300800 */
[----:B------:R1:W-:Y:S04]  /*5ee0*/  STL [R1+0x110], R6 ;  /* 0x0001100601007387 */ /* 0x0003e80000100800 */
[----:B0-----:R-:W2:Y:S04]  /*5ef0*/  LDL.LU R8, [R1+0xc8] ;  /* 0x0000c80001087983 */ /* 0x001ea80000300800 */
[----:B------:R0:W-:Y:S04]  /*5f00*/  STL [R1+0x120], R5 ;  /* 0x0001200501007387 */ /* 0x0001e80000100800 */
[----:B-1----:R-:W2:Y:S04]  /*5f10*/  LDL.LU R7, [R1+0xc0] ;  /* 0x0000c00001077983 */ /* 0x002ea80000300800 */
[----:B------:R-:W2:Y:S04]  /*5f20*/  LDL.LU R6, [R1+0xa8] ;  /* 0x0000a80001067983 */ /* 0x000ea80000300800 */
[----:B------:R1:W-:Y:S04]  /*5f30*/  STL [R1+0x124], R4 ;  /* 0x0001240401007387 */ /* 0x0003e80000100800 */
[----:B0-----:R-:W2:Y:S01]  /*5f40*/  LDL.LU R5, [R1+0xb4] ;  /* 0x0000b40001057983 */ /* 0x001ea20000300800 */
[----:B------:R-:W-:-:S02]  /*5f50*/  @!P5 IMAD.IADD R3, R3, 0x1, -R29 ;  /* 0x000000010303d824 */ /* 0x000fc400078e0a1d */
[----:B------:R-:W-:-:S03]  /*5f60*/  @!P4 IMAD.IADD R2, R2, 0x1, -R29 ;  /* 0x000000010202c824 */ /* 0x000fc600078e0a1d */
[----:B------:R-:W-:Y:S01]  /*5f70*/  ISETP.GT.U32.AND P4, PT, R29, R3, PT ;  /* 0x000000031d00720c */ /* 0x000fe20003f84070 */
[----:B-1----:R-:W2:-:S12]  /*5f80*/  LDL.LU R4, [R1+0xb8] ;  /* 0x0000b80001047983 */ /* 0x002e980000300800 */
[----:B------:R-:W-:-:S05]  /*5f90*/  @!P4 IMAD.IADD R3, R3, 0x1, -R29 ;  /* 0x000000010303c824 */ /* 0x000fca00078e0a1d */
[----:B------:R0:W-:Y:S04]  /*5fa0*/  STL [R1+0x118], R3 ;  /* 0x0001180301007387 */ /* 0x0001e80000100800 */
[----:B0-----:R-:W2:Y:S01]  /*5fb0*/  LDL.LU R3, [R1+0xb0] ;  /* 0x0000b00001037983 */ /* 0x001ea20000300800 */
[C---:B------:R-:W-:Y:S02]  /*5fc0*/  ISETP.GT.U32.AND P5, PT, R29.reuse, R28, PT ;  /* 0x0000001c1d00720c */ /* 0x040fe40003fa4070 */
[C---:B------:R-:W-:Y:S02]  /*5fd0*/  ISETP.GT.U32.AND P1, PT, R29.reuse, R19, PT ;  /* 0x000000131d00720c */ /* 0x040fe40003f24070 */
[----:B------:R-:W-:-:S09]  /*5fe0*/  ISETP.GT.U32.AND P0, PT, R29, R12, PT ;  /* 0x0000000c1d00720c */ /* 0x000fd20003f04070 */
[--C-:B------:R-:W-:Y:S01]  /*5ff0*/  @!P5 IMAD.IADD R28, R28, 0x1, -R29.reuse ;  /* 0x000000011c1cd824 */ /* 0x100fe200078e0a1d */
[C---:B------:R-:W-:Y:S02]  /*6000*/  ISETP.GT.U32.AND P5, PT, R29.reuse, R26, PT ;  /* 0x0000001a1d00720c */ /* 0x040fe40003fa4070 */
[C---:B------:R-:W-:Y:S02]  /*6010*/  ISETP.GT.U32.AND P2, PT, R29.reuse, R11, PT ;  /* 0x0000000b1d00720c */ /* 0x040fe40003f44070 */
[----:B------:R-:W-:Y:S01]  /*6020*/  ISETP.GT.U32.AND P6, PT, R29, R28, PT ;  /* 0x0000001c1d00720c */ /* 0x000fe20003fc4070 */
[--C-:B------:R-:W-:Y:S01]  /*6030*/  @!P1 IMAD.IADD R19, R19, 0x1, -R29.reuse ;  /* 0x0000000113139824 */ /* 0x100fe200078e0a1d */
[C---:B----4-:R-:W-:Y:S01]  /*6040*/  ISETP.GT.U32.AND P1, PT, R29.reuse, R18, PT ;  /* 0x000000121d00720c */ /* 0x050fe20003f24070 */
[----:B------:R-:W-:Y:S01]  /*6050*/  @!P0 IMAD.IADD R12, R12, 0x1, -R29 ;  /* 0x000000010c0c8824 */ /* 0x000fe200078e0a1d */
[----:B-----5:R-:W-:-:S05]  /*6060*/  ISETP.GT.U32.AND P0, PT, R29, R17, PT ;  /* 0x000000111d00720c */ /* 0x020fca0003f04070 */
[--C-:B------:R-:W-:Y:S01]  /*6070*/  @!P5 IMAD.IADD R26, R26, 0x1, -R29.reuse ;  /* 0x000000011a1ad824 */ /* 0x100fe200078e0a1d */
[C---:B---3--:R-:W-:Y:S02]  /*6080*/  ISETP.GT.U32.AND P5, PT, R29.reuse, R9, PT ;  /* 0x000000091d00720c */ /* 0x048fe40003fa4070 */
[----:B------:R-:W-:Y:S01]  /*6090*/  ISETP.GT.U32.AND P3, PT, R29, R10, PT ;  /* 0x0000000a1d00720c */ /* 0x000fe20003f64070 */
[--C-:B------:R-:W-:Y:S01]  /*60a0*/  @!P2 IMAD.IADD R11, R11, 0x1, -R29.reuse ;  /* 0x000000010b0ba824 */ /* 0x100fe200078e0a1d */
[C---:B------:R-:W-:Y:S01]  /*60b0*/  ISETP.GT.U32.AND P2, PT, R29.reuse, R16, PT ;  /* 0x000000101d00720c */ /* 0x040fe20003f44070 */
[--C-:B------:R-:W-:Y:S02]  /*60c0*/  @!P6 IMAD.IADD R28, R28, 0x1, -R29.reuse ;  /* 0x000000011c1ce824 */ /* 0x100fe400078e0a1d */
[--C-:B------:R-:W-:Y:S01]  /*60d0*/  @!P1 IMAD.IADD R18, R18, 0x1, -R29.reuse ;  /* 0x0000000112129824 */ /* 0x100fe200078e0a1d */
[----:B------:R-:W-:Y:S01]  /*60e0*/  ISETP.GT.U32.AND P4, PT, R29, R2, PT ;  /* 0x000000021d00720c */ /* 0x000fe20003f84070 */
[----:B------:R-:W-:-:S04]  /*60f0*/  @!P0 IMAD.IADD R17, R17, 0x1, -R29 ;  /* 0x0000000111118824 */ /* 0x000fc800078e0a1d */
[--C-:B------:R-:W-:Y:S02]  /*6100*/  @!P5 IMAD.IADD R9, R9, 0x1, -R29.reuse ;  /* 0x000000010909d824 */ /* 0x100fe400078e0a1d */
[--C-:B------:R-:W-:Y:S01]  /*6110*/  @!P3 IMAD.IADD R10, R10, 0x1, -R29.reuse ;  /* 0x000000010a0ab824 */ /* 0x100fe200078e0a1d */
[----:B------:R-:W-:Y:S01]  /*6120*/  ISETP.GT.U32.AND P3, PT, R29, R15, PT ;  /* 0x0000000f1d00720c */ /* 0x000fe20003f64070 */
[--C-:B------:R-:W-:Y:S01]  /*6130*/  @!P2 IMAD.IADD R16, R16, 0x1, -R29.reuse ;  /* 0x000000011010a824 */ /* 0x100fe200078e0a1d */
[----:B------:R-:W-:Y:S03]  /*6140*/  STL [R1+0x114], R26 ;  /* 0x0001141a01007387 */ /* 0x000fe60000100800 */
[--C-:B------:R-:W-:Y:S01]  /*6150*/  @!P4 IMAD.IADD R2, R2, 0x1, -R29.reuse ;  /* 0x000000010202c824 */ /* 0x100fe200078e0a1d */
[----:B------:R-:W-:Y:S04]  /*6160*/  STL [R1+0xf4], R19 ;  /* 0x0000f41301007387 */ /* 0x000fe80000100800 */
[----:B------:R-:W-:Y:S04]  /*6170*/  STL [R1+0x104], R12 ;  /* 0x0001040c01007387 */ /* 0x000fe80000100800 */
[----:B------:R-:W-:Y:S01]  /*6180*/  STL [R1+0x10c], R11 ;  /* 0x00010c0b01007387 */ /* 0x000fe20000100800 */
[----:B------:R-:W-:-:S03]  /*6190*/  @!P3 IMAD.IADD R15, R15, 0x1, -R29 ;  /* 0x000000010f0fb824 */ /* 0x000fc600078e0a1d */
[----:B------:R-:W-:Y:S04]  /*61a0*/  STL [R1+0x100], R10 ;  /* 0x0001000a01007387 */ /* 0x000fe80000100800 */
[----:B------:R0:W-:Y:S04]  /*61b0*/  STL [R1+0xfc], R2 ;  /* 0x0000fc0201007387 */ /* 0x0001e80000100800 */
[----:B0-----:R-:W3:Y:S04]  /*61c0*/  LDL.LU R2, [R1+0xac] ;  /* 0x0000ac0001027983 */ /* 0x001ee80000300800 */
[----:B------:R-:W4:Y:S04]  /*61d0*/  LDL.LU R12, [R1+0x94] ;  /* 0x00009400010c7983 */ /* 0x000f280000300800 */
[----:B------:R-:W5:Y:S04]  /*61e0*/  LDL.LU R11, [R1+0xa0] ;  /* 0x0000a000010b7983 */ /* 0x000f680000300800 */
[----:B------:R0:W-:Y:S01]  /*61f0*/  STL [R1+0xd8], R28 ;  /* 0x0000d81c01007387 */ /* 0x0001e20000100800 */
[----:B------:R-:W-:-:S03]  /*6200*/  ISETP.GT.U32.AND P4, PT, R29, R14, PT ;  /* 0x0000000e1d00720c */ /* 0x000fc60003f84070 */
[----:B0-----:R-:W4:Y:S04]  /*6210*/  LDL.LU R28, [R1+0xa4] ;  /* 0x0000a400011c7983 */ /* 0x001f280000300800 */
[----:B------:R-:W4:Y:S06]  /*6220*/  LDL.LU R10, [R1+0x9c] ;  /* 0x00009c00010a7983 */ /* 0x000f2c0000300800 */
[----:B------:R-:W-:Y:S01]  /*6230*/  @!P4 IMAD.IADD R14, R14, 0x1, -R29 ;  /* 0x000000010e0ec824 */ /* 0x000fe200078e0a1d */
[----:B--2---:R-:W-:-:S02]  /*6240*/  ISETP.GT.U32.AND P6, PT, R29, R13, PT ;  /* 0x0000000d1d00720c */ /* 0x004fc40003fc4070 */
[C---:B------:R-:W-:Y:S02]  /*6250*/  ISETP.GT.U32.AND P5, PT, R29.reuse, R8, PT ;  /* 0x000000081d00720c */ /* 0x040fe40003fa4070 */
[C---:B------:R-:W-:Y:S02]  /*6260*/  ISETP.GT.U32.AND P1, PT, R29.reuse, R7, PT ;  /* 0x000000071d00720c */ /* 0x040fe40003f24070 */
[----:B------:R-:W-:-:S07]  /*6270*/  ISETP.GT.U32.AND P0, PT, R29, R6, PT ;  /* 0x000000061d00720c */ /* 0x000fce0003f04070 */
[--C-:B------:R-:W-:Y:S01]  /*6280*/  @!P6 IMAD.IADD R13, R13, 0x1, -R29.reuse ;  /* 0x000000010d0de824 */ /* 0x100fe200078e0a1d */
[C---:B------:R-:W-:Y:S01]  /*6290*/  ISETP.GT.U32.AND P6, PT, R29.reuse, R9, PT ;  /* 0x000000091d00720c */ /* 0x040fe20003fc4070 */
[--C-:B------:R-:W-:Y:S01]  /*62a0*/  @!P5 IMAD.IADD R8, R8, 0x1, -R29.reuse ;  /* 0x000000010808d824 */ /* 0x100fe200078e0a1d */
[C---:B------:R-:W-:Y:S02]  /*62b0*/  ISETP.GT.U32.AND P5, PT, R29.reuse, R18, PT ;  /* 0x000000121d00720c */ /* 0x040fe40003fa4070 */
[----:B------:R-:W-:Y:S01]  /*62c0*/  ISETP.GT.U32.AND P2, PT, R29, R5, PT ;  /* 0x000000051d00720c */ /* 0x000fe20003f44070 */
[--C-:B------:R-:W-:Y:S01]  /*62d0*/  @!P1 IMAD.IADD R7, R7, 0x1, -R29.reuse ;  /* 0x0000000107079824 */ /* 0x100fe200078e0a1d */
[C---:B------:R-:W-:Y:S01]  /*62e0*/  ISETP.GT.U32.AND P1, PT, R29.reuse, R17, PT ;  /* 0x000000111d00720c */ /* 0x040fe20003f24070 */
[----:B------:R-:W-:Y:S01]  /*62f0*/  @!P0 IMAD.IADD R6, R6, 0x1, -R29 ;  /* 0x0000000106068824 */ /* 0x000fe200078e0a1d */
[----:B------:R-:W-:-:S05]  /*6300*/  ISETP.GT.U32.AND P0, PT, R29, R16, PT ;  /* 0x000000101d00720c */ /* 0x000fca0003f04070 */
[--C-:B------:R-:W-:Y:S02]  /*6310*/  @!P6 IMAD.IADD R9, R9, 0x1, -R29.reuse ;  /* 0x000000010909e824 */ /* 0x100fe400078e0a1d */
[--C-:B------:R-:W-:Y:S02]  /*6320*/  @!P5 IMAD.IADD R18, R18, 0x1, -R29.reuse ;  /* 0x000000011212d824 */ /* 0x100fe400078e0a1d */
[--C-:B------:R-:W-:Y:S01]  /*6330*/  @!P2 IMAD.IADD R5, R5, 0x1, -R29.reuse ;  /* 0x000000010505a824 */ /* 0x100fe200078e0a1d */
[----:B------:R-:W-:Y:S01]  /*6340*/  ISETP.GT.U32.AND P2, PT, R29, R15, PT ;  /* 0x0000000f1d00720c */ /* 0x000fe20003f44070 */
[--C-:B------:R-:W-:Y:S01]  /*6350*/  @!P1 IMAD.IADD R17, R17, 0x1, -R29.reuse ;  /* 0x0000000111119824 */ /* 0x100fe200078e0a1d */
[----:B------:R0:W-:Y:S01]  /*6360*/  STL [R1+0xec], R9 ;  /* 0x0000ec0901007387 */ /* 0x0001e20000100800 */
[----:B------:R-:W-:-:S03]  /*6370*/  @!P0 IMAD.IADD R16, R16, 0x1, -R29 ;  /* 0x0000000110108824 */ /* 0x000fc600078e0a1d */
[----:B0-----:R-:W2:Y:S04]  /*6380*/  LDL.LU R9, [R1+0x98] ;  /* 0x0000980001097983 */ /* 0x001ea80000300800 */
[----:B------:R0:W-:Y:S04]  /*6390*/  STL [R1+0xf0], R18 ;  /* 0x0000f01201007387 */ /* 0x0001e80000100800 */
[----:B------:R-:W2:Y:S04]  /*63a0*/  LDL.LU R0, [R1+0x80] ;  /* 0x0000800001007983 */ /* 0x000ea80000300800 */
[----:B------:R1:W-:Y:S04]  /*63b0*/  STL [R1+0xe8], R17 ;  /* 0x0000e81101007387 */ /* 0x0003e80000100800 */
[----:B------:R-:W2:Y:S01]  /*63c0*/  LDL.LU R19, [R1+0x8c] ;  /* 0x00008c0001137983 */ /* 0x000ea20000300800 */
[----:B------:R-:W-:-:S03]  /*63d0*/  @!P2 IMAD.IADD R15, R15, 0x1, -R29 ;  /* 0x000000010f0fa824 */ /* 0x000fc600078e0a1d */
[----:B------:R1:W-:Y:S04]  /*63e0*/  STL [R1+0xe4], R16 ;  /* 0x0000e41001007387 */ /* 0x0003e80000100800 */
[----:B0-----:R-:W2:Y:S04]  /*63f0*/  LDL.LU R18, [R1+0x90] ;  /* 0x0000900001127983 */ /* 0x001ea80000300800 */
[----:B-1----:R-:W2:Y:S01]  /*6400*/  LDL.LU R17, [R1+0x88] ;  /* 0x0000880001117983 */ /* 0x002ea20000300800 */
[----:B------:R-:W-:-:S03]  /*6410*/  ISETP.GT.U32.AND P3, PT, R29, R4, PT ;  /* 0x000000041d00720c */ /* 0x000fc60003f64070 */
[----:B------:R0:W-:Y:S04]  /*6420*/  STL [R1+0xbc], R15 ;  /* 0x0000bc0f01007387 */ /* 0x0001e80000100800 */
[----:B------:R-:W2:Y:S01]  /*6430*/  LDL.LU R16, [R1+0x84] ;  /* 0x0000840001107983 */ /* 0x000ea20000300800 */
[----:B------:R-:W-:-:S03]  /*6440*/  ISETP.GT.U32.AND P4, PT, R29, R3, PT ;  /* 0x000000031d00720c */ /* 0x000fc60003f84070 */
[----:B0-----:R-:W2:Y:S02]  /*6450*/  LDL.LU R15, [R1+0x74] ;  /* 0x00007400010f7983 */ /* 0x001ea40000300800 */
[----:B------:R-:W-:Y:S01]  /*6460*/  @!P3 IMAD.IADD R4, R4, 0x1, -R29 ;  /* 0x000000010404b824 */ /* 0x000fe200078e0a1d */
[C---:B------:R-:W-:Y:S02]  /*6470*/  ISETP.GT.U32.AND P3, PT, R29.reuse, R14, PT ;  /* 0x0000000e1d00720c */ /* 0x040fe40003f64070 */
[----:B------:R-:W-:-:S05]  /*6480*/  ISETP.GT.U32.AND P5, PT, R29, R8, PT ;  /* 0x000000081d00720c */ /* 0x000fca0003fa4070 */
[--C-:B------:R-:W-:Y:S01]  /*6490*/  @!P4 IMAD.IADD R3, R3, 0x1, -R29.reuse ;  /* 0x000000010303c824 */ /* 0x100fe200078e0a1d */
[C---:B------:R-:W-:Y:S02]  /*64a0*/  ISETP.GT.U32.AND P4, PT, R29.reuse, R13, PT ;  /* 0x0000000d1d00720c */ /* 0x040fe40003f84070 */
[C---:B------:R-:W-:Y:S02]  /*64b0*/  ISETP.GT.U32.AND P1, PT, R29.reuse, R7, PT ;  /* 0x000000071d00720c */ /* 0x040fe40003f24070 */
[C---:B------:R-:W-:Y:S02]  /*64c0*/  ISETP.GT.U32.AND P0, PT, R29.reuse, R6, PT ;  /* 0x000000061d00720c */ /* 0x040fe40003f04070 */
[----:B------:R-:W-:Y:S01]  /*64d0*/  ISETP.GT.U32.AND P2, PT, R29, R5, PT ;  /* 0x000000051d00720c */ /* 0x000fe20003f44070 */
[--C-:B------:R-:W-:Y:S02]  /*64e0*/  @!P3 IMAD.IADD R14, R14, 0x1, -R29.reuse ;  /* 0x000000010e0eb824 */ /* 0x100fe400078e0a1d */
[----:B------:R-:W-:-:S04]  /*64f0*/  @!P5 IMAD.IADD R8, R8, 0x1, -R29 ;  /* 0x000000010808d824 */ /* 0x000fc800078e0a1d */
[--C-:B------:R-:W-:Y:S01]  /*6500*/  @!P4 IMAD.IADD R13, R13, 0x1, -R29.reuse ;  /* 0x000000010d0dc824 */ /* 0x100fe200078e0a1d */
[----:B------:R0:W-:Y:S01]  /*6510*/  STL [R1+0xcc], R14 ;  /* 0x0000cc0e01007387 */ /* 0x0001e20000100800 */
[--C-:B------:R-:W-:Y:S02]  /*6520*/  @!P1 IMAD.IADD R7, R7, 0x1, -R29.reuse ;  /* 0x0000000107079824 */ /* 0x100fe400078e0a1d */
[--C-:B------:R-:W-:Y:S02]  /*6530*/  @!P0 IMAD.IADD R6, R6, 0x1, -R29.reuse ;  /* 0x0000000106068824 */ /* 0x100fe400078e0a1d */
[----:B------:R-:W-:Y:S01]  /*6540*/  @!P2 IMAD.IADD R5, R5, 0x1, -R29 ;  /* 0x000000010505a824 */ /* 0x000fe200078e0a1d */
[----:B0-----:R-:W2:Y:S04]  /*6550*/  LDL.LU R14, [R1+0x7c] ;  /* 0x00007c00010e7983 */ /* 0x001ea80000300800 */
[----:B------:R-:W-:Y:S04]  /*6560*/  STL [R1+0xd4], R13 ;  /* 0x0000d40d01007387 */ /* 0x000fe80000100800 */
[----:B------:R0:W-:Y:S04]  /*6570*/  STL [R1+0xc8], R8 ;  /* 0x0000c80801007387 */ /* 0x0001e80000100800 */
[----:B------:R1:W-:Y:S04]  /*6580*/  STL [R1+0xc0], R7 ;  /* 0x0000c00701007387 */ /* 0x0003e80000100800 */
[----:B------:R1:W-:Y:S04]  /*6590*/  STL [R1+0xa8], R6 ;  /* 0x0000a80601007387 */ /* 0x0003e80000100800 */
[----:B------:R1:W-:Y:S04]  /*65a0*/  STL [R1+0xb4], R5 ;  /* 0x0000b40501007387 */ /* 0x0003e80000100800 */
[----:B0-----:R-:W2:Y:S01]  /*65b0*/  LDL R8, [R1+0x13f8] ;  /* 0x0013f80001087983 */ /* 0x001ea20000100800 */
[----:B------:R-:W-:-:S02]  /*65c0*/  ISETP.GT.U32.AND P6, PT, R29, R3, PT ;  /* 0x000000031d00720c */ /* 0x000fc40003fc4070 */
[C---:B---3--:R-:W-:Y:S02]  /*65d0*/  ISETP.GT.U32.AND P4, PT, R29.reuse, R2, PT ;  /* 0x000000021d00720c */ /* 0x048fe40003f84070 */
[C---:B-----5:R-:W-:Y:S02]  /*65e0*/  ISETP.GT.U32.AND P1, PT, R29.reuse, R11, PT ;  /* 0x0000000b1d00720c */ /* 0x060fe40003f24070 */
[C---:B----4-:R-:W-:Y:S02]  /*65f0*/  ISETP.GT.U32.AND P5, PT, R29.reuse, R12, PT ;  /* 0x0000000c1d00720c */ /* 0x050fe40003fa4070 */
[C---:B------:R-:W-:Y:S02]  /*6600*/  ISETP.GT.U32.AND P0, PT, R29.reuse, R28, PT ;  /* 0x0000001c1d00720c */ /* 0x040fe40003f04070 */
[----:B------:R-:W-:-:S03]  /*6610*/  ISETP.GT.U32.AND P3, PT, R29, R4, PT ;  /* 0x000000041d00720c */ /* 0x000fc60003f64070 */
[--C-:B------:R-:W-:Y:S01]  /*6620*/  @!P6 IMAD.IADD R3, R3, 0x1, -R29.reuse ;  /* 0x000000010303e824 */ /* 0x100fe200078e0a1d */
[----:B------:R-:W-:Y:S01]  /*6630*/  ISETP.GT.U32.AND P2, PT, R29, R10, PT ;  /* 0x0000000a1d00720c */ /* 0x000fe20003f44070 */
[--C-:B------:R-:W-:Y:S02]  /*6640*/  @!P4 IMAD.IADD R2, R2, 0x1, -R29.reuse ;  /* 0x000000010202c824 */ /* 0x100fe400078e0a1d */
[--C-:B------:R-:W-:Y:S02]  /*6650*/  @!P1 IMAD.IADD R11, R11, 0x1, -R29.reuse ;  /* 0x000000010b0b9824 */ /* 0x100fe400078e0a1d */
[--C-:B------:R-:W-:Y:S02]  /*6660*/  @!P5 IMAD.IADD R12, R12, 0x1, -R29.reuse ;  /* 0x000000010c0cd824 */ /* 0x100fe400078e0a1d */
[--C-:B------:R-:W-:Y:S02]  /*6670*/  @!P0 IMAD.IADD R28, R28, 0x1, -R29.reuse ;  /* 0x000000011c1c8824 */ /* 0x100fe400078e0a1d */
[----:B------:R-:W-:-:S04]  /*6680*/  @!P3 IMAD.IADD R4, R4, 0x1, -R29 ;  /* 0x000000010404b824 */ /* 0x000fc800078e0a1d */
[----:B------:R-:W-:Y:S01]  /*6690*/  @!P2 IMAD.IADD R10, R10, 0x1, -R29 ;  /* 0x000000010a0aa824 */ /* 0x000fe200078e0a1d */
[----:B------:R0:W-:Y:S04]  /*66a0*/  STL [R1+0xb8], R4 ;  /* 0x0000b80401007387 */ /* 0x0001e80000100800 */
[----:B-1----:R-:W3:Y:S04]  /*66b0*/  LDL.LU R7, [R1+0x1a8] ;  /* 0x0001a80001077983 */ /* 0x002ee80000300800 */
[----:B------:R-:W4:Y:S04]  /*66c0*/  LDL.LU R6, [R1+0x78] ;  /* 0x0000780001067983 */ /* 0x000f280000300800 */
[----:B------:R1:W-:Y:S04]  /*66d0*/  STL [R1+0xb0], R3 ;  /* 0x0000b00301007387 */ /* 0x0003e80000100800 */
[----:B------:R-:W5:Y:S04]  /*66e0*/  LDL.LU R5, [R1+0x1a0] ;  /* 0x0001a00001057983 */ /* 0x000f680000300800 */
[----:B0-----:R-:W3:Y:S04]  /*66f0*/  LDL.LU R4, [R1+0x70] ;  /* 0x0000700001047983 */ /* 0x001ee80000300800 */
[----:B-1----:R-:W3:Y:S01]  /*6700*/  LDL.LU R3, [R1+0x184] ;  /* 0x0001840001037983 */ /* 0x002ee20000300800 */
[----:B------:R-:W-:-:S04]  /*6710*/  IMAD.HI.U32 R26, R27, R25, RZ ;  /* 0x000000191b1a7227 */ /* 0x000fc800078e00ff */
[----:B------:R-:W-:-:S04]  /*6720*/  IMAD.MOV R26, RZ, RZ, -R26 ;  /* 0x000000ffff1a7224 */ /* 0x000fc800078e0a1a */
[C---:B------:R-:W-:Y:S01]  /*6730*/  IMAD R25, R29.reuse, R26, R25 ;  /* 0x0000001a1d197224 */ /* 0x040fe200078e0219 */
[C---:B--2---:R-:W-:Y:S02]  /*6740*/  ISETP.GT.U32.AND P6, PT, R29.reuse, R0, PT ;  /* 0x000000001d00720c */ /* 0x044fe40003fc4070 */
[C---:B------:R-:W-:Y:S02]  /*6750*/  ISETP.GT.U32.AND P4, PT, R29.reuse, R19, PT ;  /* 0x000000131d00720c */ /* 0x040fe40003f84070 */
[C---:B------:R-:W-:Y:S02]  /*6760*/  ISETP.GT.U32.AND P5, PT, R29.reuse, R18, PT ;  /* 0x000000121d00720c */ /* 0x040fe40003fa4070 */
[C---:B------:R-:W-:Y:S02]  /*6770*/  ISETP.GT.U32.AND P1, PT, R29.reuse, R17, PT ;  /* 0x000000111d00720c */ /* 0x040fe40003f24070 */
[----:B------:R-:W-:-:S05]  /*6780*/  ISETP.GT.U32.AND P3, PT, R29, R9, PT ;  /* 0x000000091d00720c */ /* 0x000fca0003f64070 */
[--C-:B------:R-:W-:Y:S01]  /*6790*/  @!P6 IMAD.IADD R0, R0, 0x1, -R29.reuse ;  /* 0x000000010000e824 */ /* 0x100fe200078e0a1d */
[C---:B------:R-:W-:Y:S02]  /*67a0*/  ISETP.GT.U32.AND P6, PT, R29.reuse, R2, PT ;  /* 0x000000021d00720c */ /* 0x040fe40003fc4070 */
[----:B------:R-:W-:Y:S01]  /*67b0*/  ISETP.GT.U32.AND P0, PT, R29, R16, PT ;  /* 0x000000101d00720c */ /* 0x000fe20003f04070 */
[--C-:B------:R-:W-:Y:S01]  /*67c0*/  @!P4 IMAD.IADD R19, R19, 0x1, -R29.reuse ;  /* 0x000000011313c824 */ /* 0x100fe200078e0a1d */
[----:B------:R-:W-:Y:S01]  /*67d0*/  ISETP.GT.U32.AND P4, PT, R29, R12, PT ;  /* 0x0000000c1d00720c */ /* 0x000fe20003f84070 */
[--C-:B------:R-:W-:Y:S02]  /*67e0*/  @!P5 IMAD.IADD R18, R18, 0x1, -R29.reuse ;  /* 0x000000011212d824 */ /* 0x100fe400078e0a1d */
[----:B------:R-:W-:Y:S01]  /*67f0*/  @!P1 IMAD.IADD R17, R17, 0x1, -R29 ;  /* 0x0000000111119824 */ /* 0x000fe200078e0a1d */
[C---:B------:R-:W-:Y:S02]  /*6800*/  ISETP.GT.U32.AND P2, PT, R29.reuse, R15, PT ;  /* 0x0000000f1d00720c */ /* 0x040fe40003f44070 */
[----:B------:R-:W-:-:S02]  /*6810*/  ISETP.GT.U32.AND P1, PT, R29, R28, PT ;  /* 0x0000001c1d00720c */ /* 0x000fc40003f24070 */
[----:B------:R-:W-:Y:S01]  /*6820*/  ISETP.GT.U32.AND P5, PT, R29, R11, PT ;  /* 0x0000000b1d00720c */ /* 0x000fe20003fa4070 */
[--C-:B------:R-:W-:Y:S02]  /*6830*/  @!P3 IMAD.IADD R9, R9, 0x1, -R29.reuse ;  /* 0x000000010909b824 */ /* 0x100fe400078e0a1d */
[--C-:B------:R-:W-:Y:S01]  /*6840*/  @!P0 IMAD.IADD R16, R16, 0x1, -R29.reuse ;  /* 0x0000000110108824 */ /* 0x100fe200078e0a1d */
[----:B------:R-:W-:Y:S01]  /*6850*/  ISETP.GT.U32.AND P0, PT, R29, R10, PT ;  /* 0x0000000a1d00720c */ /* 0x000fe20003f04070 */
[--C-:B------:R-:W-:Y:S02]  /*6860*/  @!P6 IMAD.IADD R2, R2, 0x1, -R29.reuse ;  /* 0x000000010202e824 */ /* 0x100fe400078e0a1d */
[--C-:B------:R-:W-:Y:S02]  /*6870*/  @!P4 IMAD.IADD R12, R12, 0x1, -R29.reuse ;  /* 0x000000010c0cc824 */ /* 0x100fe400078e0a1d */
[--C-:B------:R-:W-:Y:S01]  /*6880*/  @!P2 IMAD.IADD R15, R15, 0x1, -R29.reuse ;  /* 0x000000010f0fa824 */ /* 0x100fe200078e0a1d */
[----:B------:R-:W-:Y:S01]  /*6890*/  ISETP.GT.U32.AND P2, PT, R29, R9, PT ;  /* 0x000000091d00720c */ /* 0x000fe20003f44070 */
[--C-:B------:R-:W-:Y:S01]  /*68a0*/  @!P1 IMAD.IADD R28, R28, 0x1, -R29.reuse ;  /* 0x000000011c1c9824 */ /* 0x100fe200078e0a1d */
[----:B------:R0:W-:Y:S01]  /*68b0*/  STL [R1+0xac], R2 ;  /* 0x0000ac0201007387 */ /* 0x0001e20000100800 */
[----:B------:R-:W-:-:S04]  /*68c0*/  @!P5 IMAD.IADD R11, R11, 0x1, -R29 ;  /* 0x000000010b0bd824 */ /* 0x000fc800078e0a1d */
[--C-:B------:R-:W-:Y:S01]  /*68d0*/  @!P0 IMAD.IADD R10, R10, 0x1, -R29.reuse ;  /* 0x000000010a0a8824 */ /* 0x100fe200078e0a1d */
[----:B0-----:R-:W2:Y:S04]  /*68e0*/  LDL.LU R2, [R1+0x18c] ;  /* 0x00018c0001027983 */ /* 0x001ea80000300800 */
[----:B------:R-:W-:Y:S04]  /*68f0*/  STL [R1+0x94], R12 ;  /* 0x0000940c01007387 */ /* 0x000fe80000100800 */
[----:B------:R0:W-:Y:S04]  /*6900*/  STL [R1+0xa4], R28 ;  /* 0x0000a41c01007387 */ /* 0x0001e80000100800 */
[----:B------:R1:W-:Y:S01]  /*6910*/  STL [R1+0xa0], R11 ;  /* 0x0000a00b01007387 */ /* 0x0003e20000100800 */
[----:B------:R-:W-:-:S03]  /*6920*/  @!P2 IMAD.IADD R9, R9, 0x1, -R29 ;  /* 0x000000010909a824 */ /* 0x000fc600078e0a1d */
[----:B0-----:R-:W2:Y:S04]  /*6930*/  LDL.LU R28, [R1+0x174] ;  /* 0x00017400011c7983 */ /* 0x001ea80000300800 */
[----:B------:R-:W2:Y:S04]  /*6940*/  LDL.LU R13, [R1+0x170] ;  /* 0x00017000010d7983 */ /* 0x000ea80000300800 */
[----:B------:R-:W2:Y:S04]  /*6950*/  LDL.LU R12, [R1+0x130] ;  /* 0x00013000010c7983 */ /* 0x000ea80000300800 */
[----:B-1----:R-:W2:Y:S04]  /*6960*/  LDL.LU R11, [R1+0x14c] ;  /* 0x00014c00010b7983 */ /* 0x002ea80000300800 */
[----:B------:R0:W-:Y:S01]  /*6970*/  STL [R1+0x9c], R10 ;  /* 0x00009c0a01007387 */ /* 0x0001e20000100800 */
[----:B------:R-:W-:-:S03]  /*6980*/  IABS R26, R8 ;  /* 0x00000008001a7213 */ /* 0x000fc60000000000 */
[----:B0-----:R-:W2:Y:S04]  /*6990*/  LDL.LU R10, [R1+0x150] ;  /* 0x00015000010a7983 */ /* 0x001ea80000300800 */
[----:B------:R0:W-:Y:S04]  /*69a0*/  STL [R1+0x98], R9 ;  /* 0x0000980901007387 */ /* 0x0001e80000100800 */
[----:B0-----:R-:W2:Y:S04]  /*69b0*/  LDL.LU R9, [R1+0x140] ;  /* 0x0001400001097983 */ /* 0x001ea80000300800 */
[----:B------:R-:W2:Y:S01]  /*69c0*/  LDL.LU R8, [R1+0x138] ;  /* 0x0001380001087983 */ /* 0x000ea20000300800 */
[----:B------:R-:W-:-:S02]  /*69d0*/  ISETP.GT.U32.AND P3, PT, R29, R14, PT ;  /* 0x0000000e1d00720c */ /* 0x000fc40003f64070 */
[C---:B------:R-:W-:Y:S02]  /*69e0*/  ISETP.GT.U32.AND P4, PT, R29.reuse, R19, PT ;  /* 0x000000131d00720c */ /* 0x040fe40003f84070 */
[C---:B------:R-:W-:Y:S02]  /*69f0*/  ISETP.GT.U32.AND P5, PT, R29.reuse, R18, PT ;  /* 0x000000121d00720c */ /* 0x040fe40003fa4070 */
[----:B------:R-:W-:-:S07]  /*6a00*/  ISETP.GT.U32.AND P1, PT, R29, R17, PT ;  /* 0x000000111d00720c */ /* 0x000fce0003f24070 */
[--C-:B------:R-:W-:Y:S01]  /*6a10*/  @!P3 IMAD.IADD R14, R14, 0x1, -R29.reuse ;  /* 0x000000010e0eb824 */ /* 0x100fe200078e0a1d */
[C---:B------:R-:W-:Y:S02]  /*6a20*/  ISETP.GT.U32.AND P3, PT, R29.reuse, R0, PT ;  /* 0x000000001d00720c */ /* 0x040fe40003f64070 */
[----:B------:R-:W-:Y:S01]  /*6a30*/  ISETP.GT.U32.AND P0, PT, R29, R16, PT ;  /* 0x000000101d00720c */ /* 0x000fe20003f04070 */
[--C-:B------:R-:W-:Y:S01]  /*6a40*/  @!P4 IMAD.IADD R19, R19, 0x1, -R29.reuse ;  /* 0x000000011313c824 */ /* 0x100fe200078e0a1d */
[C---:B------:R-:W-:Y:S02]  /*6a50*/  ISETP.GT.U32.AND P6, PT, R29.reuse, R14, PT ;  /* 0x0000000e1d00720c */ /* 0x040fe40003fc4070 */
[C---:B------:R-:W-:Y:S01]  /*6a60*/  ISETP.GT.U32.AND P2, PT, R29.reuse, R15, PT ;  /* 0x0000000f1d00720c */ /* 0x040fe20003f44070 */
[----:B------:R-:W-:Y:S01]  /*6a70*/  @!P5 IMAD.IADD R18, R18, 0x1, -R29 ;  /* 0x000000011212d824 */ /* 0x000fe200078e0a1d */
[----:B----4-:R-:W-:-:S05]  /*6a80*/  ISETP.GT.U32.AND P4, PT, R29, R6, PT ;  /* 0x000000061d00720c */ /* 0x010fca0003f84070 */
[--C-:B------:R-:W-:Y:S01]  /*6a90*/  @!P3 IMAD.IADD R0, R0, 0x1, -R29.reuse ;  /* 0x000000010000b824 */ /* 0x100fe200078e0a1d */
[----:B---3--:R-:W-:Y:S01]  /*6aa0*/  ISETP.GT.U32.AND P3, PT, R29, R7, PT ;  /* 0x000000071d00720c */ /* 0x008fe20003f64070 */
[--C-:B------:R-:W-:Y:S01]  /*6ab0*/  @!P1 IMAD.IADD R17, R17, 0x1, -R29.reuse ;  /* 0x0000000111119824 */ /* 0x100fe200078e0a1d */
[C---:B-----5:R-:W-:Y:S02]  /*6ac0*/  ISETP.GT.U32.AND P5, PT, R29.reuse, R5, PT ;  /* 0x000000051d00720c */ /* 0x060fe40003fa4070 */
[C---:B------:R-:W-:Y:S01]  /*6ad0*/  ISETP.GT.U32.AND P1, PT, R29.reuse, R4, PT ;  /* 0x000000041d00720c */ /* 0x040fe20003f24070 */
[--C-:B------:R-:W-:Y:S01]  /*6ae0*/  @!P0 IMAD.IADD R16, R16, 0x1, -R29.reuse ;  /* 0x0000000110108824 */ /* 0x100fe200078e0a1d */
[----:B------:R-:W-:Y:S01]  /*6af0*/  ISETP.GT.U32.AND P0, PT, R29, R3, PT ;  /* 0x000000031d00720c */ /* 0x000fe20003f04070 */
[--C-:B------:R-:W-:Y:S02]  /*6b00*/  @!P6 IMAD.IADD R14, R14, 0x1, -R29.reuse ;  /* 0x000000010e0ee824 */ /* 0x100fe400078e0a1d */
[----:B------:R-:W-:-:S02]  /*6b10*/  @!P2 IMAD.IADD R15, R15, 0x1, -R29 ;  /* 0x000000010f0fa824 */ /* 0x000fc400078e0a1d */
[--C-:B------:R-:W-:Y:S02]  /*6b20*/  @!P4 IMAD.IADD R6, R6, 0x1, -R29.reuse ;  /* 0x000000010606c824 */ /* 0x100fe400078e0a1d */
[--C-:B------:R-:W-:Y:S02]  /*6b30*/  @!P3 IMAD.IADD R7, R7, 0x1, -R29.reuse ;  /* 0x000000010707b824 */ /* 0x100fe400078e0a1d */
[--C-:B------:R-:W-:Y:S02]  /*6b40*/  @!P5 IMAD.IADD R5, R5, 0x1, -R29.reuse ;  /* 0x000000010505d824 */ /* 0x100fe400078e0a1d */
[--C-:B------:R-:W-:Y:S02]  /*6b50*/  @!P1 IMAD.IADD R4, R4, 0x1, -R29.reuse ;  /* 0x0000000104049824 */ /* 0x100fe400078e0a1d */
[----:B------:R-:W-:Y:S01]  /*6b60*/  @!P0 IMAD.IADD R3, R3, 0x1, -R29 ;  /* 0x0000000103038824 */ /* 0x000fe200078e0a1d */
[----:B------:R-:W-:Y:S04]  /*6b70*/  STL [R1+0x80], R0 ;  /* 0x0000800001007387 */ /* 0x000fe80000100800 */
[----:B------:R0:W-:Y:S04]  /*6b80*/  STL [R1+0x8c], R19 ;  /* 0x00008c1301007387 */ /* 0x0001e80000100800 */
[----:B------:R1:W-:Y:S04]  /*6b90*/  STL [R1+0x90], R18 ;  /* 0x0000901201007387 */ /* 0x0003e80000100800 */
[----:B------:R3:W-:Y:S04]  /*6ba0*/  STL [R1+0x88], R17 ;  /* 0x0000881101007387 */ /* 0x0007e80000100800 */
[----:B------:R4:W-:Y:S04]  /*6bb0*/  STL [R1+0x84], R16 ;  /* 0x0000841001007387 */ /* 0x0009e80000100800 */
[----:B0-----:R-:W5:Y:S04]  /*6bc0*/  LDL.LU R19, [R1+0x2c] ;  /* 0x00002c0001137983 */ /* 0x001f680000300800 */
[----:B------:R0:W-:Y:S04]  /*6bd0*/  STL [R1+0x74], R15 ;  /* 0x0000740f01007387 */ /* 0x0001e80000100800 */
[----:B-1----:R-:W5:Y:S04]  /*6be0*/  LDL.LU R18, [R1+0x28] ;  /* 0x0000280001127983 */ /* 0x002f680000300800 */
[----:B---3--:R-:W3:Y:S04]  /*6bf0*/  LDL.LU R17, [R1+0x11c] ;  /* 0x00011c0001117983 */ /* 0x008ee80000300800 */
[----:B------:R1:W-:Y:S04]  /*6c00*/  STL [R1+0x7c], R14 ;  /* 0x00007c0e01007387 */ /* 0x0003e80000100800 */
[----:B----4-:R-:W4:Y:S04]  /*6c10*/  LDL.LU R16, [R1+0x108] ;  /* 0x0001080001107983 */ /* 0x010f280000300800 */
[----:B0-----:R-:W3:Y:S04]  /*6c20*/  LDL.LU R15, [R1+0xf8] ;  /* 0x0000f800010f7983 */ /* 0x001ee80000300800 */
[----:B-1----:R-:W3:Y:S01]  /*6c30*/  LDL.LU R14, [R1+0x24] ;  /* 0x00002400010e7983 */ /* 0x002ee20000300800 */
[----:B--2---:R-:W-:-:S02]  /*6c40*/  ISETP.GT.U32.AND P2, PT, R29, R2, PT ;  /* 0x000000021d00720c */ /* 0x004fc40003f44070 */
[C---:B------:R-:W-:Y:S02]  /*6c50*/  ISETP.GT.U32.AND P6, PT, R29.reuse, R28, PT ;  /* 0x0000001c1d00720c */ /* 0x040fe40003fc4070 */
[C---:B------:R-:W-:Y:S02]  /*6c60*/  ISETP.GT.U32.AND P3, PT, R29.reuse, R13, PT ;  /* 0x0000000d1d00720c */ /* 0x040fe40003f64070 */
[C---:B------:R-:W-:Y:S02]  /*6c70*/  ISETP.GT.U32.AND P4, PT, R29.reuse, R12, PT ;  /* 0x0000000c1d00720c */ /* 0x040fe40003f84070 */
[----:B------:R-:W-:-:S07]  /*6c80*/  ISETP.GT.U32.AND P5, PT, R29, R11, PT ;  /* 0x0000000b1d00720c */ /* 0x000fce0003fa4070 */
[--C-:B------:R-:W-:Y:S01]  /*6c90*/  @!P6 IMAD.IADD R28, R28, 0x1, -R29.reuse ;  /* 0x000000011c1ce824 */ /* 0x100fe200078e0a1d */
[----:B------:R-:W-:Y:S01]  /*6ca0*/  ISETP.GT.U32.AND P6, PT, R29, R7, PT ;  /* 0x000000071d00720c */ /* 0x000fe20003fc4070 */
[--C-:B------:R-:W-:Y:S02]  /*6cb0*/  @!P2 IMAD.IADD R2, R2, 0x1, -R29.reuse ;  /* 0x000000010202a824 */ /* 0x100fe400078e0a1d */
[--C-:B------:R-:W-:Y:S01]  /*6cc0*/  @!P3 IMAD.IADD R13, R13, 0x1, -R29.reuse ;  /* 0x000000010d0db824 */ /* 0x100fe200078e0a1d */
[C---:B------:R-:W-:Y:S01]  /*6cd0*/  ISETP.GT.U32.AND P1, PT, R29.reuse, R10, PT ;  /* 0x0000000a1d00720c */ /* 0x040fe20003f24070 */
[--C-:B------:R-:W-:Y:S01]  /*6ce0*/  @!P4 IMAD.IADD R12, R12, 0x1, -R29.reuse ;  /* 0x000000010c0cc824 */ /* 0x100fe200078e0a1d */
[----:B------:R-:W-:Y:S01]  /*6cf0*/  ISETP.GT.U32.AND P3, PT, R29, R6, PT ;  /* 0x000000061d00720c */ /* 0x000fe20003f64070 */
[----:B------:R-:W-:Y:S01]  /*6d00*/  @!P5 IMAD.IADD R11, R11, 0x1, -R29 ;  /* 0x000000010b0bd824 */ /* 0x000fe200078e0a1d */
[C---:B------:R-:W-:Y:S02]  /*6d10*/  ISETP.GT.U32.AND P4, PT, R29.reuse, R5, PT ;  /* 0x000000051d00720c */ /* 0x040fe40003f84070 */
[----:B------:R-:W-:-:S02]  /*6d20*/  ISETP.GT.U32.AND P5, PT, R29, R4, PT ;  /* 0x000000041d00720c */ /* 0x000fc40003fa4070 */
[C---:B------:R-:W-:Y:S02]  /*6d30*/  ISETP.GT.U32.AND P0, PT, R29.reuse, R9, PT ;  /* 0x000000091d00720c */ /* 0x040fe40003f04070 */
[----:B------:R-:W-:-:S03]  /*6d40*/  ISETP.GT.U32.AND P2, PT, R29, R8, PT ;  /* 0x000000081d00720c */ /* 0x000fc60003f44070 */
[--C-:B------:R-:W-:Y:S01]  /*6d50*/  @!P1 IMAD.IADD R10, R10, 0x1, -R29.reuse ;  /* 0x000000010a0a9824 */ /* 0x100fe200078e0a1d */
[----:B------:R-:W-:Y:S01]  /*6d60*/  ISETP.GT.U32.AND P1, PT, R29, R3, PT ;  /* 0x000000031d00720c */ /* 0x000fe20003f24070 */
[--C-:B------:R-:W-:Y:S02]  /*6d70*/  @!P6 IMAD.IADD R7, R7, 0x1, -R29.reuse ;  /* 0x000000010707e824 */ /* 0x100fe400078e0a1d */
[----:B------:R-:W-:-:S04]  /*6d80*/  @!P3 IMAD.IADD R6, R6, 0x1, -R29 ;  /* 0x000000010606b824 */ /* 0x000fc800078e0a1d */
[--C-:B------:R-:W-:Y:S01]  /*6d90*/  @!P0 IMAD.IADD R9, R9, 0x1, -R29.reuse ;  /* 0x0000000109098824 */ /* 0x100fe200078e0a1d */
[----:B------:R-:W-:Y:S01]  /*6da0*/  ISETP.GT.U32.AND P0, PT, R29, R2, PT ;  /* 0x000000021d00720c */ /* 0x000fe20003f04070 */
[--C-:B------:R-:W-:Y:S02]  /*6db0*/  @!P4 IMAD.IADD R5, R5, 0x1, -R29.reuse ;  /* 0x000000010505c824 */ /* 0x100fe400078e0a1d */
[--C-:B------:R-:W-:Y:S01]  /*6dc0*/  @!P2 IMAD.IADD R8, R8, 0x1, -R29.reuse ;  /* 0x000000010808a824 */ /* 0x100fe200078e0a1d */
[----:B------:R-:W-:Y:S01]  /*6dd0*/  ISETP.GT.U32.AND P2, PT, R29, R28, PT ;  /* 0x0000001c1d00720c */ /* 0x000fe20003f44070 */
[--C-:B------:R-:W-:Y:S01]  /*6de0*/  @!P5 IMAD.IADD R4, R4, 0x1, -R29.reuse ;  /* 0x000000010404d824 */ /* 0x100fe200078e0a1d */
[----:B------:R-:W-:Y:S01]  /*6df0*/  STL [R1+0x1a8], R7 ;  /* 0x0001a80701007387 */ /* 0x000fe20000100800 */
[----:B------:R-:W-:-:S03]  /*6e00*/  @!P1 IMAD.IADD R3, R3, 0x1, -R29 ;  /* 0x0000000103039824 */ /* 0x000fc600078e0a1d */
[----:B------:R0:W-:Y:S04]  /*6e10*/  STL [R1+0x78], R6 ;  /* 0x0000780601007387 */ /* 0x0001e80000100800 */
[----:B------:R1:W-:Y:S01]  /*6e20*/  STL [R1+0x1a0], R5 ;  /* 0x0001a00501007387 */ /* 0x0003e20000100800 */
[----:B------:R-:W-:-:S03]  /*6e30*/  @!P0 IMAD.IADD R2, R2, 0x1, -R29 ;  /* 0x0000000102028824 */ /* 0x000fc600078e0a1d */
[----:B0-----:R-:W2:Y:S04]  /*6e40*/  LDL.LU R6, [R1+0xdc] ;  /* 0x0000dc0001067983 */ /* 0x001ea80000300800 */
[----:B------:R0:W-:Y:S04]  /*6e50*/  STL [R1+0x70], R4 ;  /* 0x0000700401007387 */ /* 0x0001e80000100800 */
[----:B-1----:R-:W2:Y:S04]  /*6e60*/  LDL.LU R5, [R1+0xe0] ;  /* 0x0000e00001057983 */ /* 0x002ea80000300800 */
[----:B------:R1:W-:Y:S01]  /*6e70*/  STL [R1+0x184], R3 ;  /* 0x0001840301007387 */ /* 0x0003e20000100800 */
[----:B------:R-:W-:-:S03]  /*6e80*/  @!P2 IMAD.IADD R28, R28, 0x1, -R29 ;  /* 0x000000011c1ca824 */ /* 0x000fc600078e0a1d */
[----:B0-----:R-:W2:Y:S04]  /*6e90*/  LDL.LU R4, [R1+0xd0] ;  /* 0x0000d00001047983 */ /* 0x001ea80000300800 */
[----:B------:R-:W2:Y:S04]  /*6ea0*/  LDL.LU R0, [R1+0xc4] ;  /* 0x0000c40001007983 */ /* 0x000ea80000300800 */
[----:B-1----:R-:W2:Y:S04]  /*6eb0*/  LDL.LU R3, [R1+0x20] ;  /* 0x0000200001037983 */ /* 0x002ea80000300800 */
[----:B------:R0:W-:Y:S04]  /*6ec0*/  STL [R1+0x18c], R2 ;  /* 0x00018c0201007387 */ /* 0x0001e80000100800 */
[----:B0-----:R-:W2:Y:S04]  /*6ed0*/  LDL.LU R2, [R1+0x1c] ;  /* 0x00001c0001027983 */ /* 0x001ea80000300800 */
[----:B------:R0:W-:Y:S04]  /*6ee0*/  STL [R1+0x174], R28 ;  /* 0x0001741c01007387 */ /* 0x0001e80000100800 */
[----:B0-----:R-:W2:Y:S01]  /*6ef0*/  LDL.LU R28, [R1+0x18] ;  /* 0x00001800011c7983 */ /* 0x001ea20000300800 */
[----:B------:R-:W-:-:S02]  /*6f00*/  ISETP.GT.U32.AND P3, PT, R29, R13, PT ;  /* 0x0000000d1d00720c */ /* 0x000fc40003f64070 */
[C---:B------:R-:W-:Y:S02]  /*6f10*/  ISETP.GT.U32.AND P4, PT, R29.reuse, R12, PT ;  /* 0x0000000c1d00720c */ /* 0x040fe40003f84070 */
[C---:B------:R-:W-:Y:S02]  /*6f20*/  ISETP.GT.U32.AND P5, PT, R29.reuse, R11, PT ;  /* 0x0000000b1d00720c */ /* 0x040fe40003fa4070 */
[C---:B------:R-:W-:Y:S02]  /*6f30*/  ISETP.GT.U32.AND P6, PT, R29.reuse, R10, PT ;  /* 0x0000000a1d00720c */ /* 0x040fe40003fc4070 */
[C---:B------:R-:W-:Y:S02]  /*6f40*/  ISETP.GT.U32.AND P0, PT, R29.reuse, R9, PT ;  /* 0x000000091d00720c */ /* 0x040fe40003f04070 */
[C---:B------:R-:W-:Y:S02]  /*6f50*/  ISETP.GT.U32.AND P1, PT, R29.reuse, R8, PT ;  /* 0x000000081d00720c */ /* 0x040fe40003f24070 */
[----:B-----5:R-:W-:Y:S01]  /*6f60*/  ISETP.GT.U32.AND P2, PT, R29, R19, PT ;  /* 0x000000131d00720c */ /* 0x020fe20003f44070 */
[--C-:B------:R-:W-:Y:S01]  /*6f70*/  @!P3 IMAD.IADD R13, R13, 0x1, -R29.reuse ;  /* 0x000000010d0db824 */ /* 0x100fe200078e0a1d */
[C---:B------:R-:W-:Y:S01]  /*6f80*/  ISETP.GT.U32.AND P3, PT, R29.reuse, R18, PT ;  /* 0x000000121d00720c */ /* 0x040fe20003f64070 */
[--C-:B------:R-:W-:Y:S01]  /*6f90*/  @!P4 IMAD.IADD R12, R12, 0x1, -R29.reuse ;  /* 0x000000010c0cc824 */ /* 0x100fe200078e0a1d */
[----:B---3--:R-:W-:Y:S01]  /*6fa0*/  ISETP.GT.U32.AND P4, PT, R29, R17, PT ;  /* 0x000000111d00720c */ /* 0x008fe20003f84070 */
[--C-:B------:R-:W-:Y:S01]  /*6fb0*/  @!P5 IMAD.IADD R11, R11, 0x1, -R29.reuse ;  /* 0x000000010b0bd824 */ /* 0x100fe200078e0a1d */
[C---:B----4-:R-:W-:Y:S01]  /*6fc0*/  ISETP.GT.U32.AND P5, PT, R29.reuse, R16, PT ;  /* 0x000000101d00720c */ /* 0x050fe20003fa4070 */
[--C-:B------:R-:W-:Y:S01]  /*6fd0*/  @!P6 IMAD.IADD R10, R10, 0x1, -R29.reuse ;  /* 0x000000010a0ae824 */ /* 0x100fe200078e0a1d */
[----:B------:R-:W-:Y:S01]  /*6fe0*/  ISETP.GT.U32.AND P6, PT, R29, R15, PT ;  /* 0x0000000f1d00720c */ /* 0x000fe20003fc4070 */
[--C-:B------:R-:W-:Y:S01]  /*6ff0*/  @!P0 IMAD.IADD R9, R9, 0x1, -R29.reuse ;  /* 0x0000000109098824 */ /* 0x100fe200078e0a1d */
[----:B------:R-:W-:Y:S01]  /*7000*/  ISETP.GT.U32.AND P0, PT, R29, R14, PT ;  /* 0x0000000e1d00720c */ /* 0x000fe20003f04070 */
[----:B------:R-:W-:-:S02]  /*7010*/  @!P1 IMAD.IADD R8, R8, 0x1, -R29 ;  /* 0x0000000108089824 */ /* 0x000fc400078e0a1d */
[--C-:B------:R-:W-:Y:S02]  /*7020*/  @!P2 IMAD.IADD R19, R19, 0x1, -R29.reuse ;  /* 0x000000011313a824 */ /* 0x100fe400078e0a1d */
[--C-:B------:R-:W-:Y:S02]  /*7030*/  @!P3 IMAD.IADD R18, R18, 0x1, -R29.reuse ;  /* 0x000000011212b824 */ /* 0x100fe400078e0a1d */
[--C-:B------:R-:W-:Y:S02]  /*7040*/  @!P4 IMAD.IADD R17, R17, 0x1, -R29.reuse ;  /* 0x000000011111c824 */ /* 0x100fe400078e0a1d */
[--C-:B------:R-:W-:Y:S02]  /*7050*/  @!P5 IMAD.IADD R16, R16, 0x1, -R29.reuse ;  /* 0x000000011010d824 */ /* 0x100fe400078e0a1d */
[--C-:B------:R-:W-:Y:S02]  /*7060*/  @!P6 IMAD.IADD R15, R15, 0x1, -R29.reuse ;  /* 0x000000010f0fe824 */ /* 0x100fe400078e0a1d */
[----:B------:R-:W-:Y:S01]  /*7070*/  @!P0 IMAD.IADD R14, R14, 0x1, -R29 ;  /* 0x000000010e0e8824 */ /* 0x000fe200078e0a1d */
        /* <DEDUP_REMOVED lines=10> */
[----:B0-----:R-:W3:Y:S01]  /*7120*/  LDL.LU R9, [R1+0x4] ;  /* 0x0000040001097983 */ /* 0x001ee20000300800 */
[----:B------:R-:W-:-:S03]  /*7130*/  IMAD.HI.U32 R7, R27, R26, RZ ;  /* 0x0000001a1b077227 */ /* 0x000fc600078e00ff */
[----:B-1----:R-:W3:Y:S01]  /*7140*/  LDL.LU R8, [R1] ;  /* 0x0000000001087983 */ /* 0x002ee20000300800 */
        /* <DEDUP_REMOVED lines=8> */
[----:B------:R-:W-:Y:S01]  /*71d0*/  ISETP.GT.U32.AND P1, PT, R29, R19, PT ;  /* 0x000000131d00720c */ /* 0x000fe20003f24070 */
[--C-:B------:R-:W-:Y:S01]  /*71e0*/  @!P2 IMAD.IADD R5, R5, 0x1, -R29.reuse ;  /* 0x000000010505a824 */ /* 0x100fe200078e0a1d */
[C---:B------:R-:W-:Y:S01]  /*71f0*/  ISETP.GT.U32.AND P2, PT, R29.reuse, R18, PT ;  /* 0x000000121d00720c */ /* 0x040fe20003f44070 */
[--C-:B------:R-:W-:Y:S01]  /*7200*/  @!P3 IMAD.IADD R4, R4, 0x1, -R29.reuse ;  /* 0x000000010404b824 */ /* 0x100fe200078e0a1d */
[C---:B------:R-:W-:Y:S01]  /*7210*/  ISETP.GT.U32.AND P6, PT, R29.reuse, R2, PT ;  /* 0x000000021d00720c */ /* 0x040fe20003fc4070 */
[--C-:B------:R-:W-:Y:S01]  /*7220*/  @!P4 IMAD.IADD R0, R0, 0x1, -R29.reuse ;  /* 0x000000010000c824 */ /* 0x100fe200078e0a1d */
[----:B------:R-:W-:Y:S01]  /*7230*/  ISETP.GT.U32.AND P3, PT, R29, R17, PT ;  /* 0x000000111d00720c */ /* 0x000fe20003f64070 */
[----:B------:R-:W-:Y:S01]  /*7240*/  @!P5 IMAD.IADD R3, R3, 0x1, -R29 ;  /* 0x000000010303d824 */ /* 0x000fe200078e0a1d */
[C---:B------:R-:W-:Y:S02]  /*7250*/  ISETP.GT.U32.AND P4, PT, R29.reuse, R16, PT ;  /* 0x000000101d00720c */ /* 0x040fe40003f84070 */
[----:B------:R-:W-:-:S07]  /*7260*/  ISETP.GT.U32.AND P0, PT, R29, R28, PT ;  /* 0x0000001c1d00720c */ /* 0x000fce0003f04070 */
[--C-:B------:R-:W-:Y:S01]  /*7270*/  @!P6 IMAD.IADD R2, R2, 0x1, -R29.reuse ;  /* 0x000000010202e824 */ /* 0x100fe200078e0a1d */
[C---:B------:R-:W-:Y:S02]  /*7280*/  ISETP.GT.U32.AND P5, PT, R29.reuse, R15, PT ;  /* 0x0000000f1d00720c */ /* 0x040fe40003fa4070 */
[----:B------:R-:W-:Y:S01]  /*7290*/  ISETP.GT.U32.AND P6, PT, R29, R14, PT ;  /* 0x0000000e1d00720c */ /* 0x000fe20003fc4070 */
[--C-:B------:R-:W-:Y:S01]  /*72a0*/  @!P1 IMAD.IADD R19, R19, 0x1, -R29.reuse ;  /* 0x0000000113139824 */ /* 0x100fe200078e0a1d */
[C---:B------:R-:W-:Y:S01]  /*72b0*/  ISETP.GT.U32.AND P1, PT, R29.reuse, R5, PT ;  /* 0x000000051d00720c */ /* 0x040fe20003f24070 */
[--C-:B------:R-:W-:Y:S01]  /*72c0*/  @!P2 IMAD.IADD R18, R18, 0x1, -R29.reuse ;  /* 0x000000011212a824 */ /* 0x100fe200078e0a1d */
[C---:B------:R-:W-:Y:S01]  /*72d0*/  ISETP.GT.U32.AND P2, PT, R29.reuse, R4, PT ;  /* 0x000000041d00720c */ /* 0x040fe20003f44070 */
[--C-:B------:R-:W-:Y:S01]  /*72e0*/  @!P0 IMAD.IADD R28, R28, 0x1, -R29.reuse ;  /* 0x000000011c1c8824 */ /* 0x100fe200078e0a1d */
[----:B------:R-:W-:Y:S01]  /*72f0*/  ISETP.GT.U32.AND P0, PT, R29, R6, PT ;  /* 0x000000061d00720c */ /* 0x000fe20003f04070 */
[--C-:B------:R-:W-:Y:S01]  /*7300*/  @!P3 IMAD.IADD R17, R17, 0x1, -R29.reuse ;  /* 0x000000011111b824 */ /* 0x100fe200078e0a1d */
[----:B------:R0:W-:Y:S01]  /*7310*/  STL [R1+0x2c], R19 ;  /* 0x00002c1301007387 */ /* 0x0001e20000100800 */
[--C-:B------:R-:W-:Y:S01]  /*7320*/  @!P4 IMAD.IADD R16, R16, 0x1, -R29.reuse ;  /* 0x000000011010c824 */ /* 0x100fe200078e0a1d */
[----:B------:R-:W-:Y:S01]  /*7330*/  ISETP.GT.U32.AND P3, PT, R29, R0, PT ;  /* 0x000000001d00720c */ /* 0x000fe20003f64070 */
[--C-:B------:R-:W-:Y:S01]  /*7340*/  @!P5 IMAD.IADD R15, R15, 0x1, -R29.reuse ;  /* 0x000000010f0fd824 */ /* 0x100fe200078e0a1d */
[C---:B------:R-:W-:Y:S01]  /*7350*/  ISETP.GT.U32.AND P4, PT, R29.reuse, R3, PT ;  /* 0x000000031d00720c */ /* 0x040fe20003f84070 */
[--C-:B------:R-:W-:Y:S01]  /*7360*/  @!P6 IMAD.IADD R14, R14, 0x1, -R29.reuse ;  /* 0x000000010e0ee824 */ /* 0x100fe200078e0a1d */
[C---:B------:R-:W-:Y:S01]  /*7370*/  ISETP.GT.U32.AND P6, PT, R29.reuse, R2, PT ;  /* 0x000000021d00720c */ /* 0x040fe20003fc4070 */
[----:B0-----:R-:W2:Y:S04]  /*7380*/  LDL.LU R19, [R1+0x17b0] ;  /* 0x0017b00001137983 */ /* 0x001ea80000300800 */
[----:B------:R0:W-:Y:S01]  /*7390*/  STL [R1+0x28], R18 ;  /* 0x0000281201007387 */ /* 0x0001e20000100800 */
[----:B------:R-:W-:Y:S01]  /*73a0*/  ISETP.GT.U32.AND P5, PT, R29, R28, PT ;  /* 0x0000001c1d00720c */ /* 0x000fe20003fa4070 */
[----:B------:R-:W-:-:S02]  /*73b0*/  @!P0 IMAD.IADD R6, R6, 0x1, -R29 ;  /* 0x0000000106068824 */ /* 0x000fc400078e0a1d */
[----:B0-----:R-:W2:Y:S04]  /*73c0*/  LDL.LU R18, [R1+0x17ac] ;  /* 0x0017ac0001127983 */ /* 0x001ea80000300800 */
[----:B------:R0:W-:Y:S01]  /*73d0*/  STL [R1+0x11c], R17 ;  /* 0x00011c1101007387 */ /* 0x0001e20000100800 */
[--C-:B------:R-:W-:Y:S02]  /*73e0*/  @!P1 IMAD.IADD R5, R5, 0x1, -R29.reuse ;  /* 0x0000000105059824 */ /* 0x100fe400078e0a1d */
[--C-:B------:R-:W-:Y:S01]  /*73f0*/  @!P2 IMAD.IADD R4, R4, 0x1, -R29.reuse ;  /* 0x000000010404a824 */ /* 0x100fe200078e0a1d */
[----:B0-----:R-:W2:Y:S04]  /*7400*/  LDL.LU R17, [R1+0x17a8] ;  /* 0x0017a80001117983 */ /* 0x001ea80000300800 */
[----:B------:R0:W-:Y:S01]  /*7410*/  STL [R1+0x108], R16 ;  /* 0x0001081001007387 */ /* 0x0001e20000100800 */
[----:B------:R-:W-:-:S03]  /*7420*/  @!P3 IMAD.IADD R0, R0, 0x1, -R29 ;  /* 0x000000010000b824 */ /* 0x000fc600078e0a1d */
[----:B0-----:R-:W2:Y:S04]  /*7430*/  LDL.LU R16, [R1+0x17a4] ;  /* 0x0017a40001107983 */ /* 0x001ea80000300800 */
[----:B------:R0:W-:Y:S01]  /*7440*/  STL [R1+0xf8], R15 ;  /* 0x0000f80f01007387 */ /* 0x0001e20000100800 */
[----:B------:R-:W-:-:S03]  /*7450*/  @!P4 IMAD.IADD R3, R3, 0x1, -R29 ;  /* 0x000000010303c824 */ /* 0x000fc600078e0a1d */
[----:B0-----:R-:W2:Y:S04]  /*7460*/  LDL.LU R15, [R1+0x17a0] ;  /* 0x0017a000010f7983 */ /* 0x001ea80000300800 */
[----:B------:R0:W-:Y:S01]  /*7470*/  STL [R1+0x24], R14 ;  /* 0x0000240e01007387 */ /* 0x0001e20000100800 */
[----:B------:R-:W-:-:S03]  /*7480*/  @!P6 IMAD.IADD R2, R2, 0x1, -R29 ;  /* 0x000000010202e824 */ /* 0x000fc600078e0a1d */
[----:B0-----:R-:W2:Y:S04]  /*7490*/  LDL.LU R14, [R1+0x179c] ;  /* 0x00179c00010e7983 */ /* 0x001ea80000300800 */
[----:B------:R-:W2:Y:S04]  /*74a0*/  LDL.LU R7, [R1+0x1798] ;  /* 0x0017980001077983 */ /* 0x000ea80000300800 */
[----:B------:R0:W-:Y:S01]  /*74b0*/  STL [R1+0xdc], R6 ;  /* 0x0000dc0601007387 */ /* 0x0001e20000100800 */
[----:B------:R-:W-:-:S03]  /*74c0*/  @!P5 IMAD.IADD R28, R28, 0x1, -R29 ;  /* 0x000000011c1cd824 */ /* 0x000fc600078e0a1d */
[----:B0-----:R-:W2:Y:S04]  /*74d0*/  LDL.LU R6, [R1+0x1794] ;  /* 0x0017940001067983 */ /* 0x001ea80000300800 */
[----:B------:R0:W-:Y:S04]  /*74e0*/  STL [R1+0xe0], R5 ;  /* 0x0000e00501007387 */ /* 0x0001e80000100800 */
[----:B0-----:R-:W2:Y:S04]  /*74f0*/  LDL.LU R5, [R1+0x1790] ;  /* 0x0017900001057983 */ /* 0x001ea80000300800 */
[----:B------:R0:W-:Y:S04]  /*7500*/  STL [R1+0xd0], R4 ;  /* 0x0000d00401007387 */ /* 0x0001e80000100800 */
[----:B0-----:R-:W2:Y:S04]  /*7510*/  LDL.LU R4, [R1+0x178c] ;  /* 0x00178c0001047983 */ /* 0x001ea80000300800 */
[----:B------:R0:W-:Y:S04]  /*7520*/  STL [R1+0xc4], R0 ;  /* 0x0000c40001007387 */ /* 0x0001e80000100800 */
[----:B0-----:R-:W2:Y:S04]  /*7530*/  LDL R0, [R1+0x13fc] ;  /* 0x0013fc0001007983 */ /* 0x001ea80000100800 */
[----:B------:R0:W-:Y:S04]  /*7540*/  STL [R1+0x20], R3 ;  /* 0x0000200301007387 */ /* 0x0001e80000100800 */
[----:B0-----:R-:W2:Y:S04]  /*7550*/  LDL.LU R3, [R1+0x1788] ;  /* 0x0017880001037983 */ /* 0x001ea80000300800 */
[----:B------:R0:W-:Y:S04]  /*7560*/  STL [R1+0x1c], R2 ;  /* 0x00001c0201007387 */ /* 0x0001e80000100800 */
[----:B0-----:R-:W2:Y:S04]  /*7570*/  LDL.LU R2, [R1+0x1784] ;  /* 0x0017840001027983 */ /* 0x001ea80000300800 */
[----:B------:R0:W-:Y:S04]  /*7580*/  STL [R1+0x18], R28 ;  /* 0x0000181c01007387 */ /* 0x0001e80000100800 */
[----:B0-----:R-:W2:Y:S01]  /*7590*/  LDL.LU R28, [R1+0x1780] ;  /* 0x00178000011c7983 */ /* 0x001ea20000300800 */
[----:B-----5:R-:W-:-:S02]  /*75a0*/  ISETP.GT.U32.AND P0, PT, R29, R13, PT ;  /* 0x0000000d1d00720c */ /* 0x020fc40003f04070 */
[C---:B------:R-:W-:Y:S02]  /*75b0*/  ISETP.GT.U32.AND P1, PT, R29.reuse, R12, PT ;  /* 0x0000000c1d00720c */ /* 0x040fe40003f24070 */
[C---:B---3--:R-:W-:Y:S02]  /*75c0*/  ISETP.GT.U32.AND P2, PT, R29.reuse, R11, PT ;  /* 0x0000000b1d00720c */ /* 0x048fe40003f44070 */
[C---:B----4-:R-:W-:Y:S02]  /*75d0*/  ISETP.GT.U32.AND P3, PT, R29.reuse, R10, PT ;  /* 0x0000000a1d00720c */ /* 0x050fe40003f64070 */
[----:B------:R-:W-:-:S05]  /*75e0*/  ISETP.GT.U32.AND P4, PT, R29, R9, PT ;  /* 0x000000091d00720c */ /* 0x000fca0003f84070 */
[--C-:B------:R-:W-:Y:S02]  /*75f0*/  @!P0 IMAD.IADD R13, R13, 0x1, -R29.reuse ;  /* 0x000000010d0d8824 */ /* 0x100fe400078e0a1d */
[--C-:B------:R-:W-:Y:S01]  /*7600*/  @!P1 IMAD.IADD R12, R12, 0x1, -R29.reuse ;  /* 0x000000010c0c9824 */ /* 0x100fe200078e0a1d */
[----:B------:R-:W-:Y:S01]  /*7610*/  ISETP.GT.U32.AND P6, PT, R29, R8, PT ;  /* 0x000000081d00720c */ /* 0x000fe20003fc4070 */
[--C-:B------:R-:W-:Y:S02]  /*7620*/  @!P2 IMAD.IADD R11, R11, 0x1, -R29.reuse ;  /* 0x000000010b0ba824 */ /* 0x100fe400078e0a1d */
[--C-:B------:R-:W-:Y:S02]  /*7630*/  @!P3 IMAD.IADD R10, R10, 0x1, -R29.reuse ;  /* 0x000000010a0ab824 */ /* 0x100fe400078e0a1d */
[----:B------:R-:W-:-:S08]  /*7640*/  @!P4 IMAD.IADD R9, R9, 0x1, -R29 ;  /* 0x000000010909c824 */ /* 0x000fd000078e0a1d */
[----:B------:R-:W-:Y:S01]  /*7650*/  @!P6 IMAD.IADD R8, R8, 0x1, -R29 ;  /* 0x000000010808e824 */ /* 0x000fe200078e0a1d */
[C---:B--2---:R-:W-:Y:S02]  /*7660*/  ISETP.GT.U32.AND P4, PT, R29.reuse, R6, PT ;  /* 0x000000061d00720c */ /* 0x044fe40003f84070 */
[C---:B------:R-:W-:Y:S02]  /*7670*/  ISETP.GT.U32.AND P3, PT, R29.reuse, R5, PT ;  /* 0x000000051d00720c */ /* 0x040fe40003f64070 */
[----:B------:R-:W-:-:S11]  /*7680*/  ISETP.GT.U32.AND P2, PT, R29, R4, PT ;  /* 0x000000041d00720c */ /* 0x000fd60003f44070 */
[--C-:B------:R-:W-:Y:S01]  /*7690*/  @!P3 IMAD.IADD R5, R5, 0x1, -R29.reuse ;  /* 0x000000010505b824 */ /* 0x100fe200078e0a1d */
[C---:B------:R-:W-:Y:S01]  /*76a0*/  ISETP.GT.U32.AND P3, PT, R29.reuse, R9, PT ;  /* 0x000000091d00720c */ /* 0x040fe20003f64070 */
[--C-:B------:R-:W-:Y:S01]  /*76b0*/  @!P4 IMAD.IADD R6, R6, 0x1, -R29.reuse ;  /* 0x000000010606c824 */ /* 0x100fe200078e0a1d */
[C---:B------:R-:W-:Y:S01]  /*76c0*/  ISETP.GT.U32.AND P4, PT, R29.reuse, R8, PT ;  /* 0x000000081d00720c */ /* 0x040fe20003f84070 */
[----:B------:R-:W-:Y:S01]  /*76d0*/  @!P2 IMAD.IADD R4, R4, 0x1, -R29 ;  /* 0x000000010404a824 */ /* 0x000fe200078e0a1d */
[C---:B------:R-:W-:Y:S02]  /*76e0*/  ISETP.GT.U32.AND P1, PT, R29.reuse, R3, PT ;  /* 0x000000031d00720c */ /* 0x040fe40003f24070 */
[C---:B------:R-:W-:Y:S02]  /*76f0*/  ISETP.GT.U32.AND P0, PT, R29.reuse, R2, PT ;  /* 0x000000021d00720c */ /* 0x040fe40003f04070 */
[----:B------:R-:W-:-:S11]  /*7700*/  ISETP.GT.U32.AND P5, PT, R29, R28, PT ;  /* 0x0000001c1d00720c */ /* 0x000fd60003fa4070 */
[--C-:B------:R-:W-:Y:S01]  /*7710*/  @!P0 IMAD.IADD R2, R2, 0x1, -R29.reuse ;  /* 0x0000000102028824 */ /* 0x100fe200078e0a1d */
[----:B------:R-:W-:Y:S01]  /*7720*/  ISETP.GT.U32.AND P0, PT, R29, R12, PT ;  /* 0x0000000c1d00720c */ /* 0x000fe20003f04070 */
[--C-:B------:R-:W-:Y:S01]  /*7730*/  @!P1 IMAD.IADD R3, R3, 0x1, -R29.reuse ;  /* 0x0000000103039824 */ /* 0x100fe200078e0a1d */
[C---:B------:R-:W-:Y:S02]  /*7740*/  ISETP.GT.U32.AND P1, PT, R29.reuse, R11, PT ;  /* 0x0000000b1d00720c */ /* 0x040fe40003f24070 */
[C---:B------:R-:W-:Y:S01]  /*7750*/  ISETP.GT.U32.AND P2, PT, R29.reuse, R10, PT ;  /* 0x0000000a1d00720c */ /* 0x040fe20003f44070 */
[----:B------:R-:W-:Y:S01]  /*7760*/  @!P5 IMAD.IADD R28, R28, 0x1, -R29 ;  /* 0x000000011c1cd824 */ /* 0x000fe200078e0a1d */
[----:B------:R-:W-:-:S07]  /*7770*/  ISETP.GT.U32.AND P5, PT, R29, R13, PT ;  /* 0x0000000d1d00720c */ /* 0x000fce0003fa4070 */
[--C-:B------:R-:W-:Y:S02]  /*7780*/  @!P0 IMAD.IADD R12, R12, 0x1, -R29.reuse ;  /* 0x000000010c0c8824 */ /* 0x100fe400078e0a1d */
[--C-:B------:R-:W-:Y:S02]  /*7790*/  @!P1 IMAD.IADD R11, R11, 0x1, -R29.reuse ;  /* 0x000000010b0b9824 */ /* 0x100fe400078e0a1d */
[--C-:B------:R-:W-:Y:S02]  /*77a0*/  @!P2 IMAD.IADD R10, R10, 0x1, -R29.reuse ;  /* 0x000000010a0aa824 */ /* 0x100fe400078e0a1d */
[--C-:B------:R-:W-:Y:S02]  /*77b0*/  @!P5 IMAD.IADD R13, R13, 0x1, -R29.reuse ;  /* 0x000000010d0dd824 */ /* 0x100fe400078e0a1d */
[----:B------:R-:W-:-:S03]  /*77c0*/  @!P3 IMAD.IADD R9, R9, 0x1, -R29 ;  /* 0x000000010909b824 */ /* 0x000fc600078e0a1d */
[----:B------:R0:W-:Y:S01]  /*77d0*/  STL [R1+0x14], R13 ;  /* 0x0000140d01007387 */ /* 0x0001e20000100800 */
[----:B------:R-:W-:-:S03]  /*77e0*/  @!P4 IMAD.IADD R8, R8, 0x1, -R29 ;  /* 0x000000010808c824 */ /* 0x000fc600078e0a1d */
[----:B0-----:R-:W2:Y:S04]  /*77f0*/  LDL.LU R13, [R1+0x177c] ;  /* 0x00177c00010d7983 */ /* 0x001ea80000300800 */
[----:B------:R0:W-:Y:S04]  /*7800*/  STL [R1+0x10], R12 ;  /* 0x0000100c01007387 */ /* 0x0001e80000100800 */
[----:B0-----:R-:W3:Y:S04]  /*7810*/  LDL.LU R12, [R1+0x1778] ;  /* 0x00177800010c7983 */ /* 0x001ee80000300800 */
[----:B------:R0:W-:Y:S04]  /*7820*/  STL [R1+0xc], R11 ;  /* 0x00000c0b01007387 */ /* 0x0001e80000100800 */
[----:B0-----:R-:W4:Y:S04]  /*7830*/  LDL.LU R11, [R1+0x1774] ;  /* 0x00177400010b7983 */ /* 0x001f280000300800 */
[----:B------:R0:W-:Y:S04]  /*7840*/  STL [R1+0x8], R10 ;  /* 0x0000080a01007387 */ /* 0x0001e80000100800 */
[----:B0-----:R-:W5:Y:S04]  /*7850*/  LDL.LU R10, [R1+0x1770] ;  /* 0x00177000010a7983 */ /* 0x001f680000300800 */
[----:B------:R0:W-:Y:S04]  /*7860*/  STL [R1+0x4], R9 ;  /* 0x0000040901007387 */ /* 0x0001e80000100800 */
[----:B0-----:R-:W2:Y:S04]  /*7870*/  LDL.LU R9, [R1+0x176c] ;  /* 0x00176c0001097983 */ /* 0x001ea80000300800 */
[----:B------:R0:W-:Y:S04]  /*7880*/  STL [R1], R8 ;  /* 0x0000000801007387 */ /* 0x0001e80000100800 */
[----:B0-----:R-:W2:Y:S01]  /*7890*/  LDL.LU R8, [R1+0x1768] ;  /* 0x0017680001087983 */ /* 0x001ea20000300800 */
[----:B------:R-:W-:-:S02]  /*78a0*/  ISETP.GT.U32.AND P5, PT, R29, R28, PT ;  /* 0x0000001c1d00720c */ /* 0x000fc40003fa4070 */
[C---:B------:R-:W-:Y:S02]  /*78b0*/  ISETP.GT.U32.AND P0, PT, R29.reuse, R2, PT ;  /* 0x000000021d00720c */ /* 0x040fe40003f04070 */
[C---:B------:R-:W-:Y:S02]  /*78c0*/  ISETP.GT.U32.AND P1, PT, R29.reuse, R3, PT ;  /* 0x000000031d00720c */ /* 0x040fe40003f24070 */
        /* <DEDUP_REMOVED lines=8> */
[----:B0-----:R-:W2:Y:S04]  /*7950*/  LDL R28, [R1+0x7c8] ;  /* 0x0007c800011c7983 */ /* 0x001ea80000100800 */
[----:B------:R0:W-:Y:S04]  /*7960*/  STL [R1+0x173c], R2 ;  /* 0x00173c0201007387 */ /* 0x0001e80000100800 */
[----:B0-----:R-:W2:Y:S04]  /*7970*/  LDL R2, [R1+0x7c4] ;  /* 0x0007c40001027983 */ /* 0x001ea80000100800 */
[----:B------:R-:W-:Y:S04]  /*7980*/  STL [R1+0x1738], R3 ;  /* 0x0017380301007387 */ /* 0x000fe80000100800 */
[----:B------:R-:W-:Y:S04]  /*7990*/  STL [R1+0x1744], R4 ;  /* 0x0017440401007387 */ /* 0x000fe80000100800 */
[----:B------:R0:W-:Y:S04]  /*79a0*/  STL [R1+0x1748], R5 ;  /* 0x0017480501007387 */ /* 0x0001e80000100800 */
[----:B0-----:R-:W2:Y:S01]  /*79b0*/  LDL.LU R5, [R1+0x194] ;  /* 0x0001940001057983 */ /* 0x001ea20000300800 */
[----:B------:R-:W-:-:S13]  /*79c0*/  ISETP.GT.U32.AND P6, PT, R29, R7, PT ;  /* 0x000000071d00720c */ /* 0x000fda0003fc4070 */
[----:B------:R-:W-:-:S05]  /*79d0*/  @!P6 IMAD.IADD R7, R7, 0x1, -R29 ;  /* 0x000000010707e824 */ /* 0x000fca00078e0a1d */
[C---:B------:R-:W-:Y:S02]  /*79e0*/  ISETP.GT.U32.AND P6, PT, R29.reuse, R7, PT ;  /* 0x000000071d00720c */ /* 0x040fe40003fc4070 */
[----:B------:R-:W-:-:S11]  /*79f0*/  ISETP.GT.U32.AND P4, PT, R29, R6, PT ;  /* 0x000000061d00720c */ /* 0x000fd60003f84070 */
[--C-:B------:R-:W-:Y:S01]  /*7a00*/  @!P6 IMAD.IADD R7, R7, 0x1, -R29.reuse ;  /* 0x000000010707e824 */ /* 0x100fe200078e0a1d */
[----:B------:R-:W-:Y:S01]  /*7a10*/  ISETP.GT.U32.AND P6, PT, R29, R14, PT ;  /* 0x0000000e1d00720c */ /* 0x000fe20003fc4070 */
[----:B------:R-:W-:-:S12]  /*7a20*/  @!P4 IMAD.IADD R6, R6, 0x1, -R29 ;  /* 0x000000010606c824 */ /* 0x000fd800078e0a1d */
[----:B------:R-:W-:Y:S01]  /*7a30*/  @!P6 IMAD.IADD R14, R14, 0x1, -R29 ;  /* 0x000000010e0ee824 */ /* 0x000fe200078e0a1d */
[----:B------:R-:W0:Y:S01]  /*7a40*/  S2R R3, SR_TID.X ;  /* 0x0000000000037919 */ /* 0x000e220000002100 */
[----:B------:R-:W-:-:S03]  /*7a50*/  IABS R0, R0 ;  /* 0x0000000000007213 */ /* 0x000fc60000000000 */
[----:B------:R-:W-:Y:S02]  /*7a60*/  STL [R1+0x174c], R6 ;  /* 0x00174c0601007387 */ /* 0x000fe40000100800 */
[----:B------:R-:W-:Y:S02]  /*7a70*/  IMAD.HI.U32 R27, R27, R0, RZ ;  /* 0x000000001b1b7227 */ /* 0x000fe400078e00ff */
[----:B------:R0:W-:Y:S02]  /*7a80*/  STL [R1+0x1750], R7 ;  /* 0x0017500701007387 */ /* 0x0001e40000100800 */
[----:B------:R-:W-:-:S04]  /*7a90*/  IMAD.MOV R27, RZ, RZ, -R27 ;  /* 0x000000ffff1b7224 */ /* 0x000fc800078e0a1b */
[----:B------:R-:W-:Y:S02]  /*7aa0*/  IMAD R27, R29, R27, R0 ;  /* 0x0000001b1d1b7224 */ /* 0x000fe400078e0200 */
[----:B0-----:R-:W-:Y:S01]  /*7ab0*/  IMAD.SHL.U32 R7, R3, 0x100, RZ ;  /* 0x0000010003077824 */ /* 0x001fe200078e00ff */
[C---:B---3--:R-:W-:Y:S02]  /*7ac0*/  ISETP.GT.U32.AND P3, PT, R29.reuse, R12, PT ;  /* 0x0000000c1d00720c */ /* 0x048fe40003f64070 */
[----:B----4-:R-:W-:-:S11]  /*7ad0*/  ISETP.GT.U32.AND P2, PT, R29, R11, PT ;  /* 0x0000000b1d00720c */ /* 0x010fd60003f44070 */
[--C-:B------:R-:W-:Y:S01]  /*7ae0*/  @!P3 IMAD.IADD R12, R12, 0x1, -R29.reuse ;  /* 0x000000010c0cb824 */ /* 0x100fe200078e0a1d */
[----:B-----5:R-:W-:Y:S01]  /*7af0*/  ISETP.GT.U32.AND P1, PT, R29, R10, PT ;  /* 0x0000000a1d00720c */ /* 0x020fe20003f24070 */
[----:B------:R-:W-:Y:S01]  /*7b00*/  @!P2 IMAD.IADD R11, R11, 0x1, -R29 ;  /* 0x000000010b0ba824 */ /* 0x000fe200078e0a1d */
[----:B--2---:R-:W-:-:S11]  /*7b10*/  ISETP.GT.U32.AND P5, PT, R29, R8, PT ;  /* 0x000000081d00720c */ /* 0x004fd60003fa4070 */
[--C-:B------:R-:W-:Y:S01]  /*7b20*/  @!P1 IMAD.IADD R10, R10, 0x1, -R29.reuse ;  /* 0x000000010a0a9824 */ /* 0x100fe200078e0a1d */
[C---:B------:R-:W-:Y:S01]  /*7b30*/  ISETP.GT.U32.AND P1, PT, R29.reuse, R17, PT ;  /* 0x000000111d00720c */ /* 0x040fe20003f24070 */
[----:B------:R-:W-:Y:S01]  /*7b40*/  @!P5 IMAD.IADD R8, R8, 0x1, -R29 ;  /* 0x000000010808d824 */ /* 0x000fe200078e0a1d */
[----:B------:R-:W-:-:S04]  /*7b50*/  ISETP.GT.U32.AND P5, PT, R29, R15, PT ;  /* 0x0000000f1d00720c */ /* 0x000fc80003fa4070 */
[C---:B------:R-:W-:Y:S02]  /*7b60*/  ISETP.GT.U32.AND P3, PT, R29.reuse, R8, PT ;  /* 0x000000081d00720c */ /* 0x040fe40003f64070 */
[----:B------:R-:W-:-:S07]  /*7b70*/  ISETP.GT.U32.AND P2, PT, R29, R18, PT ;  /* 0x000000121d00720c */ /* 0x000fce0003f44070 */
[--C-:B------:R-:W-:Y:S01]  /*7b80*/  @!P5 IMAD.IADD R15, R15, 0x1, -R29.reuse ;  /* 0x000000010f0fd824 */ /* 0x100fe200078e0a1d */
[----:B------:R-:W-:Y:S01]  /*7b90*/  ISETP.GT.U32.AND P5, PT, R29, R11, PT ;  /* 0x0000000b1d00720c */ /* 0x000fe20003fa4070 */
[--C-:B------:R-:W-:Y:S02]  /*7ba0*/  @!P1 IMAD.IADD R17, R17, 0x1, -R29.reuse ;  /* 0x0000000111119824 */ /* 0x100fe400078e0a1d */
[--C-:B------:R-:W-:Y:S01]  /*7bb0*/  @!P3 IMAD.IADD R8, R8, 0x1, -R29.reuse ;  /* 0x000000010808b824 */ /* 0x100fe200078e0a1d */
[C---:B------:R-:W-:Y:S01]  /*7bc0*/  ISETP.GT.U32.AND P3, PT, R29.reuse, R15, PT ;  /* 0x0000000f1d00720c */ /* 0x040fe20003f64070 */
[----:B------:R-:W-:Y:S01]  /*7bd0*/  @!P2 IMAD.IADD R18, R18, 0x1, -R29 ;  /* 0x000000011212a824 */ /* 0x000fe200078e0a1d */
[C---:B------:R-:W-:Y:S02]  /*7be0*/  ISETP.GT.U32.AND P2, PT, R29.reuse, R14, PT ;  /* 0x0000000e1d00720c */ /* 0x040fe40003f44070 */
[----:B------:R-:W-:-:S05]  /*7bf0*/  ISETP.GT.U32.AND P0, PT, R29, R9, PT ;  /* 0x000000091d00720c */ /* 0x000fca0003f04070 */
[--C-:B------:R-:W-:Y:S01]  /*7c00*/  @!P5 IMAD.IADD R11, R11, 0x1, -R29.reuse ;  /* 0x000000010b0bd824 */ /* 0x100fe200078e0a1d */
[C---:B------:R-:W-:Y:S02]  /*7c10*/  ISETP.GT.U32.AND P5, PT, R29.reuse, R17, PT ;  /* 0x000000111d00720c */ /* 0x040fe40003fa4070 */
[----:B------:R-:W-:Y:S01]  /*7c20*/  ISETP.GT.U32.AND P4, PT, R29, R13, PT ;  /* 0x0000000d1d00720c */ /* 0x000fe20003f84070 */
[--C-:B------:R-:W-:Y:S01]  /*7c30*/  @!P3 IMAD.IADD R15, R15, 0x1, -R29.reuse ;  /* 0x000000010f0fb824 */ /* 0x100fe200078e0a1d */
[C---:B------:R-:W-:Y:S01]  /*7c40*/  ISETP.GT.U32.AND P3, PT, R29.reuse, R22, PT ;  /* 0x000000161d00720c */ /* 0x040fe20003f64070 */
[--C-:B------:R-:W-:Y:S01]  /*7c50*/  @!P2 IMAD.IADD R14, R14, 0x1, -R29.reuse ;  /* 0x000000010e0ea824 */ /* 0x100fe200078e0a1d */
[----:B------:R-:W-:Y:S01]  /*7c60*/  ISETP.GT.U32.AND P2, PT, R29, R21, PT ;  /* 0x000000151d00720c */ /* 0x000fe20003f44070 */
[----:B------:R-:W-:-:S06]  /*7c70*/  @!P0 IMAD.IADD R9, R9, 0x1, -R29 ;  /* 0x0000000109098824 */ /* 0x000fcc00078e0a1d */
[--C-:B------:R-:W-:Y:S01]  /*7c80*/  @!P5 IMAD.IADD R17, R17, 0x1, -R29.reuse ;  /* 0x000000011111d824 */ /* 0x100fe200078e0a1d */
[----:B------:R-:W-:Y:S01]  /*7c90*/  ISETP.GT.U32.AND P5, PT, R29, R24, PT ;  /* 0x000000181d00720c */ /* 0x000fe20003fa4070 */
[--C-:B------:R-:W-:Y:S01]  /*7ca0*/  @!P4 IMAD.IADD R13, R13, 0x1, -R29.reuse ;  /* 0x000000010d0dc824 */ /* 0x100fe200078e0a1d */
[C---:B------:R-:W-:Y:S02]  /*7cb0*/  ISETP.GT.U32.AND P4, PT, R29.reuse, R9, PT ;  /* 0x000000091d00720c */ /* 0x040fe40003f84070 */
[----:B------:R-:W-:Y:S01]  /*7cc0*/  ISETP.GT.U32.AND P6, PT, R29, R10, PT ;  /* 0x0000000a1d00720c */ /* 0x000fe20003fc4070 */
[--C-:B------:R-:W-:Y:S02]  /*7cd0*/  @!P3 IMAD.IADD R22, R22, 0x1, -R29.reuse ;  /* 0x000000011616b824 */ /* 0x100fe400078e0a1d */
[----:B------:R-:W-:Y:S01]  /*7ce0*/  @!P2 IMAD.IADD R21, R21, 0x1, -R29 ;  /* 0x000000011515a824 */ /* 0x000fe200078e0a1d */
[----:B------:R-:W-:-:S05]  /*7cf0*/  ISETP.GT.U32.AND P2, PT, R29, R26, PT ;  /* 0x0000001a1d00720c */ /* 0x000fca0003f44070 */
[--C-:B------:R-:W-:Y:S01]  /*7d00*/  @!P5 IMAD.IADD R24, R24, 0x1, -R29.reuse ;  /* 0x000000011818d824 */ /* 0x100fe200078e0a1d */
[----:B------:R-:W-:Y:S01]  /*7d10*/  ISETP.GT.U32.AND P5, PT, R29, R22, PT ;  /* 0x000000161d00720c */ /* 0x000fe20003fa4070 */
[--C-:B------:R-:W-:Y:S02]  /*7d20*/  @!P4 IMAD.IADD R9, R9, 0x1, -R29.reuse ;  /* 0x000000010909c824 */ /* 0x100fe400078e0a1d */
[----:B------:R-:W-:Y:S01]  /*7d30*/  @!P6 IMAD.IADD R10, R10, 0x1, -R29 ;  /* 0x000000010a0ae824 */ /* 0x000fe200078e0a1d */
[----:B------:R-:W-:Y:S01]  /*7d40*/  STL [R1+0x1754], R8 ;  /* 0x0017540801007387 */ /* 0x000fe20000100800 */
[----:B------:R-:W-:-:S03]  /*7d50*/  LOP3.LUT R7, R5, 0x1000, R7, 0xf8, !PT ;  /* 0x0000100005077812 */ /* 0x000fc600078ef807 */
[----:B------:R-:W-:Y:S01]  /*7d60*/  STL [R1+0x1758], R9 ;  /* 0x0017580901007387 */ /* 0x000fe20000100800 */
[----:B------:R-:W-:-:S03]  /*7d70*/  @!P2 IMAD.IADD R26, R26, 0x1, -R29 ;  /* 0x000000011a1aa824 */ /* 0x000fc600078e0a1d */
[----:B------:R-:W-:Y:S01]  /*7d80*/  STL [R1+0x175c], R10 ;  /* 0x00175c0a01007387 */ /* 0x000fe20000100800 */
[----:B------:R-:W-:-:S03]  /*7d90*/  @!P5 IMAD.IADD R22, R22, 0x1, -R29 ;  /* 0x000000011616d824 */ /* 0x000fc600078e0a1d */
[----:B------:R-:W-:Y:S01]  /*7da0*/  STL [R1+0x1760], R11 ;  /* 0x0017600b01007387 */ /* 0x000fe20000100800 */
[----:B------:R-:W-:-:S03]  /*7db0*/  ISETP.GE.AND P2, PT, R2, RZ, PT ;  /* 0x000000ff0200720c */ /* 0x000fc60003f46270 */
[----:B------:R-:W2:Y:S01]  /*7dc0*/  LDL.LU R0, [R1+0x1764] ;  /* 0x0017640001007983 */ /* 0x000ea20000300800 */
[----:B------:R-:W-:-:S03]  /*7dd0*/  ISETP.GE.AND P5, PT, R28, RZ, PT ;  /* 0x000000ff1c00720c */ /* 0x000fc60003fa6270 */
[----:B------:R-:W3:Y:S04]  /*7de0*/  LDL R6, [R1+0x7c0] ;  /* 0x0007c00001067983 */ /* 0x000ee80000100800 */
[----:B------:R-:W4:Y:S04]  /*7df0*/  LDL R3, [R1+0x15d8] ;  /* 0x0015d80001037983 */ /* 0x000f280000100800 */
[----:B------:R-:W5:Y:S04]  /*7e00*/  LDL R4, [R1+0x15dc] ;  /* 0x0015dc0001047983 */ /* 0x000f680000100800 */
[----:B------:R-:W2:Y:S04]  /*7e10*/  LDL R5, [R1+0x15e0] ;  /* 0x0015e00001057983 */ /* 0x000ea80000100800 */
[----:B------:R0:W-:Y:S04]  /*7e20*/  STL [R1+0x5d4], R7 ;  /* 0x0005d40701007387 */ /* 0x0001e80000100800 */
[----:B------:R-:W2:Y:S04]  /*7e30*/  LDL R2, [R1+0x15d0] ;  /* 0x0015d00001027983 */ /* 0x000ea80000100800 */
[----:B------:R-:W5:Y:S04]  /*7e40*/  LDL R28, [R1+0x15d4] ;  /* 0x0015d400011c7983 */ /* 0x000f680000100800 */
[----:B0-----:R-:W5:Y:S04]  /*7e50*/  LDL R7, [R1+0x15c8] ;  /* 0x0015c80001077983 */ /* 0x001f680000100800 */
[----:B------:R-:W5:Y:S04]  /*7e60*/  LDL R8, [R1+0x15cc] ;  /* 0x0015cc0001087983 */ /* 0x000f680000100800 */
[----:B------:R-:W5:Y:S04]  /*7e70*/  LDL.LU R11, [R1+0x68] ;  /* 0x00006800010b7983 */ /* 0x000f680000300800 */
[----:B------:R-:W5:Y:S01]  /*7e80*/  LDL.LU R10, [R1+0x64] ;  /* 0x00006400010a7983 */ /* 0x000f620000300800 */
[----:B------:R-:W-:-:S02]  /*7e90*/  ISETP.GT.U32.AND P0, PT, R29, R16, PT ;  /* 0x000000101d00720c */ /* 0x000fc40003f04070 */
[----:B------:R-:W-:-:S11]  /*7ea0*/  ISETP.GT.U32.AND P1, PT, R29, R13, PT ;  /* 0x0000000d1d00720c */ /* 0x000fd60003f24070 */
[----:B------:R-:W-:Y:S01]  /*7eb0*/  @!P0 IMAD.IADD R16, R16, 0x1, -R29 ;  /* 0x0000000110108824 */ /* 0x000fe200078e0a1d */
[----:B------:R-:W-:-:S04]  /*7ec0*/  ISETP.GT.U32.AND P0, PT, R29, R12, PT ;  /* 0x0000000c1d00720c */ /* 0x000fc80003f04070 */
[----:B------:R-:W-:Y:S01]  /*7ed0*/  ISETP.GT.U32.AND P4, PT, R29, R16, PT ;  /* 0x000000101d00720c */ /* 0x000fe20003f84070 */
[----:B------:R-:W-:Y:S01]  /*7ee0*/  @!P1 IMAD.IADD R13, R13, 0x1, -R29 ;  /* 0x000000010d0d9824 */ /* 0x000fe200078e0a1d */
[C---:B------:R-:W-:Y:S02]  /*7ef0*/  ISETP.GT.U32.AND P1, PT, R29.reuse, R20, PT ;  /* 0x000000141d00720c */ /* 0x040fe40003f24070 */
[----:B------:R-:W-:-:S05]  /*7f00*/  ISETP.GT.U32.AND P6, PT, R29, R18, PT ;  /* 0x000000121d00720c */ /* 0x000fca0003fc4070 */
[----:B------:R-:W-:Y:S01]  /*7f10*/  @!P0 IMAD.IADD R12, R12, 0x1, -R29 ;  /* 0x000000010c0c8824 */ /* 0x000fe200078e0a1d */
[----:B------:R-:W-:-:S03]  /*7f20*/  ISETP.GT.U32.AND P0, PT, R29, R19, PT ;  /* 0x000000131d00720c */ /* 0x000fc60003f04070 */
[--C-:B------:R-:W-:Y:S01]  /*7f30*/  @!P4 IMAD.IADD R16, R16, 0x1, -R29.reuse ;  /* 0x000000011010c824 */ /* 0x100fe200078e0a1d */
[C---:B------:R-:W-:Y:S01]  /*7f40*/  ISETP.GT.U32.AND P4, PT, R29.reuse, R23, PT ;  /* 0x000000171d00720c */ /* 0x040fe20003f84070 */
[--C-:B------:R-:W-:Y:S01]  /*7f50*/  @!P1 IMAD.IADD R20, R20, 0x1, -R29.reuse ;  /* 0x0000000114149824 */ /* 0x100fe200078e0a1d */
[----:B------:R-:W-:Y:S01]  /*7f60*/  ISETP.GT.U32.AND P3, PT, R29, R27, PT ;  /* 0x0000001b1d00720c */ /* 0x000fe20003f64070 */
[----:B------:R-:W-:-:S06]  /*7f70*/  @!P6 IMAD.IADD R18, R18, 0x1, -R29 ;  /* 0x000000011212e824 */ /* 0x000fcc00078e0a1d */
[--C-:B------:R-:W-:Y:S01]  /*7f80*/  @!P0 IMAD.IADD R19, R19, 0x1, -R29.reuse ;  /* 0x0000000113138824 */ /* 0x100fe200078e0a1d */
[C---:B------:R-:W-:Y:S02]  /*7f90*/  ISETP.GT.U32.AND P0, PT, R29.reuse, R25, PT ;  /* 0x000000191d00720c */ /* 0x040fe40003f04070 */
[----:B------:R-:W-:Y:S01]  /*7fa0*/  ISETP.GT.U32.AND P1, PT, R29, R20, PT ;  /* 0x000000141d00720c */ /* 0x000fe20003f24070 */
[--C-:B------:R-:W-:Y:S01]  /*7fb0*/  @!P4 IMAD.IADD R23, R23, 0x1, -R29.reuse ;  /* 0x000000011717c824 */ /* 0x100fe200078e0a1d */
[C---:B------:R-:W-:Y:S02]  /*7fc0*/  ISETP.GT.U32.AND P6, PT, R29.reuse, R19, PT ;  /* 0x000000131d00720c */ /* 0x040fe40003fc4070 */
[----:B------:R-:W-:Y:S01]  /*7fd0*/  ISETP.GT.U32.AND P4, PT, R29, R21, PT ;  /* 0x000000151d00720c */ /* 0x000fe20003f84070 */
[----:B------:R-:W-:Y:S01]  /*7fe0*/  @!P3 IMAD.IADD R27, R27, 0x1, -R29 ;  /* 0x000000011b1bb824 */ /* 0x000fe200078e0a1d */
[----:B------:R-:W-:-:S05]  /*7ff0*/  ISETP.GT.U32.AND P3, PT, R29, R26, PT ;  /* 0x0000001a1d00720c */ /* 0x000fca0003f64070 */
[--C-:B------:R-:W-:Y:S01]  /*8000*/  @!P0 IMAD.IADD R25, R25, 0x1, -R29.reuse ;  /* 0x0000000119198824 */ /* 0x100fe200078e0a1d */
[C---:B------:R-:W-:Y:S01]  /*8010*/  ISETP.GT.U32.AND P0, PT, R29.reuse, R23, PT ;  /* 0x000000171d00720c */ /* 0x040fe20003f04070 */
[--C-:B------:R-:W-:Y:S01]  /*8020*/  @!P1 IMAD.IADD R20, R20, 0x1, -R29.reuse ;  /* 0x0000000114149824 */ /* 0x100fe200078e0a1d */
[----:B------:R-:W-:Y:S01]  /*8030*/  ISETP.GT.U32.AND P1, PT, R29, R24, PT ;  /* 0x000000181d00720c */ /* 0x000fe20003f24070 */
[--C-:B------:R-:W-:Y:S01]  /*8040*/  @!P6 IMAD.IADD R19, R19, 0x1, -R29.reuse ;  /* 0x000000011313e824 */ /* 0x100fe200078e0a1d */
[----:B------:R-:W-:Y:S01]  /*8050*/  ISETP.GT.U32.AND P6, PT, R29, R25, PT ;  /* 0x000000191d00720c */ /* 0x000fe20003fc4070 */
[--C-:B------:R-:W-:Y:S01]  /*8060*/  @!P4 IMAD.IADD R21, R21, 0x1, -R29.reuse ;  /* 0x000000011515c824 */ /* 0x100fe200078e0a1d */
[----:B------:R-:W-:Y:S02]  /*8070*/  ISETP.GT.U32.AND P4, PT, R29, R27, PT ;  /* 0x0000001b1d00720c */ /* 0x000fe40003f84070 */
[----:B------:R-:W-:Y:S01]  /*8080*/  LOP3.LUT R9, RZ, c[0x0][0x178], RZ, 0x33, !PT ;  /* 0x00005e00ff097a12 */ /* 0x000fe200078e33ff */
[----:B------:R-:W-:-:S04]  /*8090*/  @!P3 IMAD.IADD R26, R26, 0x1, -R29 ;  /* 0x000000011a1ab824 */ /* 0x000fc800078e0a1d */
[--C-:B------:R-:W-:Y:S01]  /*80a0*/  @!P0 IMAD.IADD R23, R23, 0x1, -R29.reuse ;  /* 0x0000000117178824 */ /* 0x100fe200078e0a1d */
[----:B------:R-:W-:Y:S01]  /*80b0*/  ISETP.NE.AND P0, PT, RZ, c[0x0][0x178], PT ;  /* 0x00005e00ff007a0c */ /* 0x000fe20003f05270 */
[--C-:B------:R-:W-:Y:S02]  /*80c0*/  @!P1 IMAD.IADD R24, R24, 0x1, -R29.reuse ;  /* 0x0000000118189824 */ /* 0x100fe400078e0a1d */
[--C-:B------:R-:W-:Y:S02]  /*80d0*/  @!P6 IMAD.IADD R25, R25, 0x1, -R29.reuse ;  /* 0x000000011919e824 */ /* 0x100fe400078e0a1d */
[----:B------:R-:W-:Y:S01]  /*80e0*/  @!P4 IMAD.IADD R27, R27, 0x1, -R29 ;  /* 0x000000011b1bc824 */ /* 0x000fe200078e0a1d */
[----:B---3--:R-:W-:Y:S02]  /*80f0*/  ISETP.GE.AND P1, PT, R6, RZ, PT ;  /* 0x000000ff0600720c */ /* 0x008fe40003f26270 */
[----:B------:R-:W3:Y:S01]  /*8100*/  LDL R6, [R1+0x15c0] ;  /* 0x0015c00001067983 */ /* 0x000ee20000100800 */
[----:B----4-:R-:W-:-:S03]  /*8110*/  ISETP.GE.AND P6, PT, R3, RZ, PT ;  /* 0x000000ff0300720c */ /* 0x010fc60003fc6270 */
[----:B------:R-:W4:Y:S01]  /*8120*/  LDL R3, [R1+0x15c4] ;  /* 0x0015c40001037983 */ /* 0x000f220000100800 */
[----:B--2---:R-:W-:Y:S01]  /*8130*/  ISETP.GE.AND P4, PT, R2, RZ, PT ;  /* 0x000000ff0200720c */ /* 0x004fe20003f86270 */
[----:B-----5:R-:W-:Y:S02]  /*8140*/  @!P2 IMAD.MOV R11, RZ, RZ, -R11 ;  /* 0x000000ffff0ba224 */ /* 0x020fe400078e0a0b */
[----:B------:R-:W-:-:S03]  /*8150*/  @!P5 IMAD.MOV R10, RZ, RZ, -R10 ;  /* 0x000000ffff0ad224 */ /* 0x000fc600078e0a0a */
[C---:B------:R-:W-:Y:S02]  /*8160*/  SEL R29, R9.reuse, R11, !P0 ;  /* 0x0000000b091d7207 */ /* 0x040fe40004000000 */
[----:B------:R-:W-:Y:S02]  /*8170*/  ISETP.GE.AND P2, PT, R4, RZ, PT ;  /* 0x000000ff0400720c */ /* 0x000fe40003f46270 */
[----:B------:R-:W-:Y:S01]  /*8180*/  SEL R9, R9, R10, !P0 ;  /* 0x0000000a09097207 */ /* 0x000fe20004000000 */
[----:B------:R-:W2:Y:S01]  /*8190*/  LDL R4, [R1+0x15bc] ;  /* 0x0015bc0001047983 */ /* 0x000ea20000100800 */
[----:B------:R-:W-:-:S03]  /*81a0*/  ISETP.GE.AND P0, PT, R5, RZ, PT ;  /* 0x000000ff0500720c */ /* 0x000fc60003f06270 */
[----:B------:R-:W5:Y:S04]  /*81b0*/  LDL.LU R11, [R1+0x1760] ;  /* 0x00176000010b7983 */ /* 0x000f680000300800 */
[----:B------:R-:W-:Y:S04]  /*81c0*/  STL [R1+0x1e0], R29 ;  /* 0x0001e01d01007387 */ /* 0x000fe80000100800 */
[----:B------:R-:W2:Y:S04]  /*81d0*/  LDL R5, [R1+0x15b8] ;  /* 0x0015b80001057983 */ /* 0x000ea80000100800 */
[----:B------:R0:W-:Y:S04]  /*81e0*/  STL [R1+0x1e4], R9 ;  /* 0x0001e40901007387 */ /* 0x0001e80000100800 */
[----:B------:R-:W2:Y:S04]  /*81f0*/  LDL R2, [R1+0x15b4] ;  /* 0x0015b40001027983 */ /* 0x000ea80000100800 */
[----:B0-----:R-:W2:Y:S01]  /*8200*/  LDL.LU R9, [R1+0x60] ;  /* 0x0000600001097983 */ /* 0x001ea20000300800 */
[----:B------:R-:W-:Y:S01]  /*8210*/  @!P1 IMAD.MOV R0, RZ, RZ, -R0 ;  /* 0x000000ffff009224 */ /* 0x000fe200078e0a00 */
[----:B------:R-:W-:-:S02]  /*8220*/  ISETP.GE.AND P1, PT, R28, RZ, PT ;  /* 0x000000ff1c00720c */ /* 0x000fc40003f26270 */
[----:B------:R-:W3:Y:S04]  /*8230*/  LDL R28, [R1+0x15b0] ;  /* 0x0015b000011c7983 */ /* 0x000ee80000100800 */
[----:B------:R0:W-:Y:S04]  /*8240*/  STL [R1+0x1d8], R0 ;  /* 0x0001d80001007387 */ /* 0x0001e80000100800 */
[----:B0-----:R-:W3:Y:S01]  /*8250*/  LDL.LU R0, [R1+0x5c] ;  /* 0x00005c0001007983 */ /* 0x001ee20000300800 */
[----:B------:R-:W-:-:S03]  /*8260*/  ISETP.GE.AND P5, PT, R7, RZ, PT ;  /* 0x000000ff0700720c */ /* 0x000fc60003fa6270 */
[----:B------:R-:W4:Y:S01]  /*8270*/  LDL R7, [R1+0x15ac] ;  /* 0x0015ac0001077983 */ /* 0x000f220000100800 */
[----:B--2---:R-:W-:-:S05]  /*8280*/  @!P6 IMAD.MOV R9, RZ, RZ, -R9 ;  /* 0x000000ffff09e224 */ /* 0x004fca00078e0a09 */
[----:B------:R0:W-:Y:S04]  /*8290*/  STL [R1+0x1d4], R9 ;  /* 0x0001d40901007387 */ /* 0x0001e80000100800 */
[----:B0-----:R-:W2:Y:S01]  /*82a0*/  LDL.LU R9, [R1+0x58] ;  /* 0x0000580001097983 */ /* 0x001ea20000300800 */
[----:B---3--:R-:W-:Y:S01]  /*82b0*/  @!P2 IMAD.MOV R0, RZ, RZ, -R0 ;  /* 0x000000ffff00a224 */ /* 0x008fe200078e0a00 */
[----:B------:R-:W-:Y:S02]  /*82c0*/  ISETP.GE.AND P2, PT, R8, RZ, PT ;  /* 0x000000ff0800720c */ /* 0x000fe40003f46270 */
[----:B------:R-:W3:Y:S04]  /*82d0*/  LDL R8, [R1+0x15a8] ;  /* 0x0015a80001087983 */ /* 0x000ee80000100800 */
[----:B------:R0:W-:Y:S04]  /*82e0*/  STL [R1+0x1d0], R0 ;  /* 0x0001d00001007387 */ /* 0x0001e80000100800 */
[----:B0-----:R-:W3:Y:S01]  /*82f0*/  LDL.LU R0, [R1+0x54] ;  /* 0x0000540001007983 */ /* 0x001ee20000300800 */
[----:B--2---:R-:W-:Y:S01]  /*8300*/  @!P0 IMAD.MOV R9, RZ, RZ, -R9 ;  /* 0x000000ffff098224 */ /* 0x004fe200078e0a09 */
[----:B------:R-:W-:-:S02]  /*8310*/  ISETP.GE.AND P0, PT, R6, RZ, PT ;  /* 0x000000ff0600720c */ /* 0x000fc40003f06270 */
[----:B------:R-:W2:Y:S04]  /*8320*/  LDL R6, [R1+0x15a4] ;  /* 0x0015a40001067983 */ /* 0x000ea80000100800 */
[----:B------:R0:W-:Y:S04]  /*8330*/  STL [R1+0x1cc], R9 ;  /* 0x0001cc0901007387 */ /* 0x0001e80000100800 */
[----:B0-----:R-:W2:Y:S01]  /*8340*/  LDL.LU R9, [R1+0x50] ;  /* 0x0000500001097983 */ /* 0x001ea20000300800 */
[----:B---3--:R-:W-:Y:S01]  /*8350*/  @!P4 IMAD.MOV R0, RZ, RZ, -R0 ;  /* 0x000000ffff00c224 */ /* 0x008fe200078e0a00 */
[----:B----4-:R-:W-:-:S02]  /*8360*/  ISETP.GE.AND P4, PT, R3, RZ, PT ;  /* 0x000000ff0300720c */ /* 0x010fc40003f86270 */
[----:B------:R-:W3:Y:S04]  /*8370*/  LDL R3, [R1+0x15a0] ;  /* 0x0015a00001037983 */ /* 0x000ee80000100800 */
[----:B------:R0:W-:Y:S04]  /*8380*/  STL [R1+0x1c8], R0 ;  /* 0x0001c80001007387 */ /* 0x0001e80000100800 */
[----:B0-----:R-:W4:Y:S01]  /*8390*/  LDL.LU R0, [R1+0x4c] ;  /* 0x00004c0001007983 */ /* 0x001f220000300800 */
[----:B--2---:R-:W-:Y:S01]  /*83a0*/  @!P1 IMAD.MOV R9, RZ, RZ, -R9 ;  /* 0x000000ffff099224 */ /* 0x004fe200078e0a09 */
[----:B------:R-:W-:-:S02]  /*83b0*/  ISETP.GE.AND P1, PT, R4, RZ, PT ;  /* 0x000000ff0400720c */ /* 0x000fc40003f26270 */
[----:B------:R-:W2:Y:S04]  /*83c0*/  LDL R4, [R1+0x159c] ;  /* 0x00159c0001047983 */ /* 0x000ea80000100800 */
[----:B------:R0:W-:Y:S04]  /*83d0*/  STL [R1+0x1c4], R9 ;  /* 0x0001c40901007387 */ /* 0x0001e80000100800 */
[----:B0-----:R-:W2:Y:S01]  /*83e0*/  LDL.LU R9, [R1+0x48] ;  /* 0x0000480001097983 */ /* 0x001ea20000300800 */
[----:B----4-:R-:W-:Y:S01]  /*83f0*/  @!P5 IMAD.MOV R0, RZ, RZ, -R0 ;  /* 0x000000ffff00d224 */ /* 0x010fe200078e0a00 */
[----:B------:R-:W-:-:S02]  /*8400*/  ISETP.GE.AND P5, PT, R5, RZ, PT ;  /* 0x000000ff0500720c */ /* 0x000fc40003fa6270 */
[----:B------:R-:W4:Y:S04]  /*8410*/  LDL R5, [R1+0x1598] ;  /* 0x0015980001057983 */ /* 0x000f280000100800 */
        /* <DEDUP_REMOVED lines=8> */
[----:B------:R-:W-:-:S02]  /*84a0*/  ISETP.GE.AND P0, PT, R28, RZ, PT ;  /* 0x000000ff1c00720c */ /* 0x000fc40003f06270 */
        /* <DEDUP_REMOVED lines=353> */
[----:B--2---:R-:W-:-:S05]  /*9ac0*/  @!P4 IMAD.MOV R9, RZ, RZ, -R9 ;  /* 0x000000ffff09c224 */ /* 0x004fca00078e0a09 */
[----:B------:R0:W-:Y:S04]  /*9ad0*/  STL [R1+0x54], R9 ;  /* 0x0000540901007387 */ /* 0x0001e80000100800 */
[----:B0-----:R-:W2:Y:S01]  /*9ae0*/  LDL.LU R9, [R1+0x138] ;  /* 0x0001380001097983 */ /* 0x001ea20000300800 */
[----:B------:R-:W-:-:S03]  /*9af0*/  ISETP.GE.AND P4, PT, R2, RZ, PT ;  /* 0x000000ff0200720c */ /* 0x000fc60003f86270 */
[----:B------:R-:W4:Y:S01]  /*9b00*/  LDL R2, [R1+0x1470] ;  /* 0x0014700001027983 */ /* 0x000f220000100800 */
[----:B---3--:R-:W-:-:S05]  /*9b10*/  @!P1 IMAD.MOV R0, RZ, RZ, -R0 ;  /* 0x000000ffff009224 */ /* 0x008fca00078e0a00 */
[----:B------:R0:W-:Y:S04]  /*9b20*/  STL [R1+0x50], R0 ;  /* 0x0000500001007387 */ /* 0x0001e80000100800 */
[----:B0-----:R-:W3:Y:S01]  /*9b30*/  LDL.LU R0, [R1+0x2c] ;  /* 0x00002c0001007983 */ /* 0x001ee20000300800 */
[----:B------:R-:W-:-:S03]  /*9b40*/  ISETP.GE.AND P1, PT, R28, RZ, PT ;  /* 0x000000ff1c00720c */ /* 0x000fc60003f26270 */
[----:B------:R-:W4:Y:S01]  /*9b50*/  LDL R28, [R1+0x1474] ;  /* 0x00147400011c7983 */ /* 0x000f220000100800 */
[----:B--2---:R-:W-:Y:S01]  /*9b60*/  @!P5 IMAD.MOV R9, RZ, RZ, -R9 ;  /* 0x000000ffff09d224 */ /* 0x004fe200078e0a09 */
[----:B------:R-:W-:Y:S02]  /*9b70*/  ISETP.GE.AND P5, PT, R7, RZ, PT ;  /* 0x000000ff0700720c */ /* 0x000fe40003fa6270 */
[----:B------:R-:W2:Y:S04]  /*9b80*/  LDL.LU R7, [R1+0x28] ;  /* 0x0000280001077983 */ /* 0x000ea80000300800 */
[----:B------:R-:W-:Y:S04]  /*9b90*/  STL [R1+0x4c], R9 ;  /* 0x00004c0901007387 */ /* 0x000fe80000100800 */
[----:B------:R-:W4:Y:S01]  /*9ba0*/  LDL R10, [R1+0x1468] ;  /* 0x00146800010a7983 */ /* 0x000f220000100800 */
[----:B---3--:R-:W-:-:S05]  /*9bb0*/  @!P2 IMAD.MOV R0, RZ, RZ, -R0 ;  /* 0x000000ffff00a224 */ /* 0x008fca00078e0a00 */
[----:B------:R0:W-:Y:S01]  /*9bc0*/  STL [R1+0x48], R0 ;  /* 0x0000480001007387 */ /* 0x0001e20000100800 */
[----:B------:R-:W-:-:S03]  /*9bd0*/  ISETP.GE.AND P2, PT, R8, RZ, PT ;  /* 0x000000ff0800720c */ /* 0x000fc60003f46270 */
[----:B0-----:R-:W3:Y:S04]  /*9be0*/  LDL.LU R0, [R1+0x11c] ;  /* 0x00011c0001007983 */ /* 0x001ee80000300800 */
[----:B------:R-:W4:Y:S01]  /*9bf0*/  LDL R8, [R1+0x146c] ;  /* 0x00146c0001087983 */ /* 0x000f220000100800 */
[----:B--2---:R-:W-:Y:S01]  /*9c00*/  @!P0 IMAD.MOV R7, RZ, RZ, -R7 ;  /* 0x000000ffff078224 */ /* 0x004fe200078e0a07 */
[----:B------:R-:W-:Y:S02]  /*9c10*/  ISETP.GE.AND P0, PT, R6, RZ, PT ;  /* 0x000000ff0600720c */ /* 0x000fe40003f06270 */
[----:B------:R-:W2:Y:S04]  /*9c20*/  LDL.LU R6, [R1+0x108] ;  /* 0x0001080001067983 */ /* 0x000ea80000300800 */
[----:B------:R-:W-:Y:S04]  /*9c30*/  STL [R1+0x44], R7 ;  /* 0x0000440701007387 */ /* 0x000fe80000100800 */
[----:B------:R-:W5:Y:S01]  /*9c40*/  LDL R9, [R1+0x1460] ;  /* 0x0014600001097983 */ /* 0x000f620000100800 */
[----:B---3--:R-:W-:-:S05]  /*9c50*/  @!P4 IMAD.MOV R0, RZ, RZ, -R0 ;  /* 0x000000ffff00c224 */ /* 0x008fca00078e0a00 */
[----:B------:R0:W-:Y:S01]  /*9c60*/  STL [R1+0x40], R0 ;  /* 0x0000400001007387 */ /* 0x0001e20000100800 */
[----:B----4-:R-:W-:-:S03]  /*9c70*/  ISETP.GE.AND P4, PT, R3, RZ, PT ;  /* 0x000000ff0300720c */ /* 0x010fc60003f86270 */
[----:B0-----:R-:W3:Y:S04]  /*9c80*/  LDL.LU R0, [R1+0xf8] ;  /* 0x0000f80001007983 */ /* 0x001ee80000300800 */
[----:B------:R-:W4:Y:S01]  /*9c90*/  LDL R3, [R1+0x1464] ;  /* 0x0014640001037983 */ /* 0x000f220000100800 */
[----:B--2---:R-:W-:Y:S01]  /*9ca0*/  @!P1 IMAD.MOV R6, RZ, RZ, -R6 ;  /* 0x000000ffff069224 */ /* 0x004fe200078e0a06 */
[----:B------:R-:W-:Y:S02]  /*9cb0*/  ISETP.GE.AND P1, PT, R4, RZ, PT ;  /* 0x000000ff0400720c */ /* 0x000fe40003f26270 */
[----:B------:R-:W2:Y:S04]  /*9cc0*/  LDL.LU R4, [R1+0x24] ;  /* 0x0000240001047983 */ /* 0x000ea80000300800 */
[----:B------:R0:W-:Y:S04]  /*9cd0*/  STL [R1+0x3c], R6 ;  /* 0x00003c0601007387 */ /* 0x0001e80000100800 */
[----:B------:R-:W4:Y:S04]  /*9ce0*/  LDL R7, [R1+0x1458] ;  /* 0x0014580001077983 */ /* 0x000f280000100800 */
[----:B0-----:R-:W4:Y:S01]  /*9cf0*/  LDL R6, [R1+0x145c] ;  /* 0x00145c0001067983 */ /* 0x001f220000100800 */
[----:B---3--:R-:W-:Y:S01]  /*9d00*/  @!P5 IMAD.MOV R0, RZ, RZ, -R0 ;  /* 0x000000ffff00d224 */ /* 0x008fe200078e0a00 */
[----:B------:R-:W-:-:S04]  /*9d10*/  ISETP.GE.AND P5, PT, R5, RZ, PT ;  /* 0x000000ff0500720c */ /* 0x000fc80003fa6270 */
[----:B------:R0:W-:Y:S04]  /*9d20*/  STL [R1+0x38], R0 ;  /* 0x0000380001007387 */ /* 0x0001e80000100800 */
[----:B0-----:R-:W3:Y:S04]  /*9d30*/  LDL.LU R0, [R1+0xdc] ;  /* 0x0000dc0001007983 */ /* 0x001ee80000300800 */
[----:B------:R-:W4:Y:S01]  /*9d40*/  LDL R5, [R1+0x1450] ;  /* 0x0014500001057983 */ /* 0x000f220000100800 */
[----:B--2---:R-:W-:Y:S01]  /*9d50*/  @!P2 IMAD.MOV R4, RZ, RZ, -R4 ;  /* 0x000000ffff04a224 */ /* 0x004fe200078e0a04 */
[----:B------:R-:W-:-:S02]  /*9d60*/  ISETP.GE.AND P2, PT, R2, RZ, PT ;  /* 0x000000ff0200720c */ /* 0x000fc40003f46270 */
[----:B------:R-:W2:Y:S04]  /*9d70*/  LDL.LU R2, [R1+0xe0] ;  /* 0x0000e00001027983 */ /* 0x000ea80000300800 */
[----:B------:R0:W-:Y:S04]  /*9d80*/  STL [R1+0x34], R4 ;  /* 0x0000340401007387 */ /* 0x0001e80000100800 */
[----:B0-----:R-:W4:Y:S01]  /*9d90*/  LDL R4, [R1+0x1454] ;  /* 0x0014540001047983 */ /* 0x001f220000100800 */
[----:B---3--:R-:W-:Y:S01]  /*9da0*/  @!P0 IMAD.MOV R0, RZ, RZ, -R0 ;  /* 0x000000ffff008224 */ /* 0x008fe200078e0a00 */
[----:B------:R-:W-:-:S02]  /*9db0*/  ISETP.GE.AND P0, PT, R28, RZ, PT ;  /* 0x000000ff1c00720c */ /* 0x000fc40003f06270 */
[----:B------:R-:W3:Y:S04]  /*9dc0*/  LDL R28, [R1+0x1448] ;  /* 0x00144800011c7983 */ /* 0x000ee80000100800 */
[----:B------:R0:W-:Y:S04]  /*9dd0*/  STL [R1+0x30], R0 ;  /* 0x0000300001007387 */ /* 0x0001e80000100800 */
[----:B0-----:R-:W3:Y:S01]  /*9de0*/  LDL.LU R0, [R1+0xd0] ;  /* 0x0000d00001007983 */ /* 0x001ee20000300800 */
[----:B--2---:R-:W-:Y:S01]  /*9df0*/  @!P4 IMAD.MOV R2, RZ, RZ, -R2 ;  /* 0x000000ffff02c224 */ /* 0x004fe200078e0a02 */
[----:B------:R-:W-:-:S04]  /*9e00*/  ISETP.GE.AND P4, PT, R10, RZ, PT ;  /* 0x000000ff0a00720c */ /* 0x000fc80003f86270 */
[----:B------:R0:W-:Y:S04]  /*9e10*/  STL [R1+0x2c], R2 ;  /* 0x00002c0201007387 */ /* 0x0001e80000100800 */
[----:B0-----:R-:W2:Y:S04]  /*9e20*/  LDL R2, [R1+0x144c] ;  /* 0x00144c0001027983 */ /* 0x001ea80000100800 */
[----:B------:R-:W2:Y:S04]  /*9e30*/  LDL.LU R10, [R1+0xc4] ;  /* 0x0000c400010a7983 */ /* 0x000ea80000300800 */
[----:B------:R-:W4:Y:S01]  /*9e40*/  LDL R29, [R1+0x1440] ;  /* 0x00144000011d7983 */ /* 0x000f220000100800 */
[----:B---3--:R-:W-:Y:S01]  /*9e50*/  @!P1 IMAD.MOV R0, RZ, RZ, -R0 ;  /* 0x000000ffff009224 */ /* 0x008fe200078e0a00 */
[----:B------:R-:W-:-:S02]  /*9e60*/  ISETP.GE.AND P1, PT, R8, RZ, PT ;  /* 0x000000ff0800720c */ /* 0x000fc40003f26270 */
[----:B------:R-:W3:Y:S04]  /*9e70*/  LDL.LU R8, [R1+0x20] ;  /* 0x0000200001087983 */ /* 0x000ee80000300800 */
[----:B------:R0:W-:Y:S04]  /*9e80*/  STL [R1+0x28], R0 ;  /* 0x0000280001007387 */ /* 0x0001e80000100800 */
[----:B0-----:R-:W4:Y:S01]  /*9e90*/  LDL R0, [R1+0x1444] ;  /* 0x0014440001007983 */ /* 0x001f220000100800 */
[----:B--2---:R-:W-:Y:S01]  /*9ea0*/  @!P5 IMAD.MOV R10, RZ, RZ, -R10 ;  /* 0x000000ffff0ad224 */ /* 0x004fe200078e0a0a */
[----:B-----5:R-:W-:-:S04]  /*9eb0*/  ISETP.GE.AND P5, PT, R9, RZ, PT ;  /* 0x000000ff0900720c */ /* 0x020fc80003fa6270 */
[----:B------:R0:W-:Y:S04]  /*9ec0*/  STL [R1+0x24], R10 ;  /* 0x0000240a01007387 */ /* 0x0001e80000100800 */
[----:B0-----:R-:W2:Y:S04]  /*9ed0*/  LDL.LU R10, [R1+0x175c] ;  /* 0x00175c00010a7983 */ /* 0x001ea80000300800 */
[----:B------:R-:W5:Y:S01]  /*9ee0*/  LDL.LU R9, [R1+0x1c] ;  /* 0x00001c0001097983 */ /* 0x000f620000300800 */
[----:B---3--:R-:W-:Y:S01]  /*9ef0*/  @!P2 IMAD.MOV R8, RZ, RZ, -R8 ;  /* 0x000000ffff08a224 */ /* 0x008fe200078e0a08 */
[----:B----4-:R-:W-:-:S02]  /*9f00*/  ISETP.GE.AND P2, PT, R3, RZ, PT ;  /* 0x000000ff0300720c */ /* 0x010fc40003f46270 */
[----:B------:R-:W3:Y:S04]  /*9f10*/  LDL R3, [R1+0x1438] ;  /* 0x0014380001037983 */ /* 0x000ee80000100800 */
[----:B------:R0:W-:Y:S04]  /*9f20*/  STL [R1+0x20], R8 ;  /* 0x0000200801007387 */ /* 0x0001e80000100800 */
[----:B0-----:R-:W4:Y:S01]  /*9f30*/  LDL.LU R8, [R1+0x18] ;  /* 0x0000180001087983 */ /* 0x001f220000300800 */
[----:B-----5:R-:W-:Y:S01]  /*9f40*/  @!P0 IMAD.MOV R9, RZ, RZ, -R9 ;  /* 0x000000ffff098224 */ /* 0x020fe200078e0a09 */
[----:B------:R-:W-:-:S04]  /*9f50*/  ISETP.GE.AND P0, PT, R7, RZ, PT ;  /* 0x000000ff0700720c */ /* 0x000fc80003f06270 */
[----:B------:R0:W-:Y:S04]  /*9f60*/  STL [R1+0x1c], R9 ;  /* 0x00001c0901007387 */ /* 0x0001e80000100800 */
[----:B0-----:R-:W5:Y:S04]  /*9f70*/  LDL.LU R9, [R1+0x1758] ;  /* 0x0017580001097983 */ /* 0x001f680000300800 */
[----:B------:R-:W2:Y:S01]  /*9f80*/  LDL.LU R7, [R1+0x14] ;  /* 0x0000140001077983 */ /* 0x000ea20000300800 */
[----:B----4-:R-:W-:Y:S01]  /*9f90*/  @!P4 IMAD.MOV R8, RZ, RZ, -R8 ;  /* 0x000000ffff08c224 */ /* 0x010fe200078e0a08 */
[----:B------:R-:W-:-:S04]  /*9fa0*/  ISETP.GE.AND P4, PT, R6, RZ, PT ;  /* 0x000000ff0600720c */ /* 0x000fc80003f86270 */
[----:B------:R0:W-:Y:S04]  /*9fb0*/  STL [R1+0x18], R8 ;  /* 0x0000180801007387 */ /* 0x0001e80000100800 */
[----:B0-----:R-:W4:Y:S04]  /*9fc0*/  LDL.LU R8, [R1+0x1754] ;  /* 0x0017540001087983 */ /* 0x001f280000300800 */
[----:B------:R-:W3:Y:S01]  /*9fd0*/  LDL.LU R6, [R1+0x10] ;  /* 0x0000100001067983 */ /* 0x000ee20000300800 */
[----:B--2---:R-:W-:Y:S01]  /*9fe0*/  @!P1 IMAD.MOV R7, RZ, RZ, -R7 ;  /* 0x000000ffff079224 */ /* 0x004fe200078e0a07 */
[----:B------:R-:W-:-:S04]  /*9ff0*/  ISETP.GE.AND P1, PT, R5, RZ, PT ;  /* 0x000000ff0500720c */ /* 0x000fc80003f26270 */
[----:B------:R0:W-:Y:S04]  /*a000*/  STL [R1+0x14], R7 ;  /* 0x0000140701007387 */ /* 0x0001e80000100800 */
[----:B0-----:R-:W2:Y:S04]  /*a010*/  LDL.LU R7, [R1+0x1750] ;  /* 0x0017500001077983 */ /* 0x001ea80000300800 */
[----:B------:R-:W2:Y:S01]  /*a020*/  LDL.LU R5, [R1+0xc] ;  /* 0x00000c0001057983 */ /* 0x000ea20000300800 */
[----:B---3--:R-:W-:Y:S01]  /*a030*/  @!P5 IMAD.MOV R6, RZ, RZ, -R6 ;  /* 0x000000ffff06d224 */ /* 0x008fe200078e0a06 */
[----:B------:R-:W-:-:S04]  /*a040*/  ISETP.GE.AND P5, PT, R4, RZ, PT ;  /* 0x000000ff0400720c */ /* 0x000fc80003fa6270 */
[----:B------:R0:W-:Y:S04]  /*a050*/  STL [R1+0x10], R6 ;  /* 0x0000100601007387 */ /* 0x0001e80000100800 */
[----:B0-----:R-:W3:Y:S04]  /*a060*/  LDL.LU R6, [R1+0x174c] ;  /* 0x00174c0001067983 */ /* 0x001ee80000300800 */
        /* <DEDUP_REMOVED lines=10> */
[----:B------:R-:W3:Y:S01]  /*a110*/  LDL.LU R2, [R1] ;  /* 0x0000000001027983 */ /* 0x000ee20000300800 */
[----:B--2---:R-:W-:-:S05]  /*a120*/  @!P4 IMAD.MOV R28, RZ, RZ, -R28 ;  /* 0x000000ffff1cc224 */ /* 0x004fca00078e0a1c */
[----:B------:R0:W-:Y:S04]  /*a130*/  STL [R1+0x4], R28 ;  /* 0x0000041c01007387 */ /* 0x0001e80000100800 */
[----:B0-----:R-:W2:Y:S01]  /*a140*/  LDL.LU R28, [R1+0x1740] ;  /* 0x00174000011c7983 */ /* 0x001ea20000300800 */
[----:B------:R-:W-:Y:S01]  /*a150*/  ISETP.GE.AND P4, PT, R29, RZ, PT ;  /* 0x000000ff1d00720c */ /* 0x000fe20003f86270 */
[----:B---3--:R-:W-:Y:S01]  /*a160*/  @!P1 IMAD.MOV R2, RZ, RZ, -R2 ;  /* 0x000000ffff029224 */ /* 0x008fe200078e0a02 */
[----:B------:R-:W-:Y:S01]  /*a170*/  ISETP.GE.AND P1, PT, R0, RZ, PT ;  /* 0x000000ff0000720c */ /* 0x000fe20003f26270 */
[----:B--2---:R-:W-:Y:S02]  /*a180*/  IMAD.MOV.U32 R29, RZ, RZ, R28 ;  /* 0x000000ffff1d7224 */ /* 0x004fe400078e001c */
[----:B------:R-:W2:Y:S02]  /*a190*/  LDL R28, [R1+0x143c] ;  /* 0x00143c00011c7983 */ /* 0x000ea40000100800 */
[----:B------:R-:W-:-:S02]  /*a1a0*/  @!P5 IMAD.MOV R29, RZ, RZ, -R29 ;  /* 0x000000ffff1dd224 */ /* 0x000fc400078e0a1d */
[----:B------:R0:W-:Y:S01]  /*a1b0*/  STL [R1], R2 ;  /* 0x0000000201007387 */ /* 0x0001e20000100800 */
[----:B------:R-:W-:-:S03]  /*a1c0*/  ISETP.GE.AND P5, PT, R3, RZ, PT ;  /* 0x000000ff0300720c */ /* 0x000fc60003fa6270 */
[----:B0-----:R-:W3:Y:S04]  /*a1d0*/  LDL.LU R2, [R1+0x173c] ;  /* 0x00173c0001027983 */ /* 0x001ee80000300800 */
[----:B------:R-:W4:Y:S04]  /*a1e0*/  LDL R0, [R1+0x1420] ;  /* 0x0014200001007983 */ /* 0x000f280000100800 */
[----:B------:R0:W-:Y:S04]  /*a1f0*/  STL [R1+0x16a8], R29 ;  /* 0x0016a81d01007387 */ /* 0x0001e80000100800 */
[----:B0-----:R-:W4:Y:S04]  /*a200*/  LDL R29, [R1+0x1428] ;  /* 0x00142800011d7983 */ /* 0x001f280000100800 */
[----:B------:R-:W4:Y:S01]  /*a210*/  LDL.LU R3, [R1+0x1738] ;  /* 0x0017380001037983 */ /* 0x000f220000300800 */
[----:B---3--:R-:W-:Y:S01]  /*a220*/  @!P2 IMAD.MOV R2, RZ, RZ, -R2 ;  /* 0x000000ffff02a224 */ /* 0x008fe200078e0a02 */
[----:B--2---:R-:W-:-:S04]  /*a230*/  ISETP.GE.AND P2, PT, R28, RZ, PT ;  /* 0x000000ff1c00720c */ /* 0x004fc80003f46270 */
[----:B------:R0:W-:Y:S04]  /*a240*/  STL [R1+0x16ac], R2 ;  /* 0x0016ac0201007387 */ /* 0x0001e80000100800 */
[----:B------:R-:W2:Y:S04]  /*a250*/  LDL R28, [R1+0x1418] ;  /* 0x00141800011c7983 */ /* 0x000ea80000100800 */
[----:B0-----:R-:W3:Y:S01]  /*a260*/  LDL R2, [R1+0x1434] ;  /* 0x0014340001027983 */ /* 0x001ee20000100800 */
[----:B----4-:R-:W-:-:S05]  /*a270*/  @!P0 IMAD.MOV R3, RZ, RZ, -R3 ;  /* 0x000000ffff038224 */ /* 0x010fca00078e0a03 */
[----:B------:R0:W-:Y:S04]  /*a280*/  STL [R1+0x16b0], R3 ;  /* 0x0016b00301007387 */ /* 0x0001e80000100800 */
[----:B0-----:R-:W4:Y:S01]  /*a290*/  LDL R3, [R1+0x1430] ;  /* 0x0014300001037983 */ /* 0x001f220000100800 */
[----:B------:R-:W-:Y:S02]  /*a2a0*/  @!P4 IMAD.MOV R4, RZ, RZ, -R4 ;  /* 0x000000ffff04c224 */ /* 0x000fe400078e0a04 */
[----:B------:R-:W-:Y:S01]  /*a2b0*/  @!P1 IMAD.MOV R5, RZ, RZ, -R5 ;  /* 0x000000ffff059224 */ /* 0x000fe200078e0a05 */
[----:B---3--:R-:W-:Y:S02]  /*a2c0*/  ISETP.GE.AND P4, PT, R2, RZ, PT ;  /* 0x000000ff0200720c */ /* 0x008fe40003f86270 */
[----:B----4-:R-:W-:-:S02]  /*a2d0*/  ISETP.GE.AND P0, PT, R3, RZ, PT ;  /* 0x000000ff0300720c */ /* 0x010fc40003f06270 */
[----:B------:R-:W3:Y:S04]  /*a2e0*/  LDL R3, [R1+0x141c] ;  /* 0x00141c0001037983 */ /* 0x000ee80000100800 */
[----:B------:R0:W-:Y:S04]  /*a2f0*/  STL [R1+0x16b4], R4 ;  /* 0x0016b40401007387 */ /* 0x0001e80000100800 */
[----:B------:R-:W4:Y:S04]  /*a300*/  LDL R2, [R1+0x1410] ;  /* 0x0014100001027983 */ /* 0x000f280000100800 */
[----:B0-----:R-:W4:Y:S04]  /*a310*/  LDL R4, [R1+0x1424] ;  /* 0x0014240001047983 */ /* 0x001f280000100800 */
[----:B------:R0:W-:Y:S04]  /*a320*/  STL [R1+0x16b8], R5 ;  /* 0x0016b80501007387 */ /* 0x0001e80000100800 */
[----:B0-----:R-:W4:Y:S01]  /*a330*/  LDL R5, [R1+0x142c] ;  /* 0x00142c0001057983 */ /* 0x001f220000100800 */
[----:B------:R-:W-:-:S02]  /*a340*/  @!P5 IMAD.MOV R6, RZ, RZ, -R6 ;  /* 0x000000ffff06d224 */ /* 0x000fc400078e0a06 */
[----:B------:R-:W-:Y:S01]  /*a350*/  @!P2 IMAD.MOV R7, RZ, RZ, -R7 ;  /* 0x000000ffff07a224 */ /* 0x000fe200078e0a07 */
[----:B------:R-:W-:Y:S02]  /*a360*/  ISETP.GE.AND P1, PT, R29, RZ, PT ;  /* 0x000000ff1d00720c */ /* 0x000fe40003f26270 */
[----:B------:R-:W4:Y:S01]  /*a370*/  LDL R29, [R1+0x1414] ;  /* 0x00141400011d7983 */ /* 0x000f220000100800 */
[----:B------:R-:W-:-:S03]  /*a380*/  ISETP.GE.AND P2, PT, R0, RZ, PT ;  /* 0x000000ff0000720c */ /* 0x000fc60003f46270 */
[----:B------:R0:W-:Y:S04]  /*a390*/  STL [R1+0x16bc], R6 ;  /* 0x0016bc0601007387 */ /* 0x0001e80000100800 */
[----:B------:R-:W-:Y:S04]  /*a3a0*/  STL [R1+0x16c0], R7 ;  /* 0x0016c00701007387 */ /* 0x000fe80000100800 */
[----:B------:R-:W4:Y:S01]  /*a3b0*/  LDL R0, [R1+0x1408] ;  /* 0x0014080001007983 */ /* 0x000f220000100800 */
[----:B------:R-:W-:Y:S02]  /*a3c0*/  @!P0 IMAD.MOV R8, RZ, RZ, -R8 ;  /* 0x000000ffff088224 */ /* 0x000fe400078e0a08 */
[----:B-----5:R-:W-:Y:S01]  /*a3d0*/  @!P4 IMAD.MOV R9, RZ, RZ, -R9 ;  /* 0x000000ffff09c224 */ /* 0x020fe200078e0a09 */
[----:B--2---:R-:W-:-:S02]  /*a3e0*/  ISETP.GE.AND P4, PT, R28, RZ, PT ;  /* 0x000000ff1c00720c */ /* 0x004fc40003f86270 */
[----:B------:R1:W-:Y:S04]  /*a3f0*/  STL [R1+0x16c4], R8 ;  /* 0x0016c40801007387 */ /* 0x0003e80000100800 */
[----:B0-----:R-:W2:Y:S01]  /*a400*/  LDL R6, [R1+0x140c] ;  /* 0x00140c0001067983 */ /* 0x001ea20000100800 */
[----:B------:R-:W-:Y:S01]  /*a410*/  @!P1 IMAD.MOV R10, RZ, RZ, -R10 ;  /* 0x000000ffff0a9224 */ /* 0x000fe200078e0a0a */
[----:B---3--:R-:W-:Y:S02]  /*a420*/  ISETP.GE.AND P1, PT, R3, RZ, PT ;  /* 0x000000ff0300720c */ /* 0x008fe40003f26270 */
[----:B----4-:R-:W-:Y:S02]  /*a430*/  ISETP.GE.AND P5, PT, R5, RZ, PT ;  /* 0x000000ff0500720c */ /* 0x010fe40003fa6270 */
[----:B------:R-:W3:Y:S04]  /*a440*/  LDL R5, [R1+0x1400] ;  /* 0x0014000001057983 */ /* 0x000ee80000100800 */
[----:B------:R-:W-:Y:S04]  /*a450*/  STL [R1+0x16c8], R9 ;  /* 0x0016c80901007387 */ /* 0x000fe80000100800 */
[----:B------:R-:W4:Y:S03]  /*a460*/  LDL R28, [R1+0x1404] ;  /* 0x00140400011c7983 */ /* 0x000f260000100800 */
[----:B------:R-:W-:Y:S01]  /*a470*/  @!P5 IMAD.MOV R11, RZ, RZ, -R11 ;  /* 0x000000ffff0bd224 */ /* 0x000fe200078e0a0b */
[----:B------:R-:W-:Y:S01]  /*a480*/  ISETP.GE.AND P0, PT, R4, RZ, PT ;  /* 0x000000ff0400720c */ /* 0x000fe20003f06270 */
[----:B------:R-:W-:Y:S04]  /*a490*/  STL [R1+0x16cc], R10 ;  /* 0x0016cc0a01007387 */ /* 0x000fe80000100800 */
[----:B------:R-:W5:Y:S04]  /*a4a0*/  LDL R4, [R1+0x13e8] ;  /* 0x0013e80001047983 */ /* 0x000f680000100800 */
[----:B------:R-:W-:Y:S04]  /*a4b0*/  STL [R1+0x16d0], R11 ;  /* 0x0016d00b01007387 */ /* 0x000fe80000100800 */
[----:B------:R-:W5:Y:S01]  /*a4c0*/  LDL R3, [R1+0x13ec] ;  /* 0x0013ec0001037983 */ /* 0x000f620000100800 */
[----:B------:R-:W-:-:S02]  /*a4d0*/  @!P2 IMAD.MOV R12, RZ, RZ, -R12 ;  /* 0x000000ffff0ca224 */ /* 0x000fc400078e0a0c */
[----:B------:R-:W-:Y:S01]  /*a4e0*/  @!P0 IMAD.MOV R13, RZ, RZ, -R13 ;  /* 0x000000ffff0d8224 */ /* 0x000fe200078e0a0d */
[----:B------:R-:W-:Y:S02]  /*a4f0*/  ISETP.GE.AND P5, PT, R2, RZ, PT ;  /* 0x000000ff0200720c */ /* 0x000fe40003fa6270 */
[----:B------:R-:W-:Y:S01]  /*a500*/  STL [R1+0x16d4], R12 ;  /* 0x0016d40c01007387 */ /* 0x000fe20000100800 */
[----:B------:R-:W-:Y:S02]  /*a510*/  ISETP.GE.AND P2, PT, R29, RZ, PT ;  /* 0x000000ff1d00720c */ /* 0x000fe40003f46270 */
[----:B------:R-:W-:Y:S01]  /*a520*/  ISETP.GE.AND P0, PT, R0, RZ, PT ;  /* 0x000000ff0000720c */ /* 0x000fe20003f06270 */
[----:B------:R-:W5:Y:S04]  /*a530*/  LDL R2, [R1+0x13f0] ;  /* 0x0013f00001027983 */ /* 0x000f680000100800 */
[----:B------:R-:W5:Y:S04]  /*a540*/  LDL R29, [R1+0x13f4] ;  /* 0x0013f400011d7983 */ /* 0x000f680000100800 */
[----:B------:R-:W-:Y:S04]  /*a550*/  STL [R1+0x16d8], R13 ;  /* 0x0016d80d01007387 */ /* 0x000fe80000100800 */
[----:B------:R-:W5:Y:S01]  /*a560*/  LDL R0, [R1+0x13f8] ;  /* 0x0013f80001007983 */ /* 0x000f620000100800 */
[----:B------:R-:W-:Y:S01]  /*a570*/  @!P4 IMAD.MOV R14, RZ, RZ, -R14 ;  /* 0x000000ffff0ec224 */ /* 0x000fe200078e0a0e */
[----:B--2---:R-:W-:Y:S01]  /*a580*/  ISETP.GE.AND P4, PT, R6, RZ, PT ;  /* 0x000000ff0600720c */ /* 0x004fe20003f86270 */
[----:B------:R-:W-:-:S02]  /*a590*/  @!P1 IMAD.MOV R15, RZ, RZ, -R15 ;  /* 0x000000ffff0f9224 */ /* 0x000fc400078e0a0f */
[----:B------:R-:W-:Y:S01]  /*a5a0*/  @!P5 IMAD.MOV R16, RZ, RZ, -R16 ;  /* 0x000000ffff10d224 */ /* 0x000fe200078e0a10 */
[----:B------:R-:W-:Y:S04]  /*a5b0*/  STL [R1+0x16dc], R14 ;  /* 0x0016dc0e01007387 */ /* 0x000fe80000100800 */
[----:B------:R-:W-:Y:S04]  /*a5c0*/  STL [R1+0x16e0], R15 ;  /* 0x0016e00f01007387 */ /* 0x000fe80000100800 */
[----:B------:R-:W-:Y:S01]  /*a5d0*/  STL [R1+0x16e4], R16 ;  /* 0x0016e41001007387 */ /* 0x000fe20000100800 */
[----:B------:R-:W-:-:S02]  /*a5e0*/  @!P2 IMAD.MOV R17, RZ, RZ, -R17 ;  /* 0x000000ffff11a224 */ /* 0x000fc400078e0a11 */
[----:B------:R-:W-:Y:S02]  /*a5f0*/  @!P0 IMAD.MOV R18, RZ, RZ, -R18 ;  /* 0x000000ffff128224 */ /* 0x000fe400078e0a12 */
[----:B------:R-:W-:Y:S01]  /*a600*/  @!P4 IMAD.MOV R19, RZ, RZ, -R19 ;  /* 0x000000ffff13c224 */ /* 0x000fe200078e0a13 */
[----:B---3--:R-:W-:Y:S02]  /*a610*/  ISETP.GE.AND P1, PT, R5, RZ, PT ;  /* 0x000000ff0500720c */ /* 0x008fe40003f26270 */
[----:B----4-:R-:W-:Y:S02]  /*a620*/  ISETP.GE.AND P5, PT, R28, RZ, PT ;  /* 0x000000ff1c00720c */ /* 0x010fe40003fa6270 */
[----:B------:R-:W2:Y:S09]  /*a630*/  LDL R28, [R1+0x13fc] ;  /* 0x0013fc00011c7983 */ /* 0x000eb20000100800 */
[----:B------:R-:W-:Y:S01]  /*a640*/  @!P1 IMAD.MOV R20, RZ, RZ, -R20 ;  /* 0x000000ffff149224 */ /* 0x000fe200078e0a14 */
[----:B------:R-:W-:Y:S04]  /*a650*/  STL [R1+0x16e8], R17 ;  /* 0x0016e81101007387 */ /* 0x000fe80000100800 */
[----:B------:R-:W-:Y:S01]  /*a660*/  STL [R1+0x16ec], R18 ;  /* 0x0016ec1201007387 */ /* 0x000fe20000100800 */
[----:B------:R-:W-:-:S03]  /*a670*/  @!P5 IMAD.MOV R21, RZ, RZ, -R21 ;  /* 0x000000ffff15d224 */ /* 0x000fc600078e0a15 */
[----:B------:R-:W-:Y:S04]  /*a680*/  STL [R1+0x16f0], R19 ;  /* 0x0016f01301007387 */ /* 0x000fe80000100800 */
[----:B------:R-:W-:Y:S04]  /*a690*/  STL [R1+0x16f4], R20 ;  /* 0x0016f41401007387 */ /* 0x000fe80000100800 */
[----:B------:R-:W-:Y:S04]  /*a6a0*/  STL [R1+0x16f8], R21 ;  /* 0x0016f81501007387 */ /* 0x000fe80000100800 */
[----:B-1----:R-:W3:Y:S04]  /*a6b0*/  LDL.LU R8, [R1+0x1d8] ;  /* 0x0001d80001087983 */ /* 0x002ee80000300800 */
[----:B------:R-:W4:Y:S01]  /*a6c0*/  LDL.LU R7, [R1+0x1d4] ;  /* 0x0001d40001077983 */ /* 0x000f220000300800 */
[----:B-----5:R-:W-:-:S03]  /*a6d0*/  ISETP.GE.AND P2, PT, R4, RZ, PT ;  /* 0x000000ff0400720c */ /* 0x020fc60003f46270 */
[----:B------:R-:W5:Y:S01]  /*a6e0*/  LDL.LU R6, [R1+0x1d0] ;  /* 0x0001d00001067983 */ /* 0x000f620000300800 */
[----:B------:R-:W-:-:S03]  /*a6f0*/  ISETP.GE.AND P0, PT, R3, RZ, PT ;  /* 0x000000ff0300720c */ /* 0x000fc60003f06270 */
[----:B------:R-:W5:Y:S04]  /*a700*/  LDL.LU R5, [R1+0x1cc] ;  /* 0x0001cc0001057983 */ /* 0x000f680000300800 */
[----:B------:R-:W5:Y:S04]  /*a710*/  LDL.LU R4, [R1+0x1c8] ;  /* 0x0001c80001047983 */ /* 0x000f680000300800 */
[----:B------:R-:W5:Y:S01]  /*a720*/  LDL.LU R3, [R1+0x1c4] ;  /* 0x0001c40001037983 */ /* 0x000f620000300800 */
[----:B------:R-:W-:-:S03]  /*a730*/  ISETP.GE.AND P5, PT, R0, RZ, PT ;  /* 0x000000ff0000720c */ /* 0x000fc60003fa6270 */
[----:B------:R-:W0:Y:S01]  /*a740*/  S2R R0, SR_TID.X ;  /* 0x0000000000007919 */ /* 0x000e220000002100 */
[----:B------:R-:W-:Y:S01]  /*a750*/  ISETP.GE.AND P4, PT, R2, RZ, PT ;  /* 0x000000ff0200720c */ /* 0x000fe20003f86270 */
[----:B------:R-:W-:Y:S01]  /*a760*/  @!P2 IMAD.MOV R22, RZ, RZ, -R22 ;  /* 0x000000ffff16a224 */ /* 0x000fe200078e0a16 */
[----:B------:R-:W-:Y:S01]  /*a770*/  ISETP.GE.AND P1, PT, R29, RZ, PT ;  /* 0x000000ff1d00720c */ /* 0x000fe20003f26270 */
[----:B------:R-:W-:Y:S01]  /*a780*/  @!P0 IMAD.MOV R23, RZ, RZ, -R23 ;  /* 0x000000ffff178224 */ /* 0x000fe200078e0a17 */
[----:B------:R-:W-:Y:S01]  /*a790*/  ISETP.NE.AND P3, PT, RZ, c[0x0][0x17c], PT ;  /* 0x00005f00ff007a0c */ /* 0x000fe20003f65270 */
[----:B------:R-:W5:Y:S04]  /*a7a0*/  LDL.LU R2, [R1+0x1c0] ;  /* 0x0001c00001027983 */ /* 0x000f680000300800 */
[----:B------:R-:W5:Y:S01]  /*a7b0*/  LDL.LU R29, [R1+0x1bc] ;  /* 0x0001bc00011d7983 */ /* 0x000f620000300800 */
[----:B0-----:R-:W-:-:S05]  /*a7c0*/  LOP3.LUT R0, R0, 0x7f, RZ, 0xc0, !PT ;  /* 0x0000007f00007812 */ /* 0x001fca00078ec0ff */
[----:B------:R-:W-:Y:S02]  /*a7d0*/  IMAD R0, R0, c[0x0][0x18c], RZ ;  /* 0x0000630000007a24 */ /* 0x000fe400078e02ff */
[----:B------:R-:W-:-:S03]  /*a7e0*/  @!P4 IMAD.MOV R24, RZ, RZ, -R24 ;  /* 0x000000ffff18c224 */ /* 0x000fc600078e0a18 */
[----:B------:R-:W-:Y:S01]  /*a7f0*/  LEA R0, P6, R0, c[0x0][0x168], 0x1 ;  /* 0x00005a0000007a11 */ /* 0x000fe200078c08ff */
[----:B------:R-:W-:Y:S01]  /*a800*/  @!P1 IMAD.MOV R25, RZ, RZ, -R25 ;  /* 0x000000ffff199224 */ /* 0x000fe200078e0a19 */
[----:B------:R-:W-:Y:S01]  /*a810*/  STL [R1+0x16fc], R22 ;  /* 0x0016fc1601007387 */ /* 0x000fe20000100800 */
[----:B------:R-:W-:-:S03]  /*a820*/  @!P5 IMAD.MOV R26, RZ, RZ, -R26 ;  /* 0x000000ffff1ad224 */ /* 0x000fc600078e0a1a */
[----:B------:R4:W-:Y:S04]  /*a830*/  STL [R1+0x1618], R0 ;  /* 0x0016180001007387 */ /* 0x0009e80000100800 */
[----:B------:R-:W-:Y:S04]  /*a840*/  STL [R1+0x1700], R23 ;  /* 0x0017001701007387 */ /* 0x000fe80000100800 */
[----:B------:R-:W-:Y:S04]  /*a850*/  STL [R1+0x1704], R24 ;  /* 0x0017041801007387 */ /* 0x000fe80000100800 */
[----:B------:R-:W-:Y:S04]  /*a860*/  STL [R1+0x1708], R25 ;  /* 0x0017081901007387 */ /* 0x000fe80000100800 */
[----:B------:R-:W-:Y:S01]  /*a870*/  STL [R1+0x170c], R26 ;  /* 0x00170c1a01007387 */ /* 0x000fe20000100800 */
[----:B--2---:R-:W-:-:S02]  /*a880*/  ISETP.GE.AND P2, PT, R28, RZ, PT ;  /* 0x000000ff1c00720c */ /* 0x004fc40003f46270 */
[----:B------:R-:W-:-:S11]  /*a890*/  LOP3.LUT R28, RZ, c[0x0][0x17c], RZ, 0x33, !PT ;  /* 0x00005f00ff1c7a12 */ /* 0x000fd600078e33ff */
[----:B------:R-:W-:-:S05]  /*a8a0*/  @!P2 IMAD.MOV R27, RZ, RZ, -R27 ;  /* 0x000000ffff1ba224 */ /* 0x000fca00078e0a1b */
[----:B------:R-:W-:Y:S01]  /*a8b0*/  STL [R1+0x1710], R27 ;  /* 0x0017101b01007387 */ /* 0x000fe20000100800 */
[C---:B---3--:R-:W-:Y:S02]  /*a8c0*/  SEL R8, R28.reuse, R8, !P3 ;  /* 0x000000081c087207 */ /* 0x048fe40005800000 */
[----:B----4-:R-:W-:-:S03]  /*a8d0*/  SEL R0, R28, R7, !P3 ;  /* 0x000000071c007207 */ /* 0x010fc60005800000 */
[----:B------:R-:W-:Y:S01]  /*a8e0*/  STL [R1+0x1dc], R8 ;  /* 0x0001dc0801007387 */ /* 0x000fe20000100800 */
[----:B-----5:R-:W-:-:S03]  /*a8f0*/  SEL R6, R28, R6, !P3 ;  /* 0x000000061c067207 */ /* 0x020fc60005800000 */
[----:B------:R0:W-:Y:S01]  /*a900*/  STL [R1+0x1d8], R0 ;  /* 0x0001d80001007387 */ /* 0x0001e20000100800 */
[----:B------:R-:W-:-:S03]  /*a910*/  SEL R5, R28, R5, !P3 ;  /* 0x000000051c057207 */ /* 0x000fc60005800000 */
[----:B------:R-:W-:Y:S01]  /*a920*/  STL [R1+0x1d4], R6 ;  /* 0x0001d40601007387 */ /* 0x000fe20000100800 */
[C---:B0-----:R-:W-:Y:S02]  /*a930*/  SEL R0, R28.reuse, R4, !P3 ;  /* 0x000000041c007207 */ /* 0x041fe40005800000 */
[C---:B------:R-:W-:Y:S01]  /*a940*/  SEL R3, R28.reuse, R3, !P3 ;  /* 0x000000031c037207 */ /* 0x040fe20005800000 */
[----:B------:R-:W-:Y:S04]  /*a950*/  STL [R1+0x1d0], R5 ;  /* 0x0001d00501007387 */ /* 0x000fe80000100800 */
[----:B------:R0:W-:Y:S04]  /*a960*/  STL [R1+0x1cc], R0 ;  /* 0x0001cc0001007387 */ /* 0x0001e80000100800 */
[----:B------:R-:W-:Y:S04]  /*a970*/  STL [R1+0x1c8], R3 ;  /* 0x0001c80301007387 */ /* 0x000fe80000100800 */
[----:B------:R-:W2:Y:S01]  /*a980*/  LDL.LU R27, [R1+0x1ac] ;  /* 0x0001ac00011b7983 */ /* 0x000ea20000300800 */
[----:B------:R-:W-:-:S02]  /*a990*/  SEL R2, R28, R2, !P3 ;  /* 0x000000021c027207 */ /* 0x000fc40005800000 */
[----:B0-----:R-:W-:-:S03]  /*a9a0*/  SEL R0, R28, R29, !P3 ;  /* 0x0000001d1c007207 */ /* 0x001fc60005800000 */
[----:B------:R-:W-:Y:S04]  /*a9b0*/  STL [R1+0x1c4], R2 ;  /* 0x0001c40201007387 */ /* 0x000fe80000100800 */
[----:B--2---:R0:W-:Y:S04]  /*a9c0*/  STL [R1+0x172c], R27 ;  /* 0x00172c1b01007387 */ /* 0x0041e80000100800 */
[----:B------:R-:W-:Y:S04]  /*a9d0*/  STL [R1+0x1c0], R0 ;  /* 0x0001c00001007387 */ /* 0x000fe80000100800 */
[----:B0-----:R-:W2:Y:S04]  /*a9e0*/  LDL.LU R27, [R1+0x1b0] ;  /* 0x0001b000011b7983 */ /* 0x001ea80000300800 */
[----:B--2---:R0:W-:Y:S04]  /*a9f0*/  STL [R1+0x1730], R27 ;  /* 0x0017301b01007387 */ /* 0x0041e80000100800 */
[----:B0-----:R-:W2:Y:S04]  /*aa00*/  LDL.LU R27, [R1+0x1b4] ;  /* 0x0001b400011b7983 */ /* 0x001ea80000300800 */
[----:B--2---:R0:W-:Y:S04]  /*aa10*/  STL [R1+0x1734], R27 ;  /* 0x0017341b01007387 */ /* 0x0041e80000100800 */
[----:B0-----:R-:W2:Y:S04]  /*aa20*/  LDL.LU R27, [R1+0x1b8] ;  /* 0x0001b800011b7983 */ /* 0x001ea80000300800 */
[----:B------:R-:W3:Y:S04]  /*aa30*/  LDL.LU R26, [R1+0x1a4] ;  /* 0x0001a400011a7983 */ /* 0x000ee80000300800 */
[----:B------:R-:W4:Y:S04]  /*aa40*/  LDL.LU R25, [R1+0x19c] ;  /* 0x00019c0001197983 */ /* 0x000f280000300800 */
[----:B------:R-:W5:Y:S04]  /*aa50*/  LDL.LU R24, [R1+0x198] ;  /* 0x0001980001187983 */ /* 0x000f680000300800 */
[----:B------:R-:W3:Y:S04]  /*aa60*/  LDL.LU R23, [R1+0x194] ;  /* 0x0001940001177983 */ /* 0x000ee80000300800 */
        /* <DEDUP_REMOVED lines=22> */
[----:B------:R-:W3:Y:S01]  /*abd0*/  LDL.LU R29, [R1+0x110] ;  /* 0x00011000011d7983 */ /* 0x000ee20000300800 */
[----:B--2---:R-:W-:-:S05]  /*abe0*/  SEL R27, R28, R27, !P3 ;  /* 0x0000001b1c1b7207 */ /* 0x004fca0005800000 */
[----:B------:R0:W-:Y:S04]  /*abf0*/  STL [R1+0x1bc], R27 ;  /* 0x0001bc1b01007387 */ /* 0x0001e80000100800 */
[----:B0-----:R-:W2:Y:S02]  /*ac00*/  LDL.LU R27, [R1+0x1734] ;  /* 0x00173400011b7983 */ /* 0x001ea40000300800 */
[----:B--2---:R-:W-:-:S05]  /*ac10*/  SEL R27, R28, R27, !P3 ;  /* 0x0000001b1c1b7207 */ /* 0x004fca0005800000 */
[----:B------:R0:W-:Y:S04]  /*ac20*/  STL [R1+0x1b8], R27 ;  /* 0x0001b81b01007387 */ /* 0x0001e80000100800 */
[----:B0-----:R-:W2:Y:S02]  /*ac30*/  LDL.LU R27, [R1+0x1730] ;  /* 0x00173000011b7983 */ /* 0x001ea40000300800 */
[----:B--2---:R-:W-:-:S05]  /*ac40*/  SEL R27, R28, R27, !P3 ;  /* 0x0000001b1c1b7207 */ /* 0x004fca0005800000 */
[----:B------:R0:W-:Y:S04]  /*ac50*/  STL [R1+0x1b4], R27 ;  /* 0x0001b41b01007387 */ /* 0x0001e80000100800 */
[----:B0-----:R-:W2:Y:S01]  /*ac60*/  LDL.LU R27, [R1+0x172c] ;  /* 0x00172c00011b7983 */ /* 0x001ea20000300800 */
[C---:B---3--:R-:W-:Y:S02]  /*ac70*/  SEL R21, R28.reuse, R21, !P3 ;  /* 0x000000151c157207 */ /* 0x048fe40005800000 */
[C---:B------:R-:W-:Y:S02]  /*ac80*/  SEL R20, R28.reuse, R20, !P3 ;  /* 0x000000141c147207 */ /* 0x040fe40005800000 */
[C---:B------:R-:W-:Y:S02]  /*ac90*/  SEL R18, R28.reuse, R18, !P3 ;  /* 0x000000121c127207 */ /* 0x040fe40005800000 */
[----:B------:R-:W-:-:S02]  /*aca0*/  SEL R17, R28, R17, !P3 ;  /* 0x000000111c117207 */ /* 0x000fc40005800000 */
[C---:B------:R-:W-:Y:S02]  /*acb0*/  SEL R15, R28.reuse, R15, !P3 ;  /* 0x0000000f1c0f7207 */ /* 0x040fe40005800000 */
[C---:B------:R-:W-:Y:S02]  /*acc0*/  SEL R14, R28.reuse, R14, !P3 ;  /* 0x0000000e1c0e7207 */ /* 0x040fe40005800000 */
[C---:B------:R-:W-:Y:S02]  /*acd0*/  SEL R12, R28.reuse, R12, !P3 ;  /* 0x0000000c1c0c7207 */ /* 0x040fe40005800000 */
[C---:B------:R-:W-:Y:S02]  /*ace0*/  SEL R11, R28.reuse, R11, !P3 ;  /* 0x0000000b1c0b7207 */ /* 0x040fe40005800000 */
[C---:B------:R-:W-:Y:S02]  /*acf0*/  SEL R9, R28.reuse, R9, !P3 ;  /* 0x000000091c097207 */ /* 0x040fe40005800000 */
[----:B------:R-:W-:-:S02]  /*ad00*/  SEL R8, R28, R8, !P3 ;  /* 0x000000081c087207 */ /* 0x000fc40005800000 */
[C---:B------:R-:W-:Y:S02]  /*ad10*/  SEL R6, R28.reuse, R6, !P3 ;  /* 0x000000061c067207 */ /* 0x040fe40005800000 */
[C---:B------:R-:W-:Y:S02]  /*ad20*/  SEL R5, R28.reuse, R5, !P3 ;  /* 0x000000051c057207 */ /* 0x040fe40005800000 */
[C---:B------:R-:W-:Y:S02]  /*ad30*/  SEL R3, R28.reuse, R3, !P3 ;  /* 0x000000031c037207 */ /* 0x040fe40005800000 */
[----:B--2---:R-:W-:-:S05]  /*ad40*/  SEL R27, R28, R27, !P3 ;  /* 0x0000001b1c1b7207 */ /* 0x004fca0005800000 */
[----:B------:R0:W-:Y:S02]  /*ad50*/  STL [R1+0x1b0], R27 ;  /* 0x0001b01b01007387 */ /* 0x0001e40000100800 */
[C---:B0-----:R-:W-:Y:S02]  /*ad60*/  SEL R27, R28.reuse, R26, !P3 ;  /* 0x0000001a1c1b7207 */ /* 0x041fe40005800000 */
[C---:B----4-:R-:W-:Y:S02]  /*ad70*/  SEL R26, R28.reuse, R25, !P3 ;  /* 0x000000191c1a7207 */ /* 0x050fe40005800000 */
[C---:B-----5:R-:W-:Y:S02]  /*ad80*/  SEL R25, R28.reuse, R24, !P3 ;  /* 0x000000181c197207 */ /* 0x060fe40005800000 */
[C---:B------:R-:W-:Y:S01]  /*ad90*/  SEL R24, R28.reuse, R23, !P3 ;  /* 0x000000171c187207 */ /* 0x040fe20005800000 */
[----:B------:R-:W-:Y:S01]  /*ada0*/  STL [R1+0x1ac], R27 ;  /* 0x0001ac1b01007387 */ /* 0x000fe20000100800 */
[----:B------:R-:W-:-:S02]  /*adb0*/  SEL R23, R28, R0, !P3 ;  /* 0x000000001c177207 */ /* 0x000fc40005800000 */
[C---:B------:R-:W-:Y:S01]  /*adc0*/  SEL R0, R28.reuse, R22, !P3 ;  /* 0x000000161c007207 */ /* 0x040fe20005800000 */
[----:B------:R-:W-:Y:S04]  /*add0*/  STL [R1+0x1a8], R26 ;  /* 0x0001a81a01007387 */ /* 0x000fe80000100800 */
[----:B------:R-:W-:Y:S04]  /*ade0*/  STL [R1+0x1a4], R25 ;  /* 0x0001a41901007387 */ /* 0x000fe80000100800 */
[----:B------:R-:W-:Y:S04]  /*adf0*/  STL [R1+0x1a0], R24 ;  /* 0x0001a01801007387 */ /* 0x000fe80000100800 */
[----:B------:R-:W-:Y:S04]  /*ae00*/  STL [R1+0x19c], R23 ;  /* 0x00019c1701007387 */ /* 0x000fe80000100800 */
[----:B------:R0:W-:Y:S04]  /*ae10*/  STL [R1+0x14c], R0 ;  /* 0x00014c0001007387 */ /* 0x0001e80000100800 */
[----:B------:R-:W-:Y:S01]  /*ae20*/  STL [R1+0x198], R21 ;  /* 0x0001981501007387 */ /* 0x000fe20000100800 */
[----:B0-----:R-:W-:-:S03]  /*ae30*/  SEL R0, R28, R19, !P3 ;  /* 0x000000131c007207 */ /* 0x001fc60005800000 */
        /* <DEDUP_REMOVED lines=159> */
[----:B------:R-:W3:Y:S01]  /*b830*/  LDL.LU R0, [R1] ;  /* 0x0000000001007983 */ /* 0x000ee20000300800 */
        /* <DEDUP_REMOVED lines=10> */
[C---:B----4-:R-:W-:Y:S02]  /*b8e0*/  SEL R25, R28.reuse, R25, !P3 ;  /* 0x000000191c197207 */ /* 0x050fe40005800000 */
[C---:B-----5:R-:W-:Y:S02]  /*b8f0*/  SEL R24, R28.reuse, R24, !P3 ;  /* 0x000000181c187207 */ /* 0x060fe40005800000 */
        /* <DEDUP_REMOVED lines=23> */
[----:B--2---:R-:W-:-:S05]  /*ba70*/  SEL R27, R28, R27, !P3 ;  /* 0x0000001b1c1b7207 */ /* 0x004fca0005800000 */
[----:B------:R0:W-:Y:S04]  /*ba80*/  STL [R1+0xa8], R27 ;  /* 0x0000a81b01007387 */ /* 0x0001e80000100800 */
        /* <DEDUP_REMOVED lines=50> */
[----:B0-----:R-:W3:Y:S04]  /*bdb0*/  LDL.LU R2, [R1+0x16ac] ;  /* 0x0016ac0001027983 */ /* 0x001ee80000300800 */
[----:B------:R0:W-:Y:S04]  /*bdc0*/  STL [R1+0x40], R29 ;  /* 0x0000401d01007387 */ /* 0x0001e80000100800 */
[----:B0-----:R-:W4:Y:S01]  /*bdd0*/  LDL.LU R29, [R1+0x16a8] ;  /* 0x0016a800011d7983 */ /* 0x001f220000300800 */
[----:B------:R-:W-:-:S05]  /*bde0*/  SEL R0, R28, R0, !P3 ;  /* 0x000000001c007207 */ /* 0x000fca0005800000 */
[----:B------:R2:W-:Y:S02]  /*bdf0*/  STL [R1+0x3c], R0 ;  /* 0x00003c0001007387 */ /* 0x0005e40000100800 */
[C---:B--2---:R-:W-:Y:S02]  /*be00*/  SEL R0, R28.reuse, R3, !P3 ;  /* 0x000000031c007207 */ /* 0x044fe40005800000 */
[C---:B------:R-:W-:Y:S02]  /*be10*/  SEL R3, R28.reuse, R4, !P3 ;  /* 0x000000041c037207 */ /* 0x040fe40005800000 */
[C---:B---3--:R-:W-:Y:S02]  /*be20*/  SEL R2, R28.reuse, R2, !P3 ;  /* 0x000000021c027207 */ /* 0x048fe40005800000 */
[----:B----4-:R-:W-:-:S05]  /*be30*/  SEL R29, R28, R29, !P3 ;  /* 0x0000001d1c1d7207 */ /* 0x010fca0005800000 */
[----:B------:R-:W-:Y:S04]  /*be40*/  STL [R1+0x38], R29 ;  /* 0x0000381d01007387 */ /* 0x000fe80000100800 */
[----:B------:R0:W-:Y:S04]  /*be50*/  STL [R1+0x34], R2 ;  /* 0x0000340201007387 */ /* 0x0001e80000100800 */
[----:B------:R1:W-:Y:S01]  /*be60*/  STL [R1+0x30], R0 ;  /* 0x0000300001007387 */ /* 0x0003e20000100800 */
[----:B0-----:R-:W-:-:S03]  /*be70*/  SEL R2, R28, R5, !P3 ;  /* 0x000000051c027207 */ /* 0x001fc60005800000 */
[----:B------:R0:W-:Y:S01]  /*be80*/  STL [R1+0x2c], R3 ;  /* 0x00002c0301007387 */ /* 0x0001e20000100800 */
[----:B-1----:R-:W-:-:S03]  /*be90*/  SEL R0, R28, R6, !P3 ;  /* 0x000000061c007207 */ /* 0x002fc60005800000 */
        /* <DEDUP_REMOVED lines=12> */
[----:B------:R-:W2:Y:S04]  /*bf60*/  LDL.LU R12, [R1+0x1e0] ;  /* 0x0001e000010c7983 */ /* 0x000ea80000300800 */
[----:B------:R-:W-:Y:S04]  /*bf70*/  STL [R1+0x10], R2 ;  /* 0x0000100201007387 */ /* 0x000fe80000100800 */
[----:B0-----:R-:W3:Y:S04]  /*bf80*/  LDL.LU R3, [R1+0x1d4] ;  /* 0x0001d40001037983 */ /* 0x001ee80000300800 */
[----:B------:R0:W-:Y:S04]  /*bf90*/  STL [R1+0xc], R0 ;  /* 0x00000c0001007387 */ /* 0x0001e80000100800 */
[----:B------:R-:W4:Y:S04]  /*bfa0*/  LDL.LU R4, [R1+0x1d0] ;  /* 0x0001d00001047983 */ /* 0x000f280000300800 */
[----:B------:R-:W3:Y:S01]  /*bfb0*/  LDL.LU R5, [R1+0x1cc] ;  /* 0x0001cc0001057983 */ /* 0x000ee20000300800 */
[----:B0-----:R-:W-:-:S03]  /*bfc0*/  SEL R0, R28, R13, !P3 ;  /* 0x0000000d1c007207 */ /* 0x001fc60005800000 */
[----:B------:R-:W3:Y:S01]  /*bfd0*/  LDL.LU R6, [R1+0x1c8] ;  /* 0x0001c80001067983 */ /* 0x000ee20000300800 */
[----:B------:R-:W-:-:S03]  /*bfe0*/  SEL R29, R28, R14, !P3 ;  /* 0x0000000e1c1d7207 */ /* 0x000fc60005800000 */
[----:B------:R-:W3:Y:S04]  /*bff0*/  LDL.LU R7, [R1+0x1c4] ;  /* 0x0001c40001077983 */ /* 0x000ee80000300800 */
[----:B------:R-:W3:Y:S04]  /*c000*/  LDL.LU R13, [R1+0x1e4] ;  /* 0x0001e400010d7983 */ /* 0x000ee80000300800 */
[----:B------:R0:W-:Y:S04]  /*c010*/  STL [R1+0x161c], R0 ;  /* 0x00161c0001007387 */ /* 0x0001e80000100800 */
[----:B0-----:R-:W4:Y:S04]  /*c020*/  LDL.LU R0, [R1+0x1d8] ;  /* 0x0001d80001007983 */ /* 0x001f280000300800 */
[----:B------:R-:W4:Y:S04]  /*c030*/  LDL.LU R14, [R1+0x1dc] ;  /* 0x0001dc00010e7983 */ /* 0x000f280000300800 */
[----:B------:R-:W0:Y:S01]  /*c040*/  S2R R2, SR_TID.X ;  /* 0x0000000000027919 */ /* 0x000e220000002100 */
[----:B------:R-:W-:-:S02]  /*c050*/  SEL R15, R28, R15, !P3 ;  /* 0x0000000f1c0f7207 */ /* 0x000fc40005800000 */
[C---:B------:R-:W-:Y:S02]  /*c060*/  SEL R16, R28.reuse, R16, !P3 ;  /* 0x000000101c107207 */ /* 0x040fe40005800000 */
[C---:B------:R-:W-:Y:S01]  /*c070*/  SEL R17, R28.reuse, R17, !P3 ;  /* 0x000000111c117207 */ /* 0x040fe20005800000 */
[----:B------:R-:W-:Y:S01]  /*c080*/  STL [R1+0x1620], R29 ;  /* 0x0016201d01007387 */ /* 0x000fe20000100800 */
[C---:B------:R-:W-:Y:S02]  /*c090*/  SEL R18, R28.reuse, R18, !P3 ;  /* 0x000000121c127207 */ /* 0x040fe40005800000 */
[C---:B------:R-:W-:Y:S01]  /*c0a0*/  SEL R19, R28.reuse, R19, !P3 ;  /* 0x000000131c137207 */ /* 0x040fe20005800000 */
[----:B------:R-:W-:Y:S01]  /*c0b0*/  STL [R1+0x1624], R15 ;  /* 0x0016240f01007387 */ /* 0x000fe20000100800 */
[C---:B------:R-:W-:Y:S02]  /*c0c0*/  SEL R20, R28.reuse, R20, !P3 ;  /* 0x000000141c147207 */ /* 0x040fe40005800000 */
[C---:B------:R-:W-:Y:S01]  /*c0d0*/  SEL R21, R28.reuse, R21, !P3 ;  /* 0x000000151c157207 */ /* 0x040fe20005800000 */
[----:B------:R-:W-:Y:S01]  /*c0e0*/  STL [R1+0x1628], R16 ;  /* 0x0016281001007387 */ /* 0x000fe20000100800 */
[----:B------:R-:W-:-:S02]  /*c0f0*/  SEL R22, R28, R22, !P3 ;  /* 0x000000161c167207 */ /* 0x000fc40005800000 */
[C---:B------:R-:W-:Y:S01]  /*c100*/  SEL R23, R28.reuse, R23, !P3 ;  /* 0x000000171c177207 */ /* 0x040fe20005800000 */
[----:B------:R-:W-:Y:S01]  /*c110*/  STL [R1+0x162c], R17 ;  /* 0x00162c1101007387 */ /* 0x000fe20000100800 */
[----:B-----5:R-:W-:-:S03]  /*c120*/  SEL R24, R28, R24, !P3 ;  /* 0x000000181c187207 */ /* 0x020fc60005800000 */
[----:B------:R-:W-:Y:S01]  /*c130*/  STL [R1+0x1630], R18 ;  /* 0x0016301201007387 */ /* 0x000fe20000100800 */
[----:B0-----:R-:W-:-:S03]  /*c140*/  LOP3.LUT R2, R2, 0x7f, RZ, 0xc0, !PT ;  /* 0x0000007f02027812 */ /* 0x001fc600078ec0ff */
[----:B------:R-:W-:Y:S01]  /*c150*/  STL [R1+0x1634], R19 ;  /* 0x0016341301007387 */ /* 0x000fe20000100800 */
[C---:B------:R-:W-:Y:S02]  /*c160*/  SEL R25, R28.reuse, R25, !P3 ;  /* 0x000000191c197207 */ /* 0x040fe40005800000 */
[C---:B------:R-:W-:Y:S01]  /*c170*/  SEL R26, R28.reuse, R26, !P3 ;  /* 0x0000001a1c1a7207 */ /* 0x040fe20005800000 */
[----:B------:R-:W-:Y:S01]  /*c180*/  STL [R1+0x1638], R20 ;  /* 0x0016381401007387 */ /* 0x000fe20000100800 */
[----:B------:R-:W-:Y:S01]  /*c190*/  SEL R27, R28, R27, !P3 ;  /* 0x0000001b1c1b7207 */ /* 0x000fe20005800000 */
[----:B------:R-:W-:Y:S02]  /*c1a0*/  IMAD R2, R2, c[0x0][0x18c], RZ ;  /* 0x0000630002027a24 */ /* 0x000fe400078e02ff */
[----:B------:R-:W-:Y:S04]  /*c1b0*/  STL [R1+0x163c], R21 ;  /* 0x00163c1501007387 */ /* 0x000fe80000100800 */
[----:B------:R-:W-:Y:S04]  /*c1c0*/  STL [R1+0x1640], R22 ;  /* 0x0016401601007387 */ /* 0x000fe80000100800 */
[----:B------:R-:W-:Y:S01]  /*c1d0*/  STL [R1+0x1644], R23 ;  /* 0x0016441701007387 */ /* 0x000fe20000100800 */
[----:B------:R-:W-:-:S03]  /*c1e0*/  LEA.HI.X.SX32 R2, R2, c[0x0][0x16c], 0x1, P6 ;  /* 0x00005b0002027a11 */ /* 0x000fc600030f0eff */
[----:B------:R-:W-:Y:S04]  /*c1f0*/  STL [R1+0x1648], R24 ;  /* 0x0016481801007387 */ /* 0x000fe80000100800 */
[----:B------:R-:W-:Y:S04]  /*c200*/  STL [R1+0x164c], R25 ;  /* 0x00164c1901007387 */ /* 0x000fe80000100800 */
[----:B------:R-:W-:Y:S04]  /*c210*/  STL [R1+0x1650], R26 ;  /* 0x0016501a01007387 */ /* 0x000fe80000100800 */
[----:B------:R-:W-:Y:S04]  /*c220*/  STL [R1+0x1654], R27 ;  /* 0x0016541b01007387 */ /* 0x000fe80000100800 */
[----:B------:R-:W5:Y:S04]  /*c230*/  LDL.LU R8, [R1+0x1c0] ;  /* 0x0001c00001087983 */ /* 0x000f680000300800 */
[----:B------:R-:W5:Y:S04]  /*c240*/  LDL.LU R9, [R1+0x1bc] ;  /* 0x0001bc0001097983 */ /* 0x000f680000300800 */
[----:B------:R-:W5:Y:S04]  /*c250*/  LDL.LU R10, [R1+0x1b8] ;  /* 0x0001b800010a7983 */ /* 0x000f680000300800 */
[----:B------:R-:W5:Y:S04]  /*c260*/  LDL.LU R11, [R1+0x1b4] ;  /* 0x0001b400010b7983 */ /* 0x000f680000300800 */
[----:B------:R2:W-:Y:S02]  /*c270*/  STL [R1+0x1658], R2 ;  /* 0x0016580201007387 */ /* 0x0005e40000100800 */
[----:B--2---:R-:W-:-:S02]  /*c280*/  IMAD R2, R12, c[0x0][0x184], RZ ;  /* 0x000061000c027a24 */ /* 0x004fc400078e02ff */
[----:B------:R-:W2:Y:S04]  /*c290*/  LDL.LU R12, [R1+0x1b0] ;  /* 0x0001b000010c7983 */ /* 0x000ea80000300800 */
[----:B------:R4:W-:Y:S01]  /*c2a0*/  STL [R1+0x4], R2 ;  /* 0x0000040201007387 */ /* 0x0009e20000100800 */
[----:B---3--:R-:W-:-:S03]  /*c2b0*/  IMAD R15, R13, c[0x0][0x184], RZ ;  /* 0x000061000d0f7a24 */ /* 0x008fc600078e02ff */
[----:B------:R-:W3:Y:S04]  /*c2c0*/  LDL.LU R13, [R1+0x1ac] ;  /* 0x0001ac00010d7983 */ /* 0x000ee80000300800 */
[----:B------:R0:W-:Y:S01]  /*c2d0*/  STL [R1], R15 ;  /* 0x0000000f01007387 */ /* 0x0001e20000100800 */
[----:B----4-:R-:W-:-:S03]  /*c2e0*/  IMAD R2, R14, c[0x0][0x190], RZ ;  /* 0x000064000e027a24 */ /* 0x010fc600078e02ff */
[----:B------:R-:W4:Y:S04]  /*c2f0*/  LDL.LU R14, [R1+0x1a8] ;  /* 0x0001a800010e7983 */ /* 0x000f280000300800 */
[----:B------:R-:W-:Y:S04]  /*c300*/  STL [R1+0x1dc], R2 ;  /* 0x0001dc0201007387 */ /* 0x000fe80000100800 */
[----:B------:R-:W4:Y:S04]  /*c310*/  LDL.LU R18, [R1+0x1a4] ;  /* 0x0001a40001127983 */ /* 0x000f280000300800 */
[----:B------:R-:W4:Y:S04]  /*c320*/  LDL.LU R17, [R1+0x1a0] ;  /* 0x0001a00001117983 */ /* 0x000f280000300800 */
[----:B------:R-:W4:Y:S04]  /*c330*/  LDL.LU R16, [R1+0x19c] ;  /* 0x00019c0001107983 */ /* 0x000f280000300800 */
[----:B0-----:R-:W4:Y:S01]  /*c340*/  LDL.LU R15, [R1+0x14c] ;  /* 0x00014c00010f7983 */ /* 0x001f220000300800 */
[----:B------:R-:W-:-:S02]  /*c350*/  IMAD R28, R0, c[0x0][0x190], RZ ;  /* 0x00006400001c7a24 */ /* 0x000fc400078e02ff */
[----:B------:R-:W-:Y:S01]  /*c360*/  IMAD R3, R3, c[0x0][0x190], RZ ;  /* 0x0000640003037a24 */ /* 0x000fe200078e02ff */
[----:B------:R-:W4:Y:S01]  /*c370*/  LDL.LU R29, [R1+0x198] ;  /* 0x00019800011d7983 */ /* 0x000f220000300800 */
[----:B------:R-:W-:Y:S02]  /*c380*/  IMAD R4, R4, c[0x0][0x190], RZ ;  /* 0x0000640004047a24 */ /* 0x000fe400078e02ff */
[----:B------:R-:W-:Y:S01]  /*c390*/  IMAD R5, R5, c[0x0][0x190], RZ ;  /* 0x0000640005057a24 */ /* 0x000fe200078e02ff */
[----:B------:R-:W4:Y:S01]  /*c3a0*/  LDL.LU R0, [R1+0x174] ;  /* 0x0001740001007983 */ /* 0x000f220000300800 */
[----:B------:R-:W-:Y:S02]  /*c3b0*/  IMAD R6, R6, c[0x0][0x190], RZ ;  /* 0x0000640006067a24 */ /* 0x000fe400078e02ff */
[----:B------:R-:W-:Y:S01]  /*c3c0*/  IMAD R7, R7, c[0x0][0x190], RZ ;  /* 0x0000640007077a24 */ /* 0x000fe200078e02ff */
[----:B------:R-:W-:Y:S04]  /*c3d0*/  STL [R1+0x165c], R28 ;  /* 0x00165c1c01007387 */ /* 0x000fe80000100800 */
[----:B------:R0:W-:Y:S04]  /*c3e0*/  STL [R1+0x1660], R3 ;  /* 0x0016600301007387 */ /* 0x0001e80000100800 */
[----:B------:R1:W-:Y:S04]  /*c3f0*/  STL [R1+0x1664], R4 ;  /* 0x0016640401007387 */ /* 0x0003e80000100800 */
[----:B------:R-:W-:Y:S04]  /*c400*/  STL [R1+0x1668], R5 ;  /* 0x0016680501007387 */ /* 0x000fe80000100800 */
[----:B------:R-:W-:Y:S04]  /*c410*/  STL [R1+0x166c], R6 ;  /* 0x00166c0601007387 */ /* 0x000fe80000100800 */
[----:B------:R-:W-:Y:S01]  /*c420*/  STL [R1+0x1670], R7 ;  /* 0x0016700701007387 */ /* 0x000fe20000100800 */
[----:B-----5:R-:W-:-:S02]  /*c430*/  IMAD R8, R8, c[0x0][0x190], RZ ;  /* 0x0000640008087a24 */ /* 0x020fc400078e02ff */
[----:B------:R-:W-:-:S03]  /*c440*/  IMAD R9, R9, c[0x0][0x190], RZ ;  /* 0x0000640009097a24 */ /* 0x000fc600078e02ff */
[----:B------:R-:W-:Y:S01]  /*c450*/  STL [R1+0x1674], R8 ;  /* 0x0016740801007387 */ /* 0x000fe20000100800 */
[----:B------:R-:W-:-:S03]  /*c460*/  IMAD R10, R10, c[0x0][0x190], RZ ;  /* 0x000064000a0a7a24 */ /* 0x000fc600078e02ff */
[----:B------:R-:W-:Y:S01]  /*c470*/  STL [R1+0x1678], R9 ;  /* 0x0016780901007387 */ /* 0x000fe20000100800 */
[----:B------:R-:W-:-:S03]  /*c480*/  IMAD R11, R11, c[0x0][0x190], RZ ;  /* 0x000064000b0b7a24 */ /* 0x000fc600078e02ff */
[----:B------:R-:W-:Y:S04]  /*c490*/  STL [R1+0x167c], R10 ;  /* 0x00167c0a01007387 */ /* 0x000fe80000100800 */
[----:B------:R-:W-:Y:S01]  /*c4a0*/  STL [R1+0x1680], R11 ;  /* 0x0016800b01007387 */ /* 0x000fe20000100800 */
[----:B--2---:R-:W-:-:S05]  /*c4b0*/  IMAD R12, R12, c[0x0][0x190], RZ ;  /* 0x000064000c0c7a24 */ /* 0x004fca00078e02ff */
[----:B------:R-:W-:Y:S01]  /*c4c0*/  STL [R1+0x1684], R12 ;  /* 0x0016840c01007387 */ /* 0x000fe20000100800 */
[----:B---3--:R-:W-:-:S05]  /*c4d0*/  IMAD R13, R13, c[0x0][0x190], RZ ;  /* 0x000064000d0d7a24 */ /* 0x008fca00078e02ff */
[----:B------:R-:W-:Y:S01]  /*c4e0*/  STL [R1+0x1688], R13 ;  /* 0x0016880d01007387 */ /* 0x000fe20000100800 */
[----:B----4-:R-:W-:Y:S02]  /*c4f0*/  IMAD R14, R14, c[0x0][0x190], RZ ;  /* 0x000064000e0e7a24 */ /* 0x010fe400078e02ff */
[----:B0-----:R-:W-:-:S03]  /*c500*/  IMAD R3, R18, c[0x0][0x190], RZ ;  /* 0x0000640012037a24 */ /* 0x001fc600078e02ff */
[----:B------:R-:W-:Y:S01]  /*c510*/  STL [R1+0x168c], R14 ;  /* 0x00168c0e01007387 */ /* 0x000fe20000100800 */
[----:B------:R-:W-:-:S03]  /*c520*/  IMAD R2, R17, c[0x0][0x190], RZ ;  /* 0x0000640011027a24 */ /* 0x000fc600078e02ff */
[----:B------:R0:W-:Y:S01]  /*c530*/  STL [R1+0x10c], R3 ;  /* 0x00010c0301007387 */ /* 0x0001e20000100800 */
[----:B-1----:R-:W-:-:S03]  /*c540*/  IMAD R4, R16, c[0x0][0x190], RZ ;  /* 0x0000640010047a24 */ /* 0x002fc600078e02ff */
[----:B------:R1:W-:Y:S01]  /*c550*/  STL [R1+0x120], R2 ;  /* 0x0001200201007387 */ /* 0x0003e20000100800 */
[----:B0-----:R-:W-:-:S03]  /*c560*/  IMAD R3, R15, c[0x0][0x190], RZ ;  /* 0x000064000f037a24 */ /* 0x001fc600078e02ff */
[----:B------:R-:W-:Y:S04]  /*c570*/  STL [R1+0x134], R4 ;  /* 0x0001340401007387 */ /* 0x000fe80000100800 */
[----:B------:R-:W-:Y:S04]  /*c580*/  STL [R1+0x14c], R3 ;  /* 0x00014c0301007387 */ /* 0x000fe80000100800 */
[----:B------:R-:W2:Y:S01]  /*c590*/  LDL.LU R14, [R1+0x190] ;  /* 0x00019000010e7983 */ /* 0x000ea20000300800 */
[----:B-1----:R-:W-:Y:S02]  /*c5a0*/  IMAD R2, R29, c[0x0][0x190], RZ ;  /* 0x000064001d027a24 */ /* 0x002fe400078e02ff */
[----:B------:R-:W-:-:S03]  /*c5b0*/  IMAD R0, R0, c[0x0][0x190], RZ ;  /* 0x0000640000007a24 */ /* 0x000fc600078e02ff */
[----:B------:R-:W-:Y:S04]  /*c5c0*/  STL [R1+0x15c], R2 ;  /* 0x00015c0201007387 */ /* 0x000fe80000100800 */
[----:B--2---:R0:W-:Y:S04]  /*c5d0*/  STL [R1+0x16a0], R14 ;  /* 0x0016a00e01007387 */ /* 0x0041e80000100800 */
[----:B------:R-:W-:Y:S04]  /*c5e0*/  STL [R1+0x174], R0 ;  /* 0x0001740001007387 */ /* 0x000fe80000100800 */
        /* <DEDUP_REMOVED lines=31> */
[----:B--2---:R-:W-:-:S05]  /*c7e0*/  IMAD R14, R14, c[0x0][0x190], RZ ;  /* 0x000064000e0e7a24 */ /* 0x004fca00078e02ff */
[----:B------:R0:W-:Y:S04]  /*c7f0*/  STL [R1+0x184], R14 ;  /* 0x0001840e01007387 */ /* 0x0001e80000100800 */
[----:B0-----:R-:W2:Y:S02]  /*c800*/  LDL.LU R14, [R1+0x16a4] ;  /* 0x0016a400010e7983 */ /* 0x001ea40000300800 */
[----:B--2---:R-:W-:-:S05]  /*c810*/  IMAD R14, R14, c[0x0][0x190], RZ ;  /* 0x000064000e0e7a24 */ /* 0x004fca00078e02ff */
[----:B------:R0:W-:Y:S04]  /*c820*/  STL [R1+0x194], R14 ;  /* 0x0001940e01007387 */ /* 0x0001e80000100800 */
[----:B0-----:R-:W2:Y:S01]  /*c830*/  LDL.LU R14, [R1+0x16a0] ;  /* 0x0016a000010e7983 */ /* 0x001ea20000300800 */
[----:B---3--:R-:W-:Y:S02]  /*c840*/  IMAD R13, R13, c[0x0][0x190], RZ ;  /* 0x000064000d0d7a24 */ /* 0x008fe400078e02ff */
[----:B----4-:R-:W-:Y:S02]  /*c850*/  IMAD R12, R12, c[0x0][0x190], RZ ;  /* 0x000064000c0c7a24 */ /* 0x010fe400078e02ff */
[----:B-----5:R-:W-:Y:S02]  /*c860*/  IMAD R11, R11, c[0x0][0x190], RZ ;  /* 0x000064000b0b7a24 */ /* 0x020fe400078e02ff */
[----:B------:R-:W-:-:S02]  /*c870*/  IMAD R10, R10, c[0x0][0x190], RZ ;  /* 0x000064000a0a7a24 */ /* 0x000fc400078e02ff */
[----:B------:R-:W-:Y:S02]  /*c880*/  IMAD R9, R9, c[0x0][0x190], RZ ;  /* 0x0000640009097a24 */ /* 0x000fe400078e02ff */
[----:B------:R-:W-:Y:S02]  /*c890*/  IMAD R8, R8, c[0x0][0x190], RZ ;  /* 0x0000640008087a24 */ /* 0x000fe400078e02ff */
[----:B------:R-:W-:Y:S02]  /*c8a0*/  IMAD R7, R7, c[0x0][0x190], RZ ;  /* 0x0000640007077a24 */ /* 0x000fe400078e02ff */
[----:B------:R-:W-:Y:S02]  /*c8b0*/  IMAD R6, R6, c[0x0][0x190], RZ ;  /* 0x0000640006067a24 */ /* 0x000fe400078e02ff */
[----:B------:R-:W-:Y:S02]  /*c8c0*/  IMAD R5, R5, c[0x0][0x190], RZ ;  /* 0x0000640005057a24 */ /* 0x000fe400078e02ff */
[----:B------:R-:W-:-:S02]  /*c8d0*/  IMAD R4, R4, c[0x0][0x190], RZ ;  /* 0x0000640004047a24 */ /* 0x000fc400078e02ff */
[----:B------:R-:W-:Y:S02]  /*c8e0*/  IMAD R3, R3, c[0x0][0x190], RZ ;  /* 0x0000640003037a24 */ /* 0x000fe400078e02ff */
[----:B--2---:R-:W-:-:S05]  /*c8f0*/  IMAD R14, R14, c[0x0][0x190], RZ ;  /* 0x000064000e0e7a24 */ /* 0x004fca00078e02ff */
[----:B------:R-:W-:Y:S04]  /*c900*/  STL [R1+0x190], R14 ;  /* 0x0001900e01007387 */ /* 0x000fe80000100800 */
        /* <DEDUP_REMOVED lines=8> */
[----:B------:R0:W-:Y:S04]  /*c990*/  STL [R1+0x164], R5 ;  /* 0x0001640501007387 */ /* 0x0001e80000100800 */
[----:B------:R1:W-:Y:S04]  /*c9a0*/  STL [R1+0x160], R4 ;  /* 0x0001600401007387 */ /* 0x0003e80000100800 */
[----:B------:R2:W-:Y:S01]  /*c9b0*/  STL [R1+0x158], R3 ;  /* 0x0001580301007387 */ /* 0x0005e20000100800 */
[----:B0-----:R-:W-:-:S02]  /*c9c0*/  IMAD R5, R28, c[0x0][0x190], RZ ;  /* 0x000064001c057a24 */ /* 0x001fc400078e02ff */
[----:B-1----:R-:W-:-:S03]  /*c9d0*/  IMAD R4, R2, c[0x0][0x190], RZ ;  /* 0x0000640002047a24 */ /* 0x002fc600078e02ff */
[----:B------:R-:W-:Y:S01]  /*c9e0*/  STL [R1+0x154], R5 ;  /* 0x0001540501007387 */ /* 0x000fe20000100800 */
[----:B--2---:R-:W-:-:S03]  /*c9f0*/  IMAD R3, R27, c[0x0][0x190], RZ ;  /* 0x000064001b037a24 */ /* 0x004fc600078e02ff */
[----:B------:R0:W-:Y:S01]  /*ca00*/  STL [R1+0x150], R4 ;  /* 0x0001500401007387 */ /* 0x0001e20000100800 */
[----:B------:R-:W-:-:S03]  /*ca10*/  IMAD R2, R26, c[0x0][0x190], RZ ;  /* 0x000064001a027a24 */ /* 0x000fc600078e02ff */
[----:B------:R1:W-:Y:S01]  /*ca20*/  STL [R1+0x148], R3 ;  /* 0x0001480301007387 */ /* 0x0003e20000100800 */
[----:B0-----:R-:W-:-:S03]  /*ca30*/  IMAD R4, R25, c[0x0][0x190], RZ ;  /* 0x0000640019047a24 */ /* 0x001fc600078e02ff */
[----:B------:R0:W-:Y:S01]  /*ca40*/  STL [R1+0x144], R2 ;  /* 0x0001440201007387 */ /* 0x0001e20000100800 */
[----:B-1----:R-:W-:-:S03]  /*ca50*/  IMAD R3, R24, c[0x0][0x190], RZ ;  /* 0x0000640018037a24 */ /* 0x002fc600078e02ff */
[----:B------:R1:W-:Y:S04]  /*ca60*/  STL [R1+0x140], R4 ;  /* 0x0001400401007387 */ /* 0x0003e80000100800 */
[----:B------:R2:W-:Y:S01]  /*ca70*/  STL [R1+0x13c], R3 ;  /* 0x00013c0301007387 */ /* 0x0005e20000100800 */
[----:B0-----:R-:W-:Y:S02]  /*ca80*/  IMAD R2, R23, c[0x0][0x190], RZ ;  /* 0x0000640017027a24 */ /* 0x001fe400078e02ff */
[----:B-1----:R-:W-:-:S03]  /*ca90*/  IMAD R4, R22, c[0x0][0x190], RZ ;  /* 0x0000640016047a24 */ /* 0x002fc600078e02ff */
[----:B------:R0:W-:Y:S01]  /*caa0*/  STL [R1+0x138], R2 ;  /* 0x0001380201007387 */ /* 0x0001e20000100800 */
[----:B--2---:R-:W-:-:S03]  /*cab0*/  IMAD R3, R21, c[0x0][0x190], RZ ;  /* 0x0000640015037a24 */ /* 0x004fc600078e02ff */
        /* <DEDUP_REMOVED lines=12> */
[----:B------:R-:W-:Y:S04]  /*cb80*/  STL [R1+0x114], R4 ;  /* 0x0001140401007387 */ /* 0x000fe80000100800 */
[----:B------:R-:W-:Y:S04]  /*cb90*/  STL [R1+0x110], R3 ;  /* 0x0001100301007387 */ /* 0x000fe80000100800 */
[----:B------:R-:W2:Y:S01]  /*cba0*/  LDL.LU R14, [R1+0xf8] ;  /* 0x0000f800010e7983 */ /* 0x000ea20000300800 */
[----:B0-----:R-:W-:Y:S02]  /*cbb0*/  IMAD R2, R29, c[0x0][0x190], RZ ;  /* 0x000064001d027a24 */ /* 0x001fe400078e02ff */
        /* <DEDUP_REMOVED lines=166> */
[----:B--2---:R-:W-:-:S05]  /*d620*/  IMAD R14, R14, c[0x0][0x190], RZ ;  /* 0x000064000e0e7a24 */ /* 0x004fca00078e02ff */
        /* <DEDUP_REMOVED lines=57> */
[----:B0-----:R-:W5:Y:S01]  /*d9c0*/  LDL.LU R0, [R1+0x161c] ;  /* 0x00161c0001007983 */ /* 0x001f620000300800 */
[----:B--2---:R-:W-:-:S02]  /*d9d0*/  IMAD R26, R26, c[0x0][0x190], RZ ;  /* 0x000064001a1a7a24 */ /* 0x004fc400078e02ff */
[----:B---3--:R-:W-:Y:S02]  /*d9e0*/  IMAD R25, R25, c[0x0][0x190], RZ ;  /* 0x0000640019197a24 */ /* 0x008fe400078e02ff */
[----:B----4-:R-:W-:Y:S02]  /*d9f0*/  IMAD R24, R24, c[0x0][0x190], RZ ;  /* 0x0000640018187a24 */ /* 0x010fe400078e02ff */
[----:B-----5:R-:W-:Y:S02]  /*da00*/  IMAD R23, R23, c[0x0][0x190], RZ ;  /* 0x0000640017177a24 */ /* 0x020fe400078e02ff */
[----:B------:R-:W-:Y:S02]  /*da10*/  IMAD R22, R22, c[0x0][0x190], RZ ;  /* 0x0000640016167a24 */ /* 0x000fe400078e02ff */
[----:B------:R-:W-:Y:S02]  /*da20*/  IMAD R21, R21, c[0x0][0x190], RZ ;  /* 0x0000640015157a24 */ /* 0x000fe400078e02ff */
[----:B------:R-:W-:-:S02]  /*da30*/  IMAD R20, R20, c[0x0][0x190], RZ ;  /* 0x0000640014147a24 */ /* 0x000fc400078e02ff */
[----:B------:R-:W-:Y:S02]  /*da40*/  IMAD R19, R19, c[0x0][0x190], RZ ;  /* 0x0000640013137a24 */ /* 0x000fe400078e02ff */
[----:B------:R-:W-:Y:S02]  /*da50*/  IMAD R18, R18, c[0x0][0x190], RZ ;  /* 0x0000640012127a24 */ /* 0x000fe400078e02ff */
[----:B------:R-:W-:-:S05]  /*da60*/  IMAD R0, R0, c[0x0][0x190], RZ ;  /* 0x0000640000007a24 */ /* 0x000fca00078e02ff */
[----:B------:R0:W-:Y:S04]  /*da70*/  STL [R1+0x8], R0 ;  /* 0x0000080001007387 */ /* 0x0001e80000100800 */
[----:B0-----:R-:W2:Y:S01]  /*da80*/  LDL.LU R0, [R1+0x1618] ;  /* 0x0016180001007983 */ /* 0x001ea20000300800 */
[----:B------:R-:W-:Y:S02]  /*da90*/  IMAD R29, R29, c[0x0][0x190], RZ ;  /* 0x000064001d1d7a24 */ /* 0x000fe400078e02ff */
[----:B------:R-:W-:-:S03]  /*daa0*/  IMAD R15, R15, c[0x0][0x190], RZ ;  /* 0x000064000f0f7a24 */ /* 0x000fc600078e02ff */
[----:B------:R0:W-:Y:S04]  /*dab0*/  STL [R1+0x15e4], R29 ;  /* 0x0015e41d01007387 */ /* 0x0001e80000100800 */
[----:B0-----:R-:W3:Y:S04]  /*dac0*/  LDL.LU R29, [R1] ;  /* 0x00000000011d7983 */ /* 0x001ee80000300800 */
[----:B------:R0:W-:Y:S04]  /*dad0*/  STL [R1+0x15e8], R15 ;  /* 0x0015e80f01007387 */ /* 0x0001e80000100800 */
[----:B0-----:R-:W4:Y:S01]  /*dae0*/  LDL.LU R15, [R1+0x4] ;  /* 0x00000400010f7983 */ /* 0x001f220000300800 */
[----:B------:R-:W-:-:S02]  /*daf0*/  IMAD R16, R16, c[0x0][0x190], RZ ;  /* 0x0000640010107a24 */ /* 0x000fc400078e02ff */
[----:B------:R-:W-:-:S03]  /*db00*/  IMAD R17, R17, c[0x0][0x190], RZ ;  /* 0x0000640011117a24 */ /* 0x000fc600078e02ff */
[----:B------:R-:W-:Y:S04]  /*db10*/  STL [R1+0x15ec], R16 ;  /* 0x0015ec1001007387 */ /* 0x000fe80000100800 */
[----:B------:R0:W-:Y:S04]  /*db20*/  STL [R1+0x15f0], R17 ;  /* 0x0015f01101007387 */ /* 0x0001e80000100800 */
[----:B------:R-:W-:Y:S04]  /*db30*/  STL [R1+0x15f4], R18 ;  /* 0x0015f41201007387 */ /* 0x000fe80000100800 */
[----:B------:R1:W-:Y:S04]  /*db40*/  STL [R1+0x15f8], R19 ;  /* 0x0015f81301007387 */ /* 0x0003e80000100800 */
[----:B------:R-:W-:Y:S04]  /*db50*/  STL [R1+0x15fc], R20 ;  /* 0x0015fc1401007387 */ /* 0x000fe80000100800 */
[----:B------:R-:W-:Y:S04]  /*db60*/  STL [R1+0x1600], R21 ;  /* 0x0016001501007387 */ /* 0x000fe80000100800 */
[----:B------:R-:W-:Y:S04]  /*db70*/  STL [R1+0x1604], R22 ;  /* 0x0016041601007387 */ /* 0x000fe80000100800 */
[----:B------:R-:W-:Y:S04]  /*db80*/  STL [R1+0x1608], R23 ;  /* 0x0016081701007387 */ /* 0x000fe80000100800 */
[----:B------:R-:W-:Y:S04]  /*db90*/  STL [R1+0x160c], R24 ;  /* 0x00160c1801007387 */ /* 0x000fe80000100800 */
[----:B------:R-:W-:Y:S04]  /*dba0*/  STL [R1+0x1610], R25 ;  /* 0x0016101901007387 */ /* 0x000fe80000100800 */
[----:B------:R-:W-:Y:S04]  /*dbb0*/  STL [R1+0x1614], R26 ;  /* 0x0016141a01007387 */ /* 0x000fe80000100800 */
[----:B0-----:R-:W5:Y:S01]  /*dbc0*/  LDL.LU R17, [R1+0x10c] ;  /* 0x00010c0001117983 */ /* 0x001f620000300800 */
[----:B--2---:R-:W-:-:S02]  /*dbd0*/  LEA R16, P3, R28, R0, 0x1 ;  /* 0x000000001c107211 */ /* 0x004fc400078608ff */
[----:B-1----:R-:W-:-:S03]  /*dbe0*/  LEA R19, P4, R3, R0, 0x1 ;  /* 0x0000000003137211 */ /* 0x002fc600078808ff */
[----:B------:R0:W-:Y:S04]  /*dbf0*/  STL [R1+0x13b0], R16 ;  /* 0x0013b01001007387 */ /* 0x0001e80000100800 */
[----:B------:R-:W-:Y:S01]  /*dc00*/  STL [R1+0x13b4], R19 ;  /* 0x0013b41301007387 */ /* 0x000fe20000100800 */
[----:B0-----:R-:W-:-:S05]  /*dc10*/  LEA R16, P5, R4, R0, 0x1 ;  /* 0x0000000004107211 */ /* 0x001fca00078a08ff */
[----:B------:R0:W-:Y:S04]  /*dc20*/  STL [R1+0x13b8], R16 ;  /* 0x0013b81001007387 */ /* 0x0001e80000100800 */
[----:B0-----:R-:W2:Y:S01]  /*dc30*/  LDL.LU R16, [R1+0x120] ;  /* 0x0001200001107983 */ /* 0x001ea20000300800 */
[----:B----4-:R-:W-:Y:S02]  /*dc40*/  LEA R18, P0, R15, c[0x0][0x160], 0x1 ;  /* 0x000058000f127a11 */ /* 0x010fe400078008ff */
[-C--:B------:R-:W-:Y:S02]  /*dc50*/  LEA R21, P6, R5, R0.reuse, 0x1 ;  /* 0x0000000005157211 */ /* 0x080fe400078c08ff */
[----:B---3--:R-:W-:Y:S02]  /*dc60*/  LEA R20, P1, R29, c[0x0][0x160], 0x1 ;  /* 0x000058001d147a11 */ /* 0x008fe400078208ff */
[----:B------:R-:W-:Y:S01]  /*dc70*/  LEA.HI.X.SX32 R19, R15, c[0x0][0x164], 0x1, P0 ;  /* 0x000059000f137a11 */ /* 0x000fe200000f0eff */
[----:B------:R0:W-:Y:S01]  /*dc80*/  STL [R1+0x13bc], R21 ;  /* 0x0013bc1501007387 */ /* 0x0001e20000100800 */
[----:B------:R-:W-:-:S05]  /*dc90*/  LEA R15, P0, R6, R0, 0x1 ;  /* 0x00000000060f7211 */ /* 0x000fca00078008ff */
[----:B------:R1:W-:Y:S01]  /*dca0*/  STL [R1+0x13ac], R15 ;  /* 0x0013ac0f01007387 */ /* 0x0003e20000100800 */
[----:B0-----:R-:W-:Y:S02]  /*dcb0*/  LEA.HI.X.SX32 R21, R29, c[0x0][0x164], 0x1, P1 ;  /* 0x000059001d157a11 */ /* 0x001fe400008f0eff */
[----:B------:R-:W-:Y:S01]  /*dcc0*/  LEA R22, P1, R7, R0, 0x1 ;  /* 0x0000000007167211 */ /* 0x000fe200078208ff */
[----:B-1----:R-:W3:Y:S04]  /*dcd0*/  LDL.LU R15, [R1+0x134] ;  /* 0x00013400010f7983 */ /* 0x002ee80000300800 */
[----:B------:R-:W-:Y:S04]  /*dce0*/  STL.64 [R1+0x5e8], R18 ;  /* 0x0005e81201007387 */ /* 0x000fe80000100a00 */
[----:B------:R0:W-:Y:S01]  /*dcf0*/  STL [R1+0x13a4], R22 ;  /* 0x0013a41601007387 */ /* 0x0001e20000100800 */
[----:B------:R-:W-:-:S03]  /*dd00*/  LEA.HI.X.SX32 R23, R28, R2, 0x1, P3 ;  /* 0x000000021c177211 */ /* 0x000fc600018f0eff */
[----:B------:R-:W-:Y:S04]  /*dd10*/  STL.64 [R1+0x5e0], R20 ;  /* 0x0005e01401007387 */ /* 0x000fe80000100a00 */
[----:B------:R-:W4:Y:S01]  /*dd20*/  LDL.LU R29, [R1+0x15c] ;  /* 0x00015c00011d7983 */ /* 0x000f220000300800 */
[----:B0-----:R-:W-:Y:S02]  /*dd30*/  LEA R22, P2, R8, R0, 0x1 ;  /* 0x0000000008167211 */ /* 0x001fe400078408ff */
[----:B------:R-:W-:-:S03]  /*dd40*/  LEA.HI.X.SX32 R3, R3, R2, 0x1, P4 ;  /* 0x0000000203037211 */ /* 0x000fc600020f0eff */
[----:B------:R0:W-:Y:S04]  /*dd50*/  STL [R1+0x13a8], R22 ;  /* 0x0013a81601007387 */ /* 0x0001e80000100800 */
[----:B------:R1:W-:Y:S01]  /*dd60*/  STL [R1+0x139c], R23 ;  /* 0x00139c1701007387 */ /* 0x0003e20000100800 */
[-C--:B0-----:R-:W-:Y:S02]  /*dd70*/  LEA R22, P3, R9, R0.reuse, 0x1 ;  /* 0x0000000009167211 */ /* 0x081fe400078608ff */
[----:B-1----:R-:W-:-:S03]  /*dd80*/  LEA R23, P4, R10, R0, 0x1 ;  /* 0x000000000a177211 */ /* 0x002fc600078808ff */
[----:B------:R0:W-:Y:S04]  /*dd90*/  STL [R1+0x13a0], R22 ;  /* 0x0013a01601007387 */ /* 0x0001e80000100800 */
[----:B------:R1:W-:Y:S01]  /*dda0*/  STL [R1+0x1394], R3 ;  /* 0x0013940301007387 */ /* 0x0003e20000100800 */
[----:B0-----:R-:W-:-:S03]  /*ddb0*/  LEA.HI.X.SX32 R22, R4, R2, 0x1, P5 ;  /* 0x0000000204167211 */ /* 0x001fc600028f0eff */
[----:B------:R-:W-:Y:S01]  /*ddc0*/  STL [R1+0x1398], R23 ;  /* 0x0013981701007387 */ /* 0x000fe20000100800 */
[----:B------:R-:W-:Y:S02]  /*ddd0*/  LEA.HI.X.SX32 R4, R5, R2, 0x1, P6 ;  /* 0x0000000205047211 */ /* 0x000fe400030f0eff */
[-C--:B-1----:R-:W-:Y:S01]  /*dde0*/  LEA R3, P5, R11, R0.reuse, 0x1 ;  /* 0x000000000b037211 */ /* 0x082fe200078a08ff */
[----:B------:R0:W-:Y:S04]  /*ddf0*/  STL [R1+0x138c], R22 ;  /* 0x00138c1601007387 */ /* 0x0001e80000100800 */
[----:B------:R-:W4:Y:S04]  /*de00*/  LDL.LU R5, [R1+0x174] ;  /* 0x0001740001057983 */ /* 0x000f280000300800 */
[----:B------:R1:W-:Y:S01]  /*de10*/  STL [R1+0x1390], R3 ;  /* 0x0013900301007387 */ /* 0x0003e20000100800 */
[----:B0-----:R-:W-:-:S03]  /*de20*/  LEA R22, P6, R12, R0, 0x1 ;  /* 0x000000000c167211 */ /* 0x001fc600078c08ff */
[----:B-1----:R-:W4:Y:S04]  /*de30*/  LDL.LU R3, [R1+0x194] ;  /* 0x0001940001037983 */ /* 0x002f280000300800 */
[----:B------:R0:W-:Y:S04]  /*de40*/  STL [R1+0x1384], R4 ;  /* 0x0013840401007387 */ /* 0x0001e80000100800 */
[----:B------:R-:W4:Y:S01]  /*de50*/  LDL.LU R28, [R1+0x190] ;  /* 0x00019000011c7983 */ /* 0x000f220000300800 */
[----:B0-----:R-:W-:-:S03]  /*de60*/  LEA.HI.X.SX32 R4, R6, R2, 0x1, P0 ;  /* 0x0000000206047211 */ /* 0x001fc600000f0eff */
[----:B------:R-:W-:Y:S01]  /*de70*/  STL [R1+0x1388], R22 ;  /* 0x0013881601007387 */ /* 0x000fe20000100800 */
[----:B------:R-:W-:-:S03]  /*de80*/  LEA R6, P0, R13, R0, 0x1 ;  /* 0x000000000d067211 */ /* 0x000fc600078008ff */
[----:B------:R0:W-:Y:S02]  /*de90*/  STL [R1+0x137c], R4 ;  /* 0x00137c0401007387 */ /* 0x0001e40000100800 */
[----:B0-----:R-:W-:Y:S02]  /*dea0*/  LEA.HI.X.SX32 R4, R7, R2, 0x1, P1 ;  /* 0x0000000207047211 */ /* 0x001fe400008f0eff */
[----:B------:R-:W4:Y:S01]  /*deb0*/  LDL.LU R7, [R1+0x184] ;  /* 0x0001840001077983 */ /* 0x000f220000300800 */
[----:B------:R-:W-:-:S03]  /*dec0*/  LEA R22, P1, R14, R0, 0x1 ;  /* 0x000000000e167211 */ /* 0x000fc600078208ff */
[----:B------:R0:W-:Y:S04]  /*ded0*/  STL [R1+0x1380], R6 ;  /* 0x0013800601007387 */ /* 0x0001e80000100800 */
[----:B------:R-:W4:Y:S04]  /*dee0*/  LDL.LU R26, [R1+0x18c] ;  /* 0x00018c00011a7983 */ /* 0x000f280000300800 */
[----:B------:R5:W-:Y:S01]  /*def0*/  STL [R1+0x1374], R4 ;  /* 0x0013740401007387 */ /* 0x000be20000100800 */
[----:B0-----:R-:W-:-:S03]  /*df00*/  LEA.HI.X.SX32 R6, R8, R2, 0x1, P2 ;  /* 0x0000000208067211 */ /* 0x001fc600010f0eff */
[----:B------:R-:W-:Y:S04]  /*df10*/  STL [R1+0x1378], R22 ;  /* 0x0013781601007387 */ /* 0x000fe80000100800 */
[----:B------:R-:W4:Y:S01]  /*df20*/  LDL.LU R25, [R1+0x188] ;  /* 0x0001880001197983 */ /* 0x000f220000300800 */
[----:B-----5:R-:W-:-:S03]  /*df30*/  LEA R4, P2, R17, R0, 0x1 ;  /* 0x0000000011047211 */ /* 0x020fc600078408ff */
[----:B------:R0:W-:Y:S04]  /*df40*/  STL [R1+0x136c], R6 ;  /* 0x00136c0601007387 */ /* 0x0001e80000100800 */
[----:B------:R1:W-:Y:S01]  /*df50*/  STL [R1+0x1370], R4 ;  /* 0x0013700401007387 */ /* 0x0003e20000100800 */
[----:B0-----:R-:W-:-:S03]  /*df60*/  LEA.HI.X.SX32 R6, R9, R2, 0x1, P3 ;  /* 0x0000000209067211 */ /* 0x001fc600018f0eff */
[----:B-1----:R-:W5:Y:S04]  /*df70*/  LDL.LU R4, [R1+0x180] ;  /* 0x0001800001047983 */ /* 0x002f680000300800 */
[----:B------:R0:W-:Y:S02]  /*df80*/  STL [R1+0x1364], R6 ;  /* 0x0013640601007387 */ /* 0x0001e40000100800 */
[----:B0-----:R-:W-:Y:S02]  /*df90*/  LEA.HI.X.SX32 R6, R10, R2, 0x1, P4 ;  /* 0x000000020a067211 */ /* 0x001fe400020f0eff */
[----:B------:R-:W4:Y:S01]  /*dfa0*/  LDL.LU R10, [R1+0x14c] ;  /* 0x00014c00010a7983 */ /* 0x000f220000300800 */
[----:B------:R-:W-:Y:S02]  /*dfb0*/  IMAD.MOV.U32 R8, RZ, RZ, R20 ;  /* 0x000000ffff087224 */ /* 0x000fe400078e0014 */
[----:B------:R-:W-:Y:S01]  /*dfc0*/  IMAD.MOV.U32 R9, RZ, RZ, R21 ;  /* 0x000000ffff097224 */ /* 0x000fe200078e0015 */
[----:B--2---:R-:W-:-:S05]  /*dfd0*/  LEA R20, P3, R16, R0, 0x1 ;  /* 0x0000000010147211 */ /* 0x004fca00078608ff */
[----:B------:R-:W-:Y:S04]  /*dfe0*/  STL [R1+0x1368], R20 ;  /* 0x0013681401007387 */ /* 0x000fe80000100800 */
[----:B------:R-:W2:Y:S04]  /*dff0*/  LDL.LU R24, [R1+0x17c] ;  /* 0x00017c0001187983 */ /* 0x000ea80000300800 */
[----:B------:R0:W-:Y:S04]  /*e000*/  STL [R1+0x135c], R6 ;  /* 0x00135c0601007387 */ /* 0x0001e80000100800 */
[----:B------:R-:W2:Y:S01]  /*e010*/  LDL.LU R23, [R1+0x178] ;  /* 0x0001780001177983 */ /* 0x000ea20000300800 */
[----:B0-----:R-:W-:-:S02]  /*e020*/  LEA.HI.X.SX32 R6, R11, R2, 0x1, P5 ;  /* 0x000000020b067211 */ /* 0x001fc400028f0eff */
[----:B---3--:R-:W-:-:S05]  /*e030*/  LEA R20, P4, R15, R0, 0x1 ;  /* 0x000000000f147211 */ /* 0x008fca00078808ff */
[----:B------:R-:W-:Y:S04]  /*e040*/  STL [R1+0x1360], R20 ;  /* 0x0013601401007387 */ /* 0x000fe80000100800 */
[----:B------:R0:W-:Y:S04]  /*e050*/  STL [R1+0x1354], R6 ;  /* 0x0013540601007387 */ /* 0x0001e80000100800 */
[----:B------:R-:W3:Y:S01]  /*e060*/  LDL.LU R22, [R1+0x170] ;  /* 0x0001700001167983 */ /* 0x000ee20000300800 */
[----:B0-----:R-:W-:Y:S02]  /*e070*/  LEA.HI.X.SX32 R6, R12, R2, 0x1, P6 ;  /* 0x000000020c067211 */ /* 0x001fe400030f0eff */
[----:B----4-:R-:W-:-:S05]  /*e080*/  LEA R11, P5, R10, R0, 0x1 ;  /* 0x000000000a0b7211 */ /* 0x010fca00078a08ff */
[----:B------:R0:W-:Y:S04]  /*e090*/  STL [R1+0x1358], R11 ;  /* 0x0013580b01007387 */ /* 0x0001e80000100800 */
[----:B------:R1:W-:Y:S04]  /*e0a0*/  STL [R1+0x134c], R6 ;  /* 0x00134c0601007387 */ /* 0x0003e80000100800 */
[----:B------:R-:W4:Y:S01]  /*e0b0*/  LDL.LU R21, [R1+0x16c] ;  /* 0x00016c0001157983 */ /* 0x000f220000300800 */
[----:B0-----:R-:W-:Y:S02]  /*e0c0*/  LEA R11, P6, R29, R0, 0x1 ;  /* 0x000000001d0b7211 */ /* 0x001fe400078c08ff */
[----:B-1----:R-:W-:-:S03]  /*e0d0*/  LEA.HI.X.SX32 R6, R13, R2, 0x1, P0 ;  /* 0x000000020d067211 */ /* 0x002fc600000f0eff */
[----:B------:R0:W-:Y:S04]  /*e0e0*/  STL [R1+0x1350], R11 ;  /* 0x0013500b01007387 */ /* 0x0001e80000100800 */
[----:B------:R1:W-:Y:S04]  /*e0f0*/  STL [R1+0x1344], R6 ;  /* 0x0013440601007387 */ /* 0x0003e80000100800 */
[----:B------:R-:W4:Y:S01]  /*e100*/  LDL.LU R20, [R1+0x168] ;  /* 0x0001680001147983 */ /* 0x000f220000300800 */
[----:B0-----:R-:W-:Y:S02]  /*e110*/  LEA R11, P0, R5, R0, 0x1 ;  /* 0x00000000050b7211 */ /* 0x001fe400078008ff */
[----:B-1----:R-:W-:-:S03]  /*e120*/  LEA.HI.X.SX32 R6, R14, R2, 0x1, P1 ;  /* 0x000000020e067211 */ /* 0x002fc600008f0eff */
[----:B------:R0:W-:Y:S01]  /*e130*/  STL [R1+0x1348], R11 ;  /* 0x0013480b01007387 */ /* 0x0001e20000100800 */
[----:B------:R-:W-:-:S03]  /*e140*/  LEA.HI.X.SX32 R12, R17, R2, 0x1, P2 ;  /* 0x00000002110c7211 */ /* 0x000fc600010f0eff */
[----:B------:R1:W-:Y:S01]  /*e150*/  STL [R1+0xfe0], R6 ;  /* 0x000fe00601007387 */ /* 0x0003e20000100800 */
[----:B0-----:R-:W-:-:S03]  /*e160*/  LEA R11, P1, R7, R0, 0x1 ;  /* 0x00000000070b7211 */ /* 0x001fc600078208ff */
[----:B-1----:R-:W4:Y:S04]  /*e170*/  LDL.LU R6, [R1+0x164] ;  /* 0x0001640001067983 */ /* 0x002f280000300800 */
[----:B------:R0:W-:Y:S04]  /*e180*/  STL [R1+0x1000], R11 ;  /* 0x0010000b01007387 */ /* 0x0001e80000100800 */
[----:B------:R1:W-:Y:S04]  /*e190*/  STL [R1+0xfe4], R12 ;  /* 0x000fe40c01007387 */ /* 0x0003e80000100800 */
[----:B------:R-:W4:Y:S01]  /*e1a0*/  LDL.LU R17, [R1+0x160] ;  /* 0x0001600001117983 */ /* 0x000f220000300800 */
[----:B0-----:R-:W-:-:S02]  /*e1b0*/  LEA R11, P2, R3, R0, 0x1 ;  /* 0x00000000030b7211 */ /* 0x001fc400078408ff */
[----:B-1----:R-:W-:-:S03]  /*e1c0*/  LEA.HI.X.SX32 R12, R16, R2, 0x1, P3 ;  /* 0x00000002100c7211 */ /* 0x002fc600018f0eff */
        /* <DEDUP_REMOVED lines=8> */
[----:B------:R-:W-:Y:S02]  /*e250*/  LEA.HI.X.SX32 R10, R10, R2, 0x1, P5 ;  /* 0x000000020a0a7211 */ /* 0x000fe400028f0eff */
[----:B0-----:R-:W-:-:S02]  /*e260*/  LEA R11, P4, R26, R0, 0x1 ;  /* 0x000000001a0b7211 */ /* 0x001fc400078808ff */
[----:B-1----:R-:W-:-:S03]  /*e270*/  LEA R12, P5, R25, R0, 0x1 ;  /* 0x00000000190c7211 */ /* 0x002fc600078a08ff */
[----:B------:R-:W-:Y:S04]  /*e280*/  STL [R1+0x1018], R11 ;  /* 0x0010180b01007387 */ /* 0x000fe80000100800 */
[----:B------:R0:W-:Y:S04]  /*e290*/  STL [R1+0xff0], R10 ;  /* 0x000ff00a01007387 */ /* 0x0001e80000100800 */
[----:B------:R-:W-:Y:S01]  /*e2a0*/  STL [R1+0x1020], R12 ;  /* 0x0010200c01007387 */ /* 0x000fe20000100800 */
[----:B0-----:R-:W-:-:S03]  /*e2b0*/  LEA.HI.X.SX32 R10, R29, R2, 0x1, P6 ;  /* 0x000000021d0a7211 */ /* 0x001fc600030f0eff */
[----:B------:R-:W4:Y:S01]  /*e2c0*/  LDL.LU R29, [R1+0x150] ;  /* 0x00015000011d7983 */ /* 0x000f220000300800 */
[----:B-----5:R-:W-:-:S03]  /*e2d0*/  LEA R11, P6, R4, R0, 0x1 ;  /* 0x00000000040b7211 */ /* 0x020fc600078c08ff */
[----:B------:R0:W-:Y:S04]  /*e2e0*/  STL [R1+0xff4], R10 ;  /* 0x000ff40a01007387 */ /* 0x0001e80000100800 */
[----:B------:R2:W-:Y:S01]  /*e2f0*/  STL [R1+0x1028], R11 ;  /* 0x0010280b01007387 */ /* 0x0005e20000100800 */
[----:B0-----:R-:W-:-:S03]  /*e300*/  LEA.HI.X.SX32 R10, R5, R2, 0x1, P0 ;  /* 0x00000002050a7211 */ /* 0x001fc600000f0eff */
[----:B------:R-:W5:Y:S01]  /*e310*/  LDL.LU R5, [R1+0x148] ;  /* 0x0001480001057983 */ /* 0x000f620000300800 */
[----:B--2---:R-:W-:-:S03]  /*e320*/  LEA R11, P0, R24, R0, 0x1 ;  /* 0x00000000180b7211 */ /* 0x004fc600078008ff */
[----:B------:R0:W-:Y:S04]  /*e330*/  STL [R1+0xff8], R10 ;  /* 0x000ff80a01007387 */ /* 0x0001e80000100800 */
[----:B------:R1:W-:Y:S01]  /*e340*/  STL [R1+0x1030], R11 ;  /* 0x0010300b01007387 */ /* 0x0003e20000100800 */
[----:B0-----:R-:W-:-:S03]  /*e350*/  LEA.HI.X.SX32 R10, R7, R2, 0x1, P1 ;  /* 0x00000002070a7211 */ /* 0x001fc600008f0eff */
[----:B------:R-:W2:Y:S01]  /*e360*/  LDL.LU R7, [R1+0x144] ;  /* 0x0001440001077983 */ /* 0x000ea20000300800 */
[----:B-1----:R-:W-:-:S03]  /*e370*/  LEA R11, P1, R23, R0, 0x1 ;  /* 0x00000000170b7211 */ /* 0x002fc600078208ff */
[----:B------:R0:W-:Y:S04]  /*e380*/  STL [R1+0xffc], R10 ;  /* 0x000ffc0a01007387 */ /* 0x0001e80000100800 */
[----:B------:R-:W-:Y:S01]  /*e390*/  STL [R1+0x1038], R11 ;  /* 0x0010380b01007387 */ /* 0x000fe20000100800 */
[----:B0-----:R-:W-:-:S03]  /*e3a0*/  LEA.HI.X.SX32 R10, R3, R2, 0x1, P2 ;  /* 0x00000002030a7211 */ /* 0x001fc600010f0eff */
[----:B------:R-:W2:Y:S04]  /*e3b0*/  LDL.LU R3, [R1+0x140] ;  /* 0x0001400001037983 */ /* 0x000ea80000300800 */
[----:B------:R0:W-:Y:S02]  /*e3c0*/  STL [R1+0x1004], R10 ;  /* 0x0010040a01007387 */ /* 0x0001e40000100800 */
[----:B0-----:R-:W-:Y:S02]  /*e3d0*/  LEA.HI.X.SX32 R10, R28, R2, 0x1, P3 ;  /* 0x000000021c0a7211 */ /* 0x001fe400018f0eff */
[----:B------:R-:W2:Y:S01]  /*e3e0*/  LDL.LU R28, [R1+0x13c] ;  /* 0x00013c00011c7983 */ /* 0x000ea20000300800 */
[----:B---3--:R-:W-:-:S05]  /*e3f0*/  LEA R11, P2, R22, R0, 0x1 ;  /* 0x00000000160b7211 */ /* 0x008fca00078408ff */
[----:B------:R-:W-:Y:S04]  /*e400*/  STL [R1+0x1040], R11 ;  /* 0x0010400b01007387 */ /* 0x000fe80000100800 */
[----:B------:R0:W-:Y:S02]  /*e410*/  STL [R1+0x100c], R10 ;  /* 0x00100c0a01007387 */ /* 0x0001e40000100800 */
[----:B0-----:R-:W-:Y:S02]  /*e420*/  LEA.HI.X.SX32 R10, R26, R2, 0x1, P4 ;  /* 0x000000021a0a7211 */ /* 0x001fe400020f0eff */
[----:B------:R-:W3:Y:S01]  /*e430*/  LDL.LU R26, [R1+0x138] ;  /* 0x00013800011a7983 */ /* 0x000ee20000300800 */
[----:B----4-:R-:W-:-:S05]  /*e440*/  LEA R11, P3, R21, R0, 0x1 ;  /* 0x00000000150b7211 */ /* 0x010fca00078608ff */
[----:B------:R0:W-:Y:S04]  /*e450*/  STL [R1+0x1048], R11 ;  /* 0x0010480b01007387 */ /* 0x0001e80000100800 */
[----:B------:R1:W-:Y:S01]  /*e460*/  STL [R1+0x1014], R10 ;  /* 0x0010140a01007387 */ /* 0x0003e20000100800 */
[----:B0-----:R-:W-:Y:S02]  /*e470*/  LEA R11, P4, R20, R0, 0x1 ;  /* 0x00000000140b7211 */ /* 0x001fe400078808ff */
[-C--:B-1----:R-:W-:Y:S02]  /*e480*/  LEA.HI.X.SX32 R10, R25, R2.reuse, 0x1, P5 ;  /* 0x00000002190a7211 */ /* 0x082fe400028f0eff */
[----:B------:R-:W4:Y:S04]  /*e490*/  LDL.LU R25, [R1+0x130] ;  /* 0x0001300001197983 */ /* 0x000f280000300800 */
[----:B------:R-:W-:Y:S04]  /*e4a0*/  STL [R1+0x1050], R11 ;  /* 0x0010500b01007387 */ /* 0x000fe80000100800 */
[----:B------:R0:W-:Y:S02]  /*e4b0*/  STL [R1+0x101c], R10 ;  /* 0x00101c0a01007387 */ /* 0x0001e40000100800 */
[----:B0-----:R-:W-:-:S02]  /*e4c0*/  LEA.HI.X.SX32 R10, R4, R2, 0x1, P6 ;  /* 0x00000002040a7211 */ /* 0x001fc400030f0eff */
[----:B------:R-:W4:Y:S01]  /*e4d0*/  LDL.LU R4, [R1+0x12c] ;  /* 0x00012c0001047983 */ /* 0x000f220000300800 */
[----:B------:R-:W-:-:S05]  /*e4e0*/  LEA R11, P5, R6, R0, 0x1 ;  /* 0x00000000060b7211 */ /* 0x000fca00078a08ff */
[----:B------:R0:W-:Y:S04]  /*e4f0*/  STL [R1+0x1058], R11 ;  /* 0x0010580b01007387 */ /* 0x0001e80000100800 */
[----:B------:R1:W-:Y:S01]  /*e500*/  STL [R1+0x1024], R10 ;  /* 0x0010240a01007387 */ /* 0x0003e20000100800 */
[----:B0-----:R-:W-:Y:S02]  /*e510*/  LEA R11, P6, R17, R0, 0x1 ;  /* 0x00000000110b7211 */ /* 0x001fe400078c08ff */
[----:B-1----:R-:W-:Y:S02]  /*e520*/  LEA.HI.X.SX32 R10, R24, R2, 0x1, P0 ;  /* 0x00000002180a7211 */ /* 0x002fe400000f0eff */
[----:B------:R-:W4:Y:S01]  /*e530*/  LDL.LU R24, [R1+0x128] ;  /* 0x0001280001187983 */ /* 0x000f220000300800 */
[----:B------:R-:W-:-:S03]  /*e540*/  LEA R12, P0, R16, R0, 0x1 ;  /* 0x00000000100c7211 */ /* 0x000fc600078008ff */
[----:B------:R0:W-:Y:S04]  /*e550*/  STL [R1+0x1060], R11 ;  /* 0x0010600b01007387 */ /* 0x0001e80000100800 */
[----:B------:R1:W-:Y:S01]  /*e560*/  STL [R1+0x102c], R10 ;  /* 0x00102c0a01007387 */ /* 0x0003e20000100800 */
[----:B0-----:R-:W-:-:S03]  /*e570*/  LEA.HI.X.SX32 R11, R23, R2, 0x1, P1 ;  /* 0x00000002170b7211 */ /* 0x001fc600008f0eff */
[----:B------:R-:W-:Y:S04]  /*e580*/  STL [R1+0x1068], R12 ;  /* 0x0010680c01007387 */ /* 0x000fe80000100800 */
[----:B------:R-:W-:Y:S01]  /*e590*/  STL [R1+0x1034], R11 ;  /* 0x0010340b01007387 */ /* 0x000fe20000100800 */
[----:B-1----:R-:W-:-:S03]  /*e5a0*/  LEA R10, P1, R15, R0, 0x1 ;  /* 0x000000000f0a7211 */ /* 0x002fc600078208ff */
[----:B------:R-:W4:Y:S04]  /*e5b0*/  LDL.LU R23, [R1+0x124] ;  /* 0x0001240001177983 */ /* 0x000f280000300800 */
[----:B------:R0:W-:Y:S02]  /*e5c0*/  STL [R1+0x1070], R10 ;  /* 0x0010700a01007387 */ /* 0x0001e40000100800 */
[----:B0-----:R-:W-:Y:S02]  /*e5d0*/  LEA.HI.X.SX32 R10, R22, R2, 0x1, P2 ;  /* 0x00000002160a7211 */ /* 0x001fe400010f0eff */
[----:B------:R-:W4:Y:S01]  /*e5e0*/  LDL.LU R22, [R1+0x11c] ;  /* 0x00011c0001167983 */ /* 0x000f220000300800 */
[----:B------:R-:W-:-:S03]  /*e5f0*/  LEA R11, P2, R29, R0, 0x1 ;  /* 0x000000001d0b7211 */ /* 0x000fc600078408ff */
[----:B------:R0:W-:Y:S02]  /*e600*/  STL [R1+0x103c], R10 ;  /* 0x00103c0a01007387 */ /* 0x0001e40000100800 */
[-C--:B0-----:R-:W-:Y:S02]  /*e610*/  LEA.HI.X.SX32 R10, R21, R2.reuse, 0x1, P3 ;  /* 0x00000002150a7211 */ /* 0x081fe400018f0eff */
[----:B------:R-:W4:Y:S04]  /*e620*/  LDL.LU R21, [R1+0x118] ;  /* 0x0001180001157983 */ /* 0x000f280000300800 */
[----:B------:R-:W-:Y:S04]  /*e630*/  STL [R1+0x1078], R11 ;  /* 0x0010780b01007387 */ /* 0x000fe80000100800 */
[----:B------:R0:W-:Y:S02]  /*e640*/  STL [R1+0x1044], R10 ;  /* 0x0010440a01007387 */ /* 0x0001e40000100800 */
[----:B0-----:R-:W-:-:S02]  /*e650*/  LEA.HI.X.SX32 R10, R20, R2, 0x1, P4 ;  /* 0x00000002140a7211 */ /* 0x001fc400020f0eff */
[----:B------:R-:W4:Y:S01]  /*e660*/  LDL.LU R20, [R1+0x114] ;  /* 0x0001140001147983 */ /* 0x000f220000300800 */
[----:B-----5:R-:W-:-:S05]  /*e670*/  LEA R11, P3, R5, R0, 0x1 ;  /* 0x00000000050b7211 */ /* 0x020fca00078608ff */
[----:B------:R2:W-:Y:S04]  /*e680*/  STL [R1+0x1080], R11 ;  /* 0x0010800b01007387 */ /* 0x0005e80000100800 */
[----:B------:R0:W-:Y:S01]  /*e690*/  STL [R1+0x104c], R10 ;  /* 0x00104c0a01007387 */ /* 0x0001e20000100800 */
[----:B--2---:R-:W-:Y:S02]  /*e6a0*/  LEA R11, P4, R7, R0, 0x1 ;  /* 0x00000000070b7211 */ /* 0x004fe400078808ff */
[-C--:B0-----:R-:W-:Y:S02]  /*e6b0*/  LEA.HI.X.SX32 R10, R6, R2.reuse, 0x1, P5 ;  /* 0x00000002060a7211 */ /* 0x081fe400028f0eff */
[----:B------:R-:W2:Y:S04]  /*e6c0*/  LDL.LU R6, [R1+0x110] ;  /* 0x0001100001067983 */ /* 0x000ea80000300800 */
[----:B------:R-:W-:Y:S04]  /*e6d0*/  STL [R1+0x1088], R11 ;  /* 0x0010880b01007387 */ /* 0x000fe80000100800 */
[----:B------:R0:W-:Y:S02]  /*e6e0*/  STL [R1+0x1054], R10 ;  /* 0x0010540a01007387 */ /* 0x0001e40000100800 */
[----:B0-----:R-:W-:-:S02]  /*e6f0*/  LEA.HI.X.SX32 R10, R17, R2, 0x1, P6 ;  /* 0x00000002110a7211 */ /* 0x001fc400030f0eff */
[----:B------:R-:W5:Y:S01]  /*e700*/  LDL.LU R17, [R1+0x108] ;  /* 0x0001080001117983 */ /* 0x000f620000300800 */
[----:B------:R-:W-:-:S05]  /*e710*/  LEA R11, P5, R3, R0, 0x1 ;  /* 0x00000000030b7211 */ /* 0x000fca00078a08ff */
[----:B------:R0:W-:Y:S04]  /*e720*/  STL [R1+0x1090], R11 ;  /* 0x0010900b01007387 */ /* 0x0001e80000100800 */
[----:B------:R1:W-:Y:S01]  /*e730*/  STL [R1+0x105c], R10 ;  /* 0x00105c0a01007387 */ /* 0x0003e20000100800 */
[----:B0-----:R-:W-:Y:S02]  /*e740*/  LEA R11, P6, R28, R0, 0x1 ;  /* 0x000000001c0b7211 */ /* 0x001fe400078c08ff */
[-C--:B-1----:R-:W-:Y:S02]  /*e750*/  LEA.HI.X.SX32 R10, R16, R2.reuse, 0x1, P0 ;  /* 0x00000002100a7211 */ /* 0x082fe400000f0eff */
[----:B------:R-:W5:Y:S04]  /*e760*/  LDL.LU R16, [R1+0x104] ;  /* 0x0001040001107983 */ /* 0x000f680000300800 */
[----:B------:R-:W-:Y:S04]  /*e770*/  STL [R1+0x1098], R11 ;  /* 0x0010980b01007387 */ /* 0x000fe80000100800 */
[----:B------:R0:W-:Y:S02]  /*e780*/  STL [R1+0x1064], R10 ;  /* 0x0010640a01007387 */ /* 0x0001e40000100800 */
[----:B0-----:R-:W-:-:S02]  /*e790*/  LEA.HI.X.SX32 R10, R15, R2, 0x1, P1 ;  /* 0x000000020f0a7211 */ /* 0x001fc400008f0eff */
[----:B------:R-:W5:Y:S01]  /*e7a0*/  LDL.LU R15, [R1+0x100] ;  /* 0x00010000010f7983 */ /* 0x000f620000300800 */
[----:B---3--:R-:W-:-:S05]  /*e7b0*/  LEA R11, P0, R26, R0, 0x1 ;  /* 0x000000001a0b7211 */ /* 0x008fca00078008ff */
[----:B------:R-:W-:Y:S04]  /*e7c0*/  STL [R1+0x10a0], R11 ;  /* 0x0010a00b01007387 */ /* 0x000fe80000100800 */
[----:B------:R0:W-:Y:S01]  /*e7d0*/  STL [R1+0x106c], R10 ;  /* 0x00106c0a01007387 */ /* 0x0001e20000100800 */
[-C--:B------:R-:W-:Y:S02]  /*e7e0*/  LEA.HI.X.SX32 R5, R5, R2.reuse, 0x1, P3 ;  /* 0x0000000205057211 */ /* 0x080fe400018f0eff */
[----:B0-----:R-:W-:Y:S02]  /*e7f0*/  LEA.HI.X.SX32 R10, R29, R2, 0x1, P2 ;  /* 0x000000021d0a7211 */ /* 0x001fe400010f0eff */
[----:B------:R-:W3:Y:S01]  /*e800*/  LDL.LU R29, [R1+0xfc] ;  /* 0x0000fc00011d7983 */ /* 0x000ee20000300800 */
[----:B----4-:R-:W-:-:S05]  /*e810*/  LEA R11, P1, R25, R0, 0x1 ;  /* 0x00000000190b7211 */ /* 0x010fca00078208ff */
[----:B------:R-:W-:Y:S04]  /*e820*/  STL [R1+0x10a8], R11 ;  /* 0x0010a80b01007387 */ /* 0x000fe80000100800 */
[----:B------:R0:W-:Y:S04]  /*e830*/  STL [R1+0x1074], R10 ;  /* 0x0010740a01007387 */ /* 0x0001e80000100800 */
[----:B0-----:R-:W4:Y:S01]  /*e840*/  LDL.LU R10, [R1+0xf8] ;  /* 0x0000f800010a7983 */ /* 0x001f220000300800 */
[----:B------:R-:W-:-:S05]  /*e850*/  LEA R11, P2, R4, R0, 0x1 ;  /* 0x00000000040b7211 */ /* 0x000fca00078408ff */
[----:B------:R-:W-:Y:S04]  /*e860*/  STL [R1+0x10b0], R11 ;  /* 0x0010b00b01007387 */ /* 0x000fe80000100800 */
[----:B------:R0:W-:Y:S04]  /*e870*/  STL [R1+0x107c], R5 ;  /* 0x00107c0501007387 */ /* 0x0001e80000100800 */
[----:B0-----:R-:W4:Y:S01]  /*e880*/  LDL.LU R5, [R1+0xf4] ;  /* 0x0000f40001057983 */ /* 0x001f220000300800 */
[----:B------:R-:W-:Y:S02]  /*e890*/  LEA.HI.X.SX32 R7, R7, R2, 0x1, P4 ;  /* 0x0000000207077211 */ /* 0x000fe400020f0eff */
[----:B------:R-:W-:-:S05]  /*e8a0*/  LEA R11, P3, R24, R0, 0x1 ;  /* 0x00000000180b7211 */ /* 0x000fca00078608ff */
[----:B------:R-:W-:Y:S04]  /*e8b0*/  STL [R1+0x10b8], R11 ;  /* 0x0010b80b01007387 */ /* 0x000fe80000100800 */
[----:B------:R0:W-:Y:S01]  /*e8c0*/  STL [R1+0x1084], R7 ;  /* 0x0010840701007387 */ /* 0x0001e20000100800 */
[----:B------:R-:W-:Y:S02]  /*e8d0*/  LEA R12, P4, R23, R0, 0x1 ;  /* 0x00000000170c7211 */ /* 0x000fe400078808ff */
[----:B0-----:R-:W-:-:S03]  /*e8e0*/  LEA.HI.X.SX32 R7, R3, R2, 0x1, P5 ;  /* 0x0000000203077211 */ /* 0x001fc600028f0eff */
[----:B------:R-:W-:Y:S04]  /*e8f0*/  STL [R1+0x10c0], R12 ;  /* 0x0010c00c01007387 */ /* 0x000fe80000100800 */
[----:B------:R-:W4:Y:S01]  /*e900*/  LDL.LU R3, [R1+0xf0] ;  /* 0x0000f00001037983 */ /* 0x000f220000300800 */
[----:B------:R-:W-:-:S03]  /*e910*/  LEA R11, P5, R22, R0, 0x1 ;  /* 0x00000000160b7211 */ /* 0x000fc600078a08ff */
[----:B------:R0:W-:Y:S04]  /*e920*/  STL [R1+0x108c], R7 ;  /* 0x00108c0701007387 */ /* 0x0001e80000100800 */
[----:B------:R1:W-:Y:S01]  /*e930*/  STL [R1+0x10c8], R11 ;  /* 0x0010c80b01007387 */ /* 0x0003e20000100800 */
[----:B0-----:R-:W-:-:S03]  /*e940*/  LEA.HI.X.SX32 R7, R28, R2, 0x1, P6 ;  /* 0x000000021c077211 */ /* 0x001fc600030f0eff */
[----:B------:R-:W4:Y:S01]  /*e950*/  LDL.LU R28, [R1+0xec] ;  /* 0x0000ec00011c7983 */ /* 0x000f220000300800 */
[----:B-1----:R-:W-:-:S03]  /*e960*/  LEA R11, P6, R21, R0, 0x1 ;  /* 0x00000000150b7211 */ /* 0x002fc600078c08ff */
        /* <DEDUP_REMOVED lines=8> */
[----:B------:R-:W4:Y:S04]  /*e9f0*/  LDL.LU R25, [R1+0xe4] ;  /* 0x0000e40001197983 */ /* 0x000f280000300800 */
[----:B------:R0:W-:Y:S01]  /*ea00*/  STL [R1+0x10a4], R7 ;  /* 0x0010a40701007387 */ /* 0x0001e20000100800 */
[----:B--2---:R-:W-:Y:S02]  /*ea10*/  LEA R11, P1, R6, R0, 0x1 ;  /* 0x00000000060b7211 */ /* 0x004fe400078208ff */
[----:B0-----:R-:W-:Y:S02]  /*ea20*/  LEA.HI.X.SX32 R7, R4, R2, 0x1, P2 ;  /* 0x0000000204077211 */ /* 0x001fe400010f0eff */
[----:B------:R-:W2:Y:S04]  /*ea30*/  LDL.LU R4, [R1+0xe0] ;  /* 0x0000e00001047983 */ /* 0x000ea80000300800 */
[----:B------:R5:W-:Y:S04]  /*ea40*/  STL [R1+0x10e0], R11 ;  /* 0x0010e00b01007387 */ /* 0x000be80000100800 */
[----:B------:R0:W-:Y:S01]  /*ea50*/  STL [R1+0x10ac], R7 ;  /* 0x0010ac0701007387 */ /* 0x0001e20000100800 */
[----:B-----5:R-:W-:-:S02]  /*ea60*/  LEA R11, P2, R17, R0, 0x1 ;  /* 0x00000000110b7211 */ /* 0x020fc400078408ff */
[-C--:B0-----:R-:W-:Y:S02]  /*ea70*/  LEA.HI.X.SX32 R7, R24, R2.reuse, 0x1, P3 ;  /* 0x0000000218077211 */ /* 0x081fe400018f0eff */
[----:B------:R-:W5:Y:S04]  /*ea80*/  LDL.LU R24, [R1+0xdc] ;  /* 0x0000dc0001187983 */ /* 0x000f680000300800 */
        /* <DEDUP_REMOVED lines=15> */
[----:B------:R0:W-:Y:S04]  /*eb80*/  STL [R1+0x1100], R11 ;  /* 0x0011000b01007387 */ /* 0x0001e80000100800 */
[----:B------:R-:W-:Y:S01]  /*eb90*/  STL [R1+0x10cc], R7 ;  /* 0x0010cc0701007387 */ /* 0x000fe20000100800 */
[----:B0-----:R-:W-:Y:S02]  /*eba0*/  LEA.HI.X.SX32 R11, R20, R2, 0x1, P0 ;  /* 0x00000002140b7211 */ /* 0x001fe400000f0eff */
[----:B----4-:R-:W-:-:S05]  /*ebb0*/  LEA R12, P6, R10, R0, 0x1 ;  /* 0x000000000a0c7211 */ /* 0x010fca00078c08ff */
[----:B------:R0:W-:Y:S04]  /*ebc0*/  STL [R1+0x1108], R12 ;  /* 0x0011080c01007387 */ /* 0x0001e80000100800 */
[----:B------:R-:W-:Y:S04]  /*ebd0*/  STL [R1+0x10d4], R11 ;  /* 0x0010d40b01007387 */ /* 0x000fe80000100800 */
[----:B------:R-:W3:Y:S01]  /*ebe0*/  LDL.LU R20, [R1+0xcc] ;  /* 0x0000cc0001147983 */ /* 0x000ee20000300800 */
[----:B0-----:R-:W-:Y:S02]  /*ebf0*/  LEA.HI.X.SX32 R12, R6, R2, 0x1, P1 ;  /* 0x00000002060c7211 */ /* 0x001fe400008f0eff */
[----:B------:R-:W-:-:S05]  /*ec00*/  LEA R7, P0, R5, R0, 0x1 ;  /* 0x0000000005077211 */ /* 0x000fca00078008ff */
[----:B------:R0:W-:Y:S04]  /*ec10*/  STL [R1+0x1110], R7 ;  /* 0x0011100701007387 */ /* 0x0001e80000100800 */
[----:B------:R1:W-:Y:S01]  /*ec20*/  STL [R1+0x10dc], R12 ;  /* 0x0010dc0c01007387 */ /* 0x0003e20000100800 */
[----:B0-----:R-:W-:-:S03]  /*ec30*/  IMAD.MOV.U32 R7, RZ, RZ, R19 ;  /* 0x000000ffff077224 */ /* 0x001fc600078e0013 */
[----:B------:R-:W4:Y:S01]  /*ec40*/  LDL.LU R19, [R1+0xc8] ;  /* 0x0000c80001137983 */ /* 0x000f220000300800 */
[----:B------:R-:W-:Y:S01]  /*ec50*/  IMAD.MOV.U32 R6, RZ, RZ, R18 ;  /* 0x000000ffff067224 */ /* 0x000fe200078e0012 */
[----:B-1----:R-:W-:Y:S02]  /*ec60*/  LEA.HI.X.SX32 R12, R17, R2, 0x1, P2 ;  /* 0x00000002110c7211 */ /* 0x002fe400010f0eff */
[----:B------:R-:W-:-:S05]  /*ec70*/  LEA R11, P1, R3, R0, 0x1 ;  /* 0x00000000030b7211 */ /* 0x000fca00078208ff */
[----:B------:R0:W-:Y:S04]  /*ec80*/  STL [R1+0x1118], R11 ;  /* 0x0011180b01007387 */ /* 0x0001e80000100800 */
[----:B------:R-:W4:Y:S04]  /*ec90*/  LDL.LU R18, [R1+0xc4] ;  /* 0x0000c40001127983 */ /* 0x000f280000300800 */
[----:B------:R1:W-:Y:S01]  /*eca0*/  STL [R1+0x10e4], R12 ;  /* 0x0010e40c01007387 */ /* 0x0003e20000100800 */
[----:B0-----:R-:W-:Y:S02]  /*ecb0*/  LEA R11, P2, R28, R0, 0x1 ;  /* 0x000000001c0b7211 */ /* 0x001fe400078408ff */
[----:B-1----:R-:W-:-:S03]  /*ecc0*/  LEA.HI.X.SX32 R12, R16, R2, 0x1, P3 ;  /* 0x00000002100c7211 */ /* 0x002fc600018f0eff */
[----:B------:R0:W-:Y:S04]  /*ecd0*/  STL [R1+0x1120], R11 ;  /* 0x0011200b01007387 */ /* 0x0001e80000100800 */
[----:B------:R-:W4:Y:S04]  /*ece0*/  LDL.LU R17, [R1+0xc0] ;  /* 0x0000c00001117983 */ /* 0x000f280000300800 */
[----:B------:R1:W-:Y:S01]  /*ecf0*/  STL [R1+0x10ec], R12 ;  /* 0x0010ec0c01007387 */ /* 0x0003e20000100800 */
[----:B0-----:R-:W-:-:S03]  /*ed00*/  LEA R11, P3, R26, R0, 0x1 ;  /* 0x000000001a0b7211 */ /* 0x001fc600078608ff */
[----:B------:R-:W4:Y:S04]  /*ed10*/  LDL.LU R16, [R1+0xbc] ;  /* 0x0000bc0001107983 */ /* 0x000f280000300800 */
[----:B------:R0:W-:Y:S01]  /*ed20*/  STL [R1+0x1128], R11 ;  /* 0x0011280b01007387 */ /* 0x0001e20000100800 */
[----:B-1----:R-:W-:-:S03]  /*ed30*/  LEA.HI.X.SX32 R12, R15, R2, 0x1, P4 ;  /* 0x000000020f0c7211 */ /* 0x002fc600020f0eff */
[----:B------:R-:W4:Y:S04]  /*ed40*/  LDL.LU R15, [R1+0xb8] ;  /* 0x0000b800010f7983 */ /* 0x000f280000300800 */
[----:B------:R1:W-:Y:S01]  /*ed50*/  STL [R1+0x10f4], R12 ;  /* 0x0010f40c01007387 */ /* 0x0003e20000100800 */
[----:B0-----:R-:W-:Y:S02]  /*ed60*/  LEA R11, P4, R25, R0, 0x1 ;  /* 0x00000000190b7211 */ /* 0x001fe400078808ff */
[----:B-1----:R-:W-:-:S03]  /*ed70*/  LEA.HI.X.SX32 R12, R29, R2, 0x1, P5 ;  /* 0x000000021d0c7211 */ /* 0x002fc600028f0eff */
[----:B------:R2:W-:Y:S04]  /*ed80*/  STL [R1+0x1130], R11 ;  /* 0x0011300b01007387 */ /* 0x0005e80000100800 */
[----:B------:R-:W4:Y:S04]  /*ed90*/  LDL.LU R29, [R1+0xb4] ;  /* 0x0000b400011d7983 */ /* 0x000f280000300800 */
[----:B------:R0:W-:Y:S01]  /*eda0*/  STL [R1+0x10fc], R12 ;  /* 0x0010fc0c01007387 */ /* 0x0001e20000100800 */
[----:B--2---:R-:W-:Y:S02]  /*edb0*/  LEA R11, P5, R4, R0, 0x1 ;  /* 0x00000000040b7211 */ /* 0x004fe400078a08ff */
[----:B0-----:R-:W-:-:S03]  /*edc0*/  LEA.HI.X.SX32 R12, R10, R2, 0x1, P6 ;  /* 0x000000020a0c7211 */ /* 0x001fc600030f0eff */
[----:B------:R5:W-:Y:S01]  /*edd0*/  STL [R1+0x1138], R11 ;  /* 0x0011380b01007387 */ /* 0x000be20000100800 */
[----:B------:R-:W-:-:S03]  /*ede0*/  LEA.HI.X.SX32 R10, R5, R2, 0x1, P0 ;  /* 0x00000002050a7211 */ /* 0x000fc600000f0eff */
[----:B------:R-:W-:Y:S04]  /*edf0*/  STL [R1+0x1104], R12 ;  /* 0x0011040c01007387 */ /* 0x000fe80000100800 */
[----:B------:R-:W2:Y:S01]  /*ee00*/  LDL.LU R5, [R1+0xb0] ;  /* 0x0000b00001057983 */ /* 0x000ea20000300800 */
[----:B-----5:R-:W-:-:S05]  /*ee10*/  LEA R11, P6, R24, R0, 0x1 ;  /* 0x00000000180b7211 */ /* 0x020fca00078c08ff */
[----:B------:R-:W-:Y:S04]  /*ee20*/  STL [R1+0x1140], R11 ;  /* 0x0011400b01007387 */ /* 0x000fe80000100800 */
[----:B------:R0:W-:Y:S02]  /*ee30*/  STL [R1+0x110c], R10 ;  /* 0x00110c0a01007387 */ /* 0x0001e40000100800 */
[----:B0-----:R-:W-:Y:S02]  /*ee40*/  LEA.HI.X.SX32 R10, R3, R2, 0x1, P1 ;  /* 0x00000002030a7211 */ /* 0x001fe400008f0eff */
[----:B------:R-:W-:Y:S01]  /*ee50*/  LEA R11, P0, R23, R0, 0x1 ;  /* 0x00000000170b7211 */ /* 0x000fe200078008ff */
        /* <DEDUP_REMOVED lines=9> */
[----:B-1----:R-:W-:-:S03]  /*eef0*/  LEA.HI.X.SX32 R10, R26, R2, 0x1, P3 ;  /* 0x000000021a0a7211 */ /* 0x002fc600018f0eff */
[----:B------:R0:W-:Y:S04]  /*ef00*/  STL [R1+0x1158], R11 ;  /* 0x0011580b01007387 */ /* 0x0001e80000100800 */
[----:B------:R-:W5:Y:S04]  /*ef10*/  LDL.LU R26, [R1+0xa4] ;  /* 0x0000a400011a7983 */ /* 0x000f680000300800 */
[----:B------:R3:W-:Y:S01]  /*ef20*/  STL [R1+0x1124], R10 ;  /* 0x0011240a01007387 */ /* 0x0007e20000100800 */
[----:B0-----:R-:W-:Y:S02]  /*ef30*/  LEA.HI.X.SX32 R11, R25, R2, 0x1, P4 ;  /* 0x00000002190b7211 */ /* 0x001fe400020f0eff */
[----:B---3--:R-:W-:-:S05]  /*ef40*/  LEA R10, P3, R20, R0, 0x1 ;  /* 0x00000000140a7211 */ /* 0x008fca00078608ff */
[----:B------:R4:W-:Y:S04]  /*ef50*/  STL [R1+0x1160], R10 ;  /* 0x0011600a01007387 */ /* 0x0009e80000100800 */
[----:B------:R-:W3:Y:S04]  /*ef60*/  LDL.LU R25, [R1+0xa0] ;  /* 0x0000a00001197983 */ /* 0x000ee80000300800 */
[----:B------:R-:W-:Y:S01]  /*ef70*/  STL [R1+0x112c], R11 ;  /* 0x00112c0b01007387 */ /* 0x000fe20000100800 */
[----:B----4-:R-:W-:-:S05]  /*ef80*/  LEA R10, P4, R19, R0, 0x1 ;  /* 0x00000000130a7211 */ /* 0x010fca00078808ff */
[----:B------:R0:W-:Y:S04]  /*ef90*/  STL [R1+0x1168], R10 ;  /* 0x0011680a01007387 */ /* 0x0001e80000100800 */
[----:B0-----:R-:W4:Y:S01]  /*efa0*/  LDL.LU R10, [R1+0x9c] ;  /* 0x00009c00010a7983 */ /* 0x001f220000300800 */
[-C--:B------:R-:W-:Y:S02]  /*efb0*/  LEA.HI.X.SX32 R11, R4, R2.reuse, 0x1, P5 ;  /* 0x00000002040b7211 */ /* 0x080fe400028f0eff */
[----:B------:R-:W-:-:S03]  /*efc0*/  LEA.HI.X.SX32 R12, R24, R2, 0x1, P6 ;  /* 0x00000002180c7211 */ /* 0x000fc600030f0eff */
[----:B------:R0:W-:Y:S01]  /*efd0*/  STL [R1+0x1134], R11 ;  /* 0x0011340b01007387 */ /* 0x0001e20000100800 */
[----:B------:R-:W-:-:S05]  /*efe0*/  LEA R4, P5, R18, R0, 0x1 ;  /* 0x0000000012047211 */ /* 0x000fca00078a08ff */
[----:B------:R1:W-:Y:S04]  /*eff0*/  STL [R1+0x1170], R4 ;  /* 0x0011700401007387 */ /* 0x0003e80000100800 */
[----:B------:R-:W-:Y:S01]  /*f000*/  STL [R1+0x113c], R12 ;  /* 0x00113c0c01007387 */ /* 0x000fe20000100800 */
[----:B0-----:R-:W-:-:S03]  /*f010*/  LEA.HI.X.SX32 R11, R23, R2, 0x1, P0 ;  /* 0x00000002170b7211 */ /* 0x001fc600000f0eff */
[----:B------:R-:W4:Y:S01]  /*f020*/  LDL.LU R24, [R1+0x98] ;  /* 0x0000980001187983 */ /* 0x000f220000300800 */
[----:B-1----:R-:W-:-:S05]  /*f030*/  LEA R4, P6, R17, R0, 0x1 ;  /* 0x0000000011047211 */ /* 0x002fca00078c08ff */
[----:B------:R0:W-:Y:S04]  /*f040*/  STL [R1+0x1178], R4 ;  /* 0x0011780401007387 */ /* 0x0001e80000100800 */
[----:B------:R1:W-:Y:S04]  /*f050*/  STL [R1+0x1144], R11 ;  /* 0x0011440b01007387 */ /* 0x0003e80000100800 */
[----:B------:R-:W4:Y:S01]  /*f060*/  LDL.LU R23, [R1+0x94] ;  /* 0x0000940001177983 */ /* 0x000f220000300800 */
[----:B0-----:R-:W-:Y:S02]  /*f070*/  LEA R4, P0, R16, R0, 0x1 ;  /* 0x0000000010047211 */ /* 0x001fe400078008ff */
[----:B-1----:R-:W-:-:S03]  /*f080*/  LEA.HI.X.SX32 R11, R22, R2, 0x1, P1 ;  /* 0x00000002160b7211 */ /* 0x002fc600008f0eff */
[----:B------:R0:W-:Y:S04]  /*f090*/  STL [R1+0x1180], R4 ;  /* 0x0011800401007387 */ /* 0x0001e80000100800 */
[----:B------:R-:W4:Y:S01]  /*f0a0*/  LDL.LU R22, [R1+0x90] ;  /* 0x0000900001167983 */ /* 0x000f220000300800 */
[----:B0-----:R-:W-:-:S03]  /*f0b0*/  LEA R4, P1, R15, R0, 0x1 ;  /* 0x000000000f047211 */ /* 0x001fc600078208ff */
        /* <DEDUP_REMOVED lines=9> */
[----:B--2---:R-:W-:-:S03]  /*f150*/  LEA R4, P3, R5, R0, 0x1 ;  /* 0x0000000005047211 */ /* 0x004fc600078608ff */
[----:B------:R0:W-:Y:S02]  /*f160*/  STL [R1+0x115c], R11 ;  /* 0x00115c0b01007387 */ /* 0x0001e40000100800 */
[----:B0-----:R-:W-:Y:S02]  /*f170*/  LEA.HI.X.SX32 R11, R19, R2, 0x1, P4 ;  /* 0x00000002130b7211 */ /* 0x001fe400020f0eff */
[----:B------:R-:W2:Y:S04]  /*f180*/  LDL.LU R19, [R1+0x84] ;  /* 0x0000840001137983 */ /* 0x000ea80000300800 */
[----:B------:R5:W-:Y:S04]  /*f190*/  STL [R1+0x1198], R4 ;  /* 0x0011980401007387 */ /* 0x000be80000100800 */
[----:B------:R0:W-:Y:S01]  /*f1a0*/  STL [R1+0x1164], R11 ;  /* 0x0011640b01007387 */ /* 0x0001e20000100800 */
[----:B-----5:R-:W-:-:S02]  /*f1b0*/  LEA R4, P4, R3, R0, 0x1 ;  /* 0x0000000003047211 */ /* 0x020fc400078808ff */
[----:B0-----:R-:W-:Y:S02]  /*f1c0*/  LEA.HI.X.SX32 R11, R18, R2, 0x1, P5 ;  /* 0x00000002120b7211 */ /* 0x001fe400028f0eff */
[----:B------:R-:W5:Y:S04]  /*f1d0*/  LDL.LU R18, [R1+0x80] ;  /* 0x0000800001127983 */ /* 0x000f680000300800 */
[----:B------:R0:W-:Y:S04]  /*f1e0*/  STL [R1+0x11a0], R4 ;  /* 0x0011a00401007387 */ /* 0x0001e80000100800 */
[----:B------:R1:W-:Y:S01]  /*f1f0*/  STL [R1+0x116c], R11 ;  /* 0x00116c0b01007387 */ /* 0x0003e20000100800 */
[----:B0-----:R-:W-:-:S02]  /*f200*/  LEA R4, P5, R28, R0, 0x1 ;  /* 0x000000001c047211 */ /* 0x001fc400078a08ff */
[----:B-1----:R-:W-:-:S03]  /*f210*/  LEA.HI.X.SX32 R11, R17, R2, 0x1, P6 ;  /* 0x00000002110b7211 */ /* 0x002fc600030f0eff */
[----:B------:R-:W-:Y:S04]  /*f220*/  STL [R1+0x11a8], R4 ;  /* 0x0011a80401007387 */ /* 0x000fe80000100800 */
[----:B------:R0:W-:Y:S04]  /*f230*/  STL [R1+0x1174], R11 ;  /* 0x0011740b01007387 */ /* 0x0001e80000100800 */
[----:B------:R-:W5:Y:S01]  /*f240*/  LDL.LU R17, [R1+0x7c] ;  /* 0x00007c0001117983 */ /* 0x000f620000300800 */
[----:B0-----:R-:W-:Y:S02]  /*f250*/  LEA.HI.X.SX32 R11, R16, R2, 0x1, P0 ;  /* 0x00000002100b7211 */ /* 0x001fe400000f0eff */
[----:B------:R-:W-:-:S05]  /*f260*/  LEA R4, P6, R26, R0, 0x1 ;  /* 0x000000001a047211 */ /* 0x000fca00078c08ff */
[----:B------:R-:W-:Y:S04]  /*f270*/  STL [R1+0x11b0], R4 ;  /* 0x0011b00401007387 */ /* 0x000fe80000100800 */
[----:B------:R-:W5:Y:S04]  /*f280*/  LDL.LU R16, [R1+0x78] ;  /* 0x0000780001107983 */ /* 0x000f680000300800 */
[----:B------:R0:W-:Y:S02]  /*f290*/  STL [R1+0x117c], R11 ;  /* 0x00117c0b01007387 */ /* 0x0001e40000100800 */
[----:B0-----:R-:W-:-:S02]  /*f2a0*/  LEA.HI.X.SX32 R11, R15, R2, 0x1, P1 ;  /* 0x000000020f0b7211 */ /* 0x001fc400008f0eff */
[----:B---3--:R-:W-:-:S05]  /*f2b0*/  LEA R4, P0, R25, R0, 0x1 ;  /* 0x0000000019047211 */ /* 0x008fca00078008ff */
[----:B------:R-:W-:Y:S04]  /*f2c0*/  STL [R1+0x11b8], R4 ;  /* 0x0011b80401007387 */ /* 0x000fe80000100800 */
[----:B------:R-:W3:Y:S04]  /*f2d0*/  LDL.LU R15, [R1+0x74] ;  /* 0x00007400010f7983 */ /* 0x000ee80000300800 */
[----:B------:R0:W-:Y:S02]  /*f2e0*/  STL [R1+0x1184], R11 ;  /* 0x0011840b01007387 */ /* 0x0001e40000100800 */
[----:B0-----:R-:W-:-:S02]  /*f2f0*/  LEA.HI.X.SX32 R11, R29, R2, 0x1, P2 ;  /* 0x000000021d0b7211 */ /* 0x001fc400010f0eff */
[----:B----4-:R-:W-:-:S05]  /*f300*/  LEA R4, P1, R10, R0, 0x1 ;  /* 0x000000000a047211 */ /* 0x010fca00078208ff */
[----:B------:R0:W-:Y:S04]  /*f310*/  STL [R1+0x11c0], R4 ;  /* 0x0011c00401007387 */ /* 0x0001e80000100800 */
[----:B------:R-:W4:Y:S04]  /*f320*/  LDL.LU R29, [R1+0x70] ;  /* 0x00007000011d7983 */ /* 0x000f280000300800 */
[----:B0-----:R-:W4:Y:S04]  /*f330*/  LDL.LU R4, [R1+0x6c] ;  /* 0x00006c0001047983 */ /* 0x001f280000300800 */
[----:B------:R0:W-:Y:S01]  /*f340*/  STL [R1+0x118c], R11 ;  /* 0x00118c0b01007387 */ /* 0x0001e20000100800 */
[----:B------:R-:W-:-:S02]  /*f350*/  LEA R12, P2, R24, R0, 0x1 ;  /* 0x00000000180c7211 */ /* 0x000fc400078408ff */
[----:B0-----:R-:W-:Y:S02]  /*f360*/  LEA.HI.X.SX32 R11, R5, R2, 0x1, P3 ;  /* 0x00000002050b7211 */ /* 0x001fe400018f0eff */
[----:B------:R-:W4:Y:S04]  /*f370*/  LDL.LU R5, [R1+0x68] ;  /* 0x0000680001057983 */ /* 0x000f280000300800 */
[----:B------:R0:W-:Y:S04]  /*f380*/  STL [R1+0x11c8], R12 ;  /* 0x0011c80c01007387 */ /* 0x0001e80000100800 */
[----:B------:R1:W-:Y:S01]  /*f390*/  STL [R1+0x1194], R11 ;  /* 0x0011940b01007387 */ /* 0x0003e20000100800 */
[----:B0-----:R-:W-:-:S02]  /*f3a0*/  LEA R12, P3, R23, R0, 0x1 ;  /* 0x00000000170c7211 */ /* 0x001fc400078608ff */
[----:B-1----:R-:W-:Y:S02]  /*f3b0*/  LEA.HI.X.SX32 R11, R3, R2, 0x1, P4 ;  /* 0x00000002030b7211 */ /* 0x002fe400020f0eff */
[----:B------:R-:W4:Y:S04]  /*f3c0*/  LDL.LU R3, [R1+0x64] ;  /* 0x0000640001037983 */ /* 0x000f280000300800 */
[----:B------:R0:W-:Y:S04]  /*f3d0*/  STL [R1+0x11d0], R12 ;  /* 0x0011d00c01007387 */ /* 0x0001e80000100800 */
[----:B------:R1:W-:Y:S01]  /*f3e0*/  STL [R1+0x119c], R11 ;  /* 0x00119c0b01007387 */ /* 0x0003e20000100800 */
[----:B0-----:R-:W-:-:S02]  /*f3f0*/  LEA R12, P4, R22, R0, 0x1 ;  /* 0x00000000160c7211 */ /* 0x001fc400078808ff */
[----:B-1----:R-:W-:Y:S02]  /*f400*/  LEA.HI.X.SX32 R11, R28, R2, 0x1, P5 ;  /* 0x000000021c0b7211 */ /* 0x002fe400028f0eff */
[----:B------:R-:W4:Y:S04]  /*f410*/  LDL.LU R28, [R1+0x60] ;  /* 0x00006000011c7983 */ /* 0x000f280000300800 */
[----:B------:R-:W-:Y:S01]  /*f420*/  STL [R1+0x11d8], R12 ;  /* 0x0011d80c01007387 */ /* 0x000fe20000100800 */
[----:B------:R-:W-:-:S03]  /*f430*/  LEA R13, P5, R21, R0, 0x1 ;  /* 0x00000000150d7211 */ /* 0x000fc600078a08ff */
[----:B------:R0:W-:Y:S04]  /*f440*/  STL [R1+0x11a4], R11 ;  /* 0x0011a40b01007387 */ /* 0x0001e80000100800 */
[----:B------:R-:W-:Y:S01]  /*f450*/  STL [R1+0x11e0], R13 ;  /* 0x0011e00d01007387 */ /* 0x000fe20000100800 */
[----:B0-----:R-:W-:Y:S02]  /*f460*/  LEA.HI.X.SX32 R11, R26, R2, 0x1, P6 ;  /* 0x000000021a0b7211 */ /* 0x001fe400030f0eff */
[----:B------:R-:W-:Y:S01]  /*f470*/  LEA R12, P6, R20, R0, 0x1 ;  /* 0x00000000140c7211 */ /* 0x000fe200078c08ff */
[----:B------:R-:W4:Y:S04]  /*f480*/  LDL.LU R26, [R1+0x5c] ;  /* 0x00005c00011a7983 */ /* 0x000f280000300800 */
[----:B------:R0:W-:Y:S04]  /*f490*/  STL [R1+0x11ac], R11 ;  /* 0x0011ac0b01007387 */ /* 0x0001e80000100800 */
[----:B------:R2:W-:Y:S01]  /*f4a0*/  STL [R1+0x11e8], R12 ;  /* 0x0011e80c01007387 */ /* 0x0005e20000100800 */
[----:B0-----:R-:W-:-:S03]  /*f4b0*/  LEA.HI.X.SX32 R11, R25, R2, 0x1, P0 ;  /* 0x00000002190b7211 */ /* 0x001fc600000f0eff */
[----:B------:R-:W4:Y:S01]  /*f4c0*/  LDL.LU R25, [R1+0x58] ;  /* 0x0000580001197983 */ /* 0x000f220000300800 */
[----:B--2---:R-:W-:-:S03]  /*f4d0*/  LEA R12, P0, R19, R0, 0x1 ;  /* 0x00000000130c7211 */ /* 0x004fc600078008ff */
[----:B------:R0:W-:Y:S04]  /*f4e0*/  STL [R1+0x11b4], R11 ;  /* 0x0011b40b01007387 */ /* 0x0001e80000100800 */
[----:B------:R-:W-:Y:S01]  /*f4f0*/  STL [R1+0x11f0], R12 ;  /* 0x0011f00c01007387 */ /* 0x000fe20000100800 */
[----:B0-----:R-:W-:Y:S02]  /*f500*/  LEA.HI.X.SX32 R11, R10, R2, 0x1, P1 ;  /* 0x000000020a0b7211 */ /* 0x001fe400008f0eff */
[----:B-----5:R-:W-:-:S03]  /*f510*/  LEA R10, P1, R18, R0, 0x1 ;  /* 0x00000000120a7211 */ /* 0x020fc600078208ff */
[----:B------:R0:W-:Y:S04]  /*f520*/  STL [R1+0x11bc], R11 ;  /* 0x0011bc0b01007387 */ /* 0x0001e80000100800 */
[----:B------:R1:W-:Y:S01]  /*f530*/  STL [R1+0x11f8], R10 ;  /* 0x0011f80a01007387 */ /* 0x0003e20000100800 */
[----:B0-----:R-:W-:-:S05]  /*f540*/  LEA.HI.X.SX32 R11, R24, R2, 0x1, P2 ;  /* 0x00000002180b7211 */ /* 0x001fca00010f0eff */
[----:B------:R-:W-:Y:S04]  /*f550*/  STL [R1+0x11c4], R11 ;  /* 0x0011c40b01007387 */ /* 0x000fe80000100800 */
[----:B------:R-:W2:Y:S01]  /*f560*/  LDL.LU R24, [R1+0x54] ;  /* 0x0000540001187983 */ /* 0x000ea20000300800 */
[----:B------:R-:W-:Y:S02]  /*f570*/  LEA.HI.X.SX32 R12, R23, R2, 0x1, P3 ;  /* 0x00000002170c7211 */ /* 0x000fe400018f0eff */
[----:B-1----:R-:W-:-:S05]  /*f580*/  LEA R10, P2, R17, R0, 0x1 ;  /* 0x00000000110a7211 */ /* 0x002fca00078408ff */
[----:B------:R0:W-:Y:S04]  /*f590*/  STL [R1+0x1200], R10 ;  /* 0x0012000a01007387 */ /* 0x0001e80000100800 */
[----:B------:R1:W-:Y:S04]  /*f5a0*/  STL [R1+0x11cc], R12 ;  /* 0x0011cc0c01007387 */ /* 0x0003e80000100800 */
[----:B------:R-:W5:Y:S01]  /*f5b0*/  LDL.LU R23, [R1+0x50] ;  /* 0x0000500001177983 */ /* 0x000f620000300800 */
[----:B0-----:R-:W-:Y:S02]  /*f5c0*/  LEA.HI.X.SX32 R10, R22, R2, 0x1, P4 ;  /* 0x00000002160a7211 */ /* 0x001fe400020f0eff */
[----:B------:R-:W-:-:S05]  /*f5d0*/  LEA R11, P3, R16, R0, 0x1 ;  /* 0x00000000100b7211 */ /* 0x000fca00078608ff */
[----:B------:R-:W-:Y:S04]  /*f5e0*/  STL [R1+0x1208], R11 ;  /* 0x0012080b01007387 */ /* 0x000fe80000100800 */
[----:B------:R0:W-:Y:S04]  /*f5f0*/  STL [R1+0x11d4], R10 ;  /* 0x0011d40a01007387 */ /* 0x0001e80000100800 */
[----:B------:R-:W5:Y:S01]  /*f600*/  LDL.LU R22, [R1+0x4c] ;  /* 0x00004c0001167983 */ /* 0x000f620000300800 */
[-C--:B-1----:R-:W-:Y:S02]  /*f610*/  LEA.HI.X.SX32 R12, R20, R2.reuse, 0x1, P6 ;  /* 0x00000002140c7211 */ /* 0x082fe400030f0eff */
[----:B0-----:R-:W-:-:S02]  /*f620*/  LEA.HI.X.SX32 R10, R21, R2, 0x1, P5 ;  /* 0x00000002150a7211 */ /* 0x001fc400028f0eff */
[----:B---3--:R-:W-:-:S05]  /*f630*/  LEA R11, P4, R15, R0, 0x1 ;  /* 0x000000000f0b7211 */ /* 0x008fca00078808ff */
[----:B------:R4:W-:Y:S04]  /*f640*/  STL [R1+0x1210], R11 ;  /* 0x0012100b01007387 */ /* 0x0009e80000100800 */
[----:B------:R0:W-:Y:S01]  /*f650*/  STL [R1+0x11dc], R10 ;  /* 0x0011dc0a01007387 */ /* 0x0001e20000100800 */
[----:B----4-:R-:W-:-:S05]  /*f660*/  LEA R11, P5, R29, R0, 0x1 ;  /* 0x000000001d0b7211 */ /* 0x010fca00078a08ff */
[----:B------:R1:W-:Y:S04]  /*f670*/  STL [R1+0x1218], R11 ;  /* 0x0012180b01007387 */ /* 0x0003e80000100800 */
[----:B------:R-:W-:Y:S04]  /*f680*/  STL [R1+0x11e4], R12 ;  /* 0x0011e40c01007387 */ /* 0x000fe80000100800 */
[----:B------:R-:W3:Y:S01]  /*f690*/  LDL.LU R21, [R1+0x48] ;  /* 0x0000480001157983 */ /* 0x000ee20000300800 */
[----:B0-----:R-:W-:Y:S02]  /*f6a0*/  LEA R10, P6, R4, R0, 0x1 ;  /* 0x00000000040a7211 */ /* 0x001fe400078c08ff */
        /* <DEDUP_REMOVED lines=17> */
[----:B------:R-:W4:Y:S01]  /*f7c0*/  LDL.LU R17, [R1+0x38] ;  /* 0x0000380001117983 */ /* 0x000f220000300800 */
[----:B------:R-:W-:-:S03]  /*f7d0*/  LEA.HI.X.SX32 R13, R15, R2, 0x1, P4 ;  /* 0x000000020f0d7211 */ /* 0x000fc600020f0eff */
[----:B------:R-:W-:Y:S04]  /*f7e0*/  STL [R1+0x1204], R11 ;  /* 0x0012040b01007387 */ /* 0x000fe80000100800 */
[----:B------:R-:W4:Y:S01]  /*f7f0*/  LDL.LU R16, [R1+0x34] ;  /* 0x0000340001107983 */ /* 0x000f220000300800 */
[----:B0-----:R-:W-:-:S05]  /*f800*/  LEA R10, P3, R26, R0, 0x1 ;  /* 0x000000001a0a7211 */ /* 0x001fca00078608ff */
[----:B------:R0:W-:Y:S04]  /*f810*/  STL [R1+0x1240], R10 ;  /* 0x0012400a01007387 */ /* 0x0001e80000100800 */
[----:B------:R-:W-:Y:S01]  /*f820*/  STL [R1+0x120c], R13 ;  /* 0x00120c0d01007387 */ /* 0x000fe20000100800 */
[----:B------:R-:W-:Y:S01]  /*f830*/  LEA R12, P4, R25, R0, 0x1 ;  /* 0x00000000190c7211 */ /* 0x000fe200078808ff */
[----:B0-----:R-:W-:Y:S01]  /*f840*/  IMAD.MOV.U32 R10, RZ, RZ, R8 ;  /* 0x000000ffff0a7224 */ /* 0x001fe200078e0008 */
[----:B------:R-:W-:-:S03]  /*f850*/  LEA.HI.X.SX32 R8, R29, R2, 0x1, P5 ;  /* 0x000000021d087211 */ /* 0x000fc600028f0eff */
[----:B------:R-:W-:Y:S04]  /*f860*/  STL [R1+0x1248], R12 ;  /* 0x0012480c01007387 */ /* 0x000fe80000100800 */
[----:B------:R-:W4:Y:S04]  /*f870*/  LDL.LU R15, [R1+0x30] ;  /* 0x00003000010f7983 */ /* 0x000f280000300800 */
[----:B------:R2:W-:Y:S04]  /*f880*/  STL [R1+0x1214], R8 ;  /* 0x0012140801007387 */ /* 0x0005e80000100800 */
[----:B------:R-:W4:Y:S01]  /*f890*/  LDL.LU R29, [R1+0x2c] ;  /* 0x00002c00011d7983 */ /* 0x000f220000300800 */
[----:B------:R-:W-:Y:S01]  /*f8a0*/  LEA.HI.X.SX32 R4, R4, R2, 0x1, P6 ;  /* 0x0000000204047211 */ /* 0x000fe200030f0eff */
[----:B------:R-:W-:Y:S01]  /*f8b0*/  IMAD.MOV.U32 R11, RZ, RZ, R9 ;  /* 0x000000ffff0b7224 */ /* 0x000fe200078e0009 */
[----:B--2---:R-:W-:-:S05]  /*f8c0*/  LEA R8, P5, R24, R0, 0x1 ;  /* 0x0000000018087211 */ /* 0x004fca00078a08ff */
[----:B------:R-:W-:Y:S04]  /*f8d0*/  STL [R1+0x1250], R8 ;  /* 0x0012500801007387 */ /* 0x000fe80000100800 */
[----:B------:R-:W2:Y:S04]  /*f8e0*/  LDL.LU R14, [R1+0x28] ;  /* 0x00002800010e7983 */ /* 0x000ea80000300800 */
[----:B------:R0:W-:Y:S01]  /*f8f0*/  STL [R1+0x121c], R4 ;  /* 0x00121c0401007387 */ /* 0x0001e20000100800 */
[----:B-----5:R-:W-:-:S03]  /*f900*/  LEA R9, P6, R23, R0, 0x1 ;  /* 0x0000000017097211 */ /* 0x020fc600078c08ff */
[----:B0-----:R-:W5:Y:S01]  /*f910*/  LDL.LU R4, [R1+0x24] ;  /* 0x0000240001047983 */ /* 0x001f620000300800 */
[----:B------:R-:W-:-:S03]  /*f920*/  LEA.HI.X.SX32 R8, R5, R2, 0x1, P0 ;  /* 0x0000000205087211 */ /* 0x000fc600000f0eff */
[----:B------:R0:W-:Y:S04]  /*f930*/  STL [R1+0x1258], R9 ;  /* 0x0012580901007387 */ /* 0x0001e80000100800 */
[----:B------:R-:W2:Y:S04]  /*f940*/  LDL.LU R13, [R1+0x20] ;  /* 0x00002000010d7983 */ /* 0x000ea80000300800 */
[----:B------:R1:W-:Y:S04]  /*f950*/  STL [R1+0x1224], R8 ;  /* 0x0012240801007387 */ /* 0x0003e80000100800 */
[----:B------:R-:W2:Y:S01]  /*f960*/  LDL.LU R12, [R1+0x1c] ;  /* 0x00001c00010c7983 */ /* 0x000ea20000300800 */
[----:B------:R-:W-:-:S05]  /*f970*/  LEA R5, P0, R22, R0, 0x1 ;  /* 0x0000000016057211 */ /* 0x000fca00078008ff */
[----:B------:R1:W-:Y:S04]  /*f980*/  STL [R1+0x1260], R5 ;  /* 0x0012600501007387 */ /* 0x0003e80000100800 */
[----:B0-----:R-:W2:Y:S01]  /*f990*/  LDL.LU R9, [R1+0x18] ;  /* 0x0000180001097983 */ /* 0x001ea20000300800 */
[----:B------:R-:W-:-:S03]  /*f9a0*/  LEA.HI.X.SX32 R3, R3, R2, 0x1, P1 ;  /* 0x0000000203037211 */ /* 0x000fc600008f0eff */
[----:B-1----:R-:W2:Y:S04]  /*f9b0*/  LDL.LU R8, [R1+0x14] ;  /* 0x0000140001087983 */ /* 0x002ea80000300800 */
[----:B------:R3:W-:Y:S04]  /*f9c0*/  STL [R1+0x122c], R3 ;  /* 0x00122c0301007387 */ /* 0x0007e80000100800 */
[----:B------:R-:W2:Y:S01]  /*f9d0*/  LDL.LU R5, [R1+0x10] ;  /* 0x0000100001057983 */ /* 0x000ea20000300800 */
[----:B---3--:R-:W-:-:S05]  /*f9e0*/  LEA R3, P1, R21, R0, 0x1 ;  /* 0x0000000015037211 */ /* 0x008fca00078208ff */
[----:B------:R0:W-:Y:S04]  /*f9f0*/  STL [R1+0x1268], R3 ;  /* 0x0012680301007387 */ /* 0x0001e80000100800 */
[----:B0-----:R-:W3:Y:S01]  /*fa00*/  LDL.LU R3, [R1+0xc] ;  /* 0x00000c0001037983 */ /* 0x001ee20000300800 */
[-C--:B------:R-:W-:Y:S02]  /*fa10*/  LEA.HI.X.SX32 R28, R28, R2.reuse, 0x1, P2 ;  /* 0x000000021c1c7211 */ /* 0x080fe400010f0eff */
[----:B------:R-:W-:-:S03]  /*fa20*/  LEA.HI.X.SX32 R26, R26, R2, 0x1, P3 ;  /* 0x000000021a1a7211 */ /* 0x000fc600018f0eff */
[----:B------:R4:W-:Y:S02]  /*fa30*/  STL [R1+0x1234], R28 ;  /* 0x0012341c01007387 */ /* 0x0009e40000100800 */
[----:B----4-:R-:W-:-:S05]  /*fa40*/  LEA R28, P2, R20, R0, 0x1 ;  /* 0x00000000141c7211 */ /* 0x010fca00078408ff */
[----:B------:R0:W-:Y:S01]  /*fa50*/  STL [R1+0x1270], R28 ;  /* 0x0012701c01007387 */ /* 0x0001e20000100800 */
[----:B------:R-:W-:-:S03]  /*fa60*/  LEA.HI.X.SX32 R25, R25, R2, 0x1, P4 ;  /* 0x0000000219197211 */ /* 0x000fc600020f0eff */
[----:B0-----:R-:W4:Y:S04]  /*fa70*/  LDL.LU R28, [R1+0x8] ;  /* 0x00000800011c7983 */ /* 0x001f280000300800 */
[----:B------:R0:W-:Y:S02]  /*fa80*/  STL [R1+0x123c], R26 ;  /* 0x00123c1a01007387 */ /* 0x0001e40000100800 */
[----:B0-----:R-:W-:-:S05]  /*fa90*/  LEA R26, P3, R19, R0, 0x1 ;  /* 0x00000000131a7211 */ /* 0x001fca00078608ff */
[----:B------:R0:W-:Y:S01]  /*faa0*/  STL [R1+0x1278], R26 ;  /* 0x0012781a01007387 */ /* 0x0001e20000100800 */
[----:B------:R-:W-:-:S03]  /*fab0*/  LEA.HI.X.SX32 R24, R24, R2, 0x1, P5 ;  /* 0x0000000218187211 */ /* 0x000fc600028f0eff */
[----:B0-----:R-:W3:Y:S04]  /*fac0*/  LDL.LU R26, [R1+0x1614] ;  /* 0x00161400011a7983 */ /* 0x001ee80000300800 */
        /* <DEDUP_REMOVED lines=14> */
[----:B0-----:R-:W4:Y:S04]  /*fbb0*/  LDL.LU R23, [R1+0x1608] ;  /* 0x0016080001177983 */ /* 0x001f280000300800 */
        /* <DEDUP_REMOVED lines=11> */
[----:B--2---:R-:W-:-:S05]  /*fc70*/  LEA R20, P2, R14, R0, 0x1 ;  /* 0x000000000e147211 */ /* 0x004fca00078408ff */
[----:B------:R0:W-:Y:S01]  /*fc80*/  STL [R1+0x12a8], R20 ;  /* 0x0012a81401007387 */ /* 0x0001e20000100800 */
[----:B------:R-:W-:-:S03]  /*fc90*/  LEA.HI.X.SX32 R18, R18, R2, 0x1, P4 ;  /* 0x0000000212127211 */ /* 0x000fc600020f0eff */
[----:B0-----:R-:W2:Y:S04]  /*fca0*/  LDL.LU R20, [R1+0x15fc] ;  /* 0x0015fc0001147983 */ /* 0x001ea80000300800 */
[----:B------:R5:W-:Y:S02]  /*fcb0*/  STL [R1+0x1274], R19 ;  /* 0x0012741301007387 */ /* 0x000be40000100800 */
[----:B-----5:R-:W-:-:S05]  /*fcc0*/  LEA R19, P3, R4, R0, 0x1 ;  /* 0x0000000004137211 */ /* 0x020fca00078608ff */
[----:B------:R0:W-:Y:S01]  /*fcd0*/  STL [R1+0x12b0], R19 ;  /* 0x0012b01301007387 */ /* 0x0001e20000100800 */
[----:B------:R-:W-:-:S03]  /*fce0*/  LEA.HI.X.SX32 R17, R17, R2, 0x1, P5 ;  /* 0x0000000211117211 */ /* 0x000fc600028f0eff */
[----:B0-----:R-:W5:Y:S04]  /*fcf0*/  LDL.LU R19, [R1+0x15f8] ;  /* 0x0015f80001137983 */ /* 0x001f680000300800 */
[----:B------:R0:W-:Y:S02]  /*fd00*/  STL [R1+0x127c], R18 ;  /* 0x00127c1201007387 */ /* 0x0001e40000100800 */
[----:B0-----:R-:W-:-:S05]  /*fd10*/  LEA R18, P4, R13, R0, 0x1 ;  /* 0x000000000d127211 */ /* 0x001fca00078808ff */
[----:B------:R0:W-:Y:S01]  /*fd20*/  STL [R1+0x12b8], R18 ;  /* 0x0012b81201007387 */ /* 0x0001e20000100800 */
[----:B------:R-:W-:-:S03]  /*fd30*/  LEA.HI.X.SX32 R16, R16, R2, 0x1, P6 ;  /* 0x0000000210107211 */ /* 0x000fc600030f0eff */
[----:B0-----:R-:W2:Y:S04]  /*fd40*/  LDL.LU R18, [R1+0x15f4] ;  /* 0x0015f40001127983 */ /* 0x001ea80000300800 */
        /* <DEDUP_REMOVED lines=12> */
[----:B------:R0:W-:Y:S04]  /*fe10*/  STL [R1+0x12d0], R15 ;  /* 0x0012d00f01007387 */ /* 0x0001e80000100800 */
[----:B0-----:R-:W2:Y:S04]  /*fe20*/  LDL.LU R15, [R1+0x15e8] ;  /* 0x0015e800010f7983 */ /* 0x001ea80000300800 */
[----:B------:R0:W-:Y:S02]  /*fe30*/  STL [R1+0x129c], R29 ;  /* 0x00129c1d01007387 */ /* 0x0001e40000100800 */
[----:B0-----:R-:W-:-:S05]  /*fe40*/  LEA R29, P1, R5, R0, 0x1 ;  /* 0x00000000051d7211 */ /* 0x001fca00078208ff */
[----:B------:R0:W-:Y:S04]  /*fe50*/  STL [R1+0x12d8], R29 ;  /* 0x0012d81d01007387 */ /* 0x0001e80000100800 */
[----:B0-----:R-:W5:Y:S01]  /*fe60*/  LDL.LU R29, [R1+0x15e4] ;  /* 0x0015e400011d7983 */ /* 0x001f620000300800 */
[----:B------:R-:W-:-:S05]  /*fe70*/  LEA.HI.X.SX32 R14, R14, R2, 0x1, P2 ;  /* 0x000000020e0e7211 */ /* 0x000fca00010f0eff */
[----:B------:R3:W-:Y:S02]  /*fe80*/  STL [R1+0x12a4], R14 ;  /* 0x0012a40e01007387 */ /* 0x0007e40000100800 */
[----:B---3--:R-:W-:-:S05]  /*fe90*/  LEA R14, P2, R3, R0, 0x1 ;  /* 0x00000000030e7211 */ /* 0x008fca00078408ff */
[----:B------:R0:W-:Y:S02]  /*fea0*/  STL [R1+0x12e0], R14 ;  /* 0x0012e00e01007387 */ /* 0x0001e40000100800 */
[-C--:B0-----:R-:W-:Y:S02]  /*feb0*/  LEA.HI.X.SX32 R14, R4, R2.reuse, 0x1, P3 ;  /* 0x00000002040e7211 */ /* 0x081fe400018f0eff */
[----:B------:R-:W3:Y:S01]  /*fec0*/  LDL.LU R4, [R1+0x1dc] ;  /* 0x0001dc0001047983 */ /* 0x000ee20000300800 */
[----:B------:R-:W-:-:S03]  /*fed0*/  LEA.HI.X.SX32 R13, R13, R2, 0x1, P4 ;  /* 0x000000020d0d7211 */ /* 0x000fc600020f0eff */
[----:B------:R4:W-:Y:S01]  /*fee0*/  STL [R1+0x12ac], R14 ;  /* 0x0012ac0e01007387 */ /* 0x0009e20000100800 */
[----:B------:R-:W-:Y:S02]  /*fef0*/  LEA.HI.X.SX32 R9, R9, R2, 0x1, P6 ;  /* 0x0000000209097211 */ /* 0x000fe400030f0eff */
[----:B----4-:R-:W-:-:S05]  /*ff00*/  LEA R14, P3, R28, R0, 0x1 ;  /* 0x000000001c0e7211 */ /* 0x010fca00078608ff */
[----:B------:R-:W-:Y:S04]  /*ff10*/  STL [R1+0x12e8], R14 ;  /* 0x0012e80e01007387 */ /* 0x000fe80000100800 */
[----:B------:R0:W-:Y:S02]  /*ff20*/  STL [R1+0x12b4], R13 ;  /* 0x0012b40d01007387 */ /* 0x0001e40000100800 */
[----:B0-----:R-:W-:Y:S01]  /*ff30*/  LEA.HI.X.SX32 R13, R12, R2, 0x1, P5 ;  /* 0x000000020c0d7211 */ /* 0x001fe200028f0eff */
[----:B------:R-:W-:Y:S01]  /*ff40*/  IMAD R27, R27, c[0x0][0x190], RZ ;  /* 0x000064001b1b7a24 */ /* 0x000fe200078e02ff */
[-C--:B--2---:R-:W-:Y:S02]  /*ff50*/  LEA R12, P5, R15, R0.reuse, 0x1 ;  /* 0x000000000f0c7211 */ /* 0x084fe400078a08ff */
[----:B-----5:R-:W-:-:S05]  /*ff60*/  LEA R14, P4, R29, R0, 0x1 ;  /* 0x000000001d0e7211 */ /* 0x020fca00078808ff */
[----:B------:R0:W-:Y:S04]  /*ff70*/  STL [R1+0x12f0], R14 ;  /* 0x0012f00e01007387 */ /* 0x0001e80000100800 */
[----:B------:R1:W-:Y:S04]  /*ff80*/  STL [R1+0x12bc], R13 ;  /* 0x0012bc0d01007387 */ /* 0x0003e80000100800 */
[----:B------:R2:W-:Y:S01]  /*ff90*/  STL [R1+0x12f8], R12 ;  /* 0x0012f80c01007387 */ /* 0x0005e20000100800 */
[----:B0-----:R-:W-:-:S03]  /*ffa0*/  LEA R14, P6, R16, R0, 0x1 ;  /* 0x00000000100e7211 */ /* 0x001fc600078c08ff */
[----:B------:R0:W-:Y:S01]  /*ffb0*/  STL [R1+0x12c4], R9 ;  /* 0x0012c40901007387 */ /* 0x0001e20000100800 */
[----:B-1----:R-:W-:Y:S02]  /*ffc0*/  IMAD.MOV.U32 R13, RZ, RZ, R11 ;  /* 0x000000ffff0d7224 */ /* 0x002fe400078e000b */
[----:B------:R-:W-:Y:S02]  /*ffd0*/  IMAD.MOV.U32 R11, RZ, RZ, R7 ;  /* 0x000000ffff0b7224 */ /* 0x000fe400078e0007 */
[----:B--2---:R-:W-:Y:S02]  /*ffe0*/  IMAD.MOV.U32 R12, RZ, RZ, R10 ;  /* 0x000000ffff0c7224 */ /* 0x004fe400078e000a */
[----:B------:R-:W-:Y:S01]  /*fff0*/  IMAD.MOV.U32 R10, RZ, RZ, R6 ;  /* 0x000000ffff0a7224 */ /* 0x000fe200078e0006 */
[----:B0-----:R-:W-:Y:S02]  /*10000*/  LEA.HI.X.SX32 R9, R8, R2, 0x1, P0 ;  /* 0x0000000208097211 */ /* 0x001fe400000f0eff */
[----:B------:R-:W-:-:S02]  /*10010*/  LEA R8, P0, R17, R0, 0x1 ;  /* 0x0000000011087211 */ /* 0x000fc400078008ff */
[----:B------:R-:W-:Y:S01]  /*10020*/  LEA.HI.X.SX32 R6, R5, R2, 0x1, P1 ;  /* 0x0000000205067211 */ /* 0x000fe200008f0eff */
[----:B------:R-:W-:Y:S01]  /*10030*/  STL [R1+0x1300], R14 ;  /* 0x0013000e01007387 */ /* 0x000fe20000100800 */
[----:B------:R-:W-:Y:S02]  /*10040*/  LEA R7, P1, R18, R0, 0x1 ;  /* 0x0000000012077211 */ /* 0x000fe400078208ff */
[-C--:B------:R-:W-:Y:S01]  /*10050*/  LEA.HI.X.SX32 R5, R3, R2.reuse, 0x1, P2 ;  /* 0x0000000203057211 */ /* 0x080fe200010f0eff */
[----:B------:R-:W-:Y:S01]  /*10060*/  STL [R1+0x12cc], R9 ;  /* 0x0012cc0901007387 */ /* 0x000fe20000100800 */
[----:B------:R-:W-:-:S03]  /*10070*/  LEA.HI.X.SX32 R3, R28, R2, 0x1, P3 ;  /* 0x000000021c037211 */ /* 0x000fc600018f0eff */
[----:B------:R-:W-:Y:S04]  /*10080*/  STL [R1+0x1308], R8 ;  /* 0x0013080801007387 */ /* 0x000fe80000100800 */
[----:B------:R0:W-:Y:S04]  /*10090*/  STL [R1+0x12d4], R6 ;  /* 0x0012d40601007387 */ /* 0x0001e80000100800 */
[----:B------:R-:W-:Y:S04]  /*100a0*/  STL [R1+0x1310], R7 ;  /* 0x0013100701007387 */ /* 0x000fe80000100800 */
[----:B------:R1:W-:Y:S01]  /*100b0*/  STL [R1+0x12dc], R5 ;  /* 0x0012dc0501007387 */ /* 0x0003e20000100800 */
[----:B0-----:R-:W-:-:S05]  /*100c0*/  LEA R6, P2, R19, R0, 0x1 ;  /* 0x0000000013067211 */ /* 0x001fca00078408ff */
[----:B------:R0:W-:Y:S01]  /*100d0*/  STL [R1+0x1318], R6 ;  /* 0x0013180601007387 */ /* 0x0001e20000100800 */
[----:B-1----:R-:W-:-:S03]  /*100e0*/  LEA R5, P3, R20, R0, 0x1 ;  /* 0x0000000014057211 */ /* 0x002fc600078608ff */
[----:B------:R1:W-:Y:S04]  /*100f0*/  STL [R1+0x12e4], R3 ;  /* 0x0012e40301007387 */ /* 0x0003e80000100800 */
[----:B------:R2:W-:Y:S01]  /*10100*/  STL [R1+0x1320], R5 ;  /* 0x0013200501007387 */ /* 0x0005e20000100800 */
[----:B0-----:R-:W-:Y:S02]  /*10110*/  LEA.HI.X.SX32 R6, R29, R2, 0x1, P4 ;  /* 0x000000021d067211 */ /* 0x001fe400020f0eff */
[----:B-1----:R-:W-:-:S03]  /*10120*/  LEA R3, P4, R21, R0, 0x1 ;  /* 0x0000000015037211 */ /* 0x002fc600078808ff */
[----:B------:R0:W-:Y:S01]  /*10130*/  STL [R1+0x12ec], R6 ;  /* 0x0012ec0601007387 */ /* 0x0001e20000100800 */
[----:B--2---:R-:W-:-:S03]  /*10140*/  LEA.HI.X.SX32 R5, R15, R2, 0x1, P5 ;  /* 0x000000020f057211 */ /* 0x004fc600028f0eff */
[----:B------:R1:W-:Y:S04]  /*10150*/  STL [R1+0x1328], R3 ;  /* 0x0013280301007387 */ /* 0x0003e80000100800 */
[----:B------:R2:W-:Y:S01]  /*10160*/  STL [R1+0x12f4], R5 ;  /* 0x0012f40501007387 */ /* 0x0005e20000100800 */
[----:B0-----:R-:W-:Y:S02]  /*10170*/  LEA R6, P5, R22, R0, 0x1 ;  /* 0x0000000016067211 */ /* 0x001fe400078a08ff */
[----:B-1----:R-:W-:-:S03]  /*10180*/  LEA.HI.X.SX32 R3, R16, R2, 0x1, P6 ;  /* 0x0000000210037211 */ /* 0x002fc600030f0eff */
[----:B------:R0:W-:Y:S01]  /*10190*/  STL [R1+0x132c], R6 ;  /* 0x00132c0601007387 */ /* 0x0001e20000100800 */
[----:B--2---:R-:W-:-:S03]  /*101a0*/  LEA R5, P6, R23, R0, 0x1 ;  /* 0x0000000017057211 */ /* 0x004fc600078c08ff */
        /* <DEDUP_REMOVED lines=15> */
[----:B---3--:R-:W-:-:S03]  /*102a0*/  LEA R3, P3, R4, R0, 0x1 ;  /* 0x0000000004037211 */ /* 0x008fc600078608ff */
[----:B------:R-:W-:Y:S01]  /*102b0*/  STL [R1+0x131c], R6 ;  /* 0x00131c0601007387 */ /* 0x000fe20000100800 */
[----:B-1----:R-:W-:-:S03]  /*102c0*/  LEA.HI.X.SX32 R5, R21, R2, 0x1, P4 ;  /* 0x0000000215057211 */ /* 0x002fc600020f0eff */
[----:B------:R0:W-:Y:S04]  /*102d0*/  STL [R1+0x1340], R3 ;  /* 0x0013400301007387 */ /* 0x0001e80000100800 */
[----:B------:R1:W-:Y:S01]  /*102e0*/  STL [R1+0x1324], R5 ;  /* 0x0013240501007387 */ /* 0x0003e20000100800 */
[----:B0-----:R-:W-:Y:S02]  /*102f0*/  LEA R3, P4, R27, R0, 0x1 ;  /* 0x000000001b037211 */ /* 0x001fe400078808ff */
[-C--:B------:R-:W-:Y:S02]  /*10300*/  LEA.HI.X.SX32 R0, R23, R2.reuse, 0x1, P6 ;  /* 0x0000000217007211 */ /* 0x080fe400030f0eff */
[-C--:B-1----:R-:W-:Y:S01]  /*10310*/  LEA.HI.X.SX32 R5, R22, R2.reuse, 0x1, P5 ;  /* 0x0000000216057211 */ /* 0x082fe200028f0eff */
[----:B------:R0:W-:Y:S01]  /*10320*/  STL [R1+0xfd8], R3 ;  /* 0x000fd80301007387 */ /* 0x0001e20000100800 */
[----:B------:R-:W-:Y:S01]  /*10330*/  LEA.HI.X.SX32 R6, R24, R2, 0x1, P0 ;  /* 0x0000000218067211 */ /* 0x000fe200000f0eff */
[----:B------:R-:W-:-:S02]  /*10340*/  IMAD.MOV.U32 R28, RZ, RZ, c[0x0][0x188] ;  /* 0x00006200ff1c7624 */ /* 0x000fc400078e00ff */
[----:B------:R1:W-:Y:S04]  /*10350*/  STL [R1+0xfc4], R5 ;  /* 0x000fc40501007387 */ /* 0x0003e80000100800 */
[----:B------:R2:W-:Y:S01]  /*10360*/  STL [R1+0xfc8], R0 ;  /* 0x000fc80001007387 */ /* 0x0005e20000100800 */
[----:B0-----:R-:W-:Y:S01]  /*10370*/  IMAD R3, R28, 0x7f, RZ ;  /* 0x0000007f1c037824 */ /* 0x001fe200078e02ff */
[-C--:B-1----:R-:W-:Y:S02]  /*10380*/  LEA.HI.X.SX32 R5, R25, R2.reuse, 0x1, P1 ;  /* 0x0000000219057211 */ /* 0x082fe400008f0eff */
[----:B------:R0:W-:Y:S01]  /*10390*/  STL [R1+0xfcc], R6 ;  /* 0x000fcc0601007387 */ /* 0x0001e20000100800 */
[----:B--2---:R-:W-:-:S03]  /*103a0*/  LEA.HI.X.SX32 R0, R26, R2, 0x1, P2 ;  /* 0x000000021a007211 */ /* 0x004fc600010f0eff */
[----:B------:R1:W-:Y:S01]  /*103b0*/  STL [R1+0xfd0], R5 ;  /* 0x000fd00501007387 */ /* 0x0003e20000100800 */
[----:B------:R-:W-:Y:S01]  /*103c0*/  LEA.HI.X.SX32 R8, R4, R2, 0x1, P3 ;  /* 0x0000000204087211 */ /* 0x000fe200018f0eff */
[----:B------:R-:W-:Y:S02]  /*103d0*/  IMAD R28, R28, 0x7e, RZ ;  /* 0x0000007e1c1c7824 */ /* 0x000fe400078e02ff */
[----:B------:R2:W-:Y:S01]  /*103e0*/  STL [R1+0xfd4], R0 ;  /* 0x000fd40001007387 */ /* 0x0005e20000100800 */
[----:B0-----:R-:W-:-:S03]  /*103f0*/  IMAD.WIDE R6, R3, 0x2, R12 ;  /* 0x0000000203067825 */ /* 0x001fc600078e020c */
[----:B------:R-:W-:Y:S01]  /*10400*/  STL [R1+0xfdc], R8 ;  /* 0x000fdc0801007387 */ /* 0x000fe20000100800 */
[----:B-1----:R-:W-:Y:S01]  /*10410*/  IMAD.WIDE R4, R3, 0x2, R10 ;  /* 0x0000000203047825 */ /* 0x002fe200078e020a */
[----:B--2---:R-:W-:-:S03]  /*10420*/  LEA.HI.X.SX32 R0, R27, R2, 0x1, P4 ;  /* 0x000000021b007211 */ /* 0x004fc600020f0eff */
[----:B------:R-:W-:Y:S02]  /*10430*/  IMAD.MOV.U32 R9, RZ, RZ, c[0x0][0x188] ;  /* 0x00006200ff097624 */ /* 0x000fe400078e00ff */
[----:B------:R-:W-:Y:S01]  /*10440*/  IMAD.WIDE R2, R28, 0x2, R12 ;  /* 0x000000021c027825 */ /* 0x000fe200078e020c */
[----:B------:R-:W-:Y:S04]  /*10450*/  STL [R1+0x7d0], R0 ;  /* 0x0007d00001007387 */ /* 0x000fe80000100800 */
[----:B------:R0:W-:Y:S04]  /*10460*/  STL [R1+0x7d8], R6 ;  /* 0x0007d80601007387 */ /* 0x0001e80000100800 */
[----:B------:R-:W-:Y:S04]  /*10470*/  STL [R1+0x7d4], R7 ;  /* 0x0007d40701007387 */ /* 0x000fe80000100800 */
[----:B------:R-:W-:Y:S01]  /*10480*/  STL [R1+0x7e0], R4 ;  /* 0x0007e00401007387 */ /* 0x000fe20000100800 */
[----:B0-----:R-:W-:-:S03]  /*10490*/  IMAD R6, R9, 0x7d, RZ ;  /* 0x0000007d09067824 */ /* 0x001fc600078e02ff */
[----:B------:R0:W-:Y:S04]  /*104a0*/  STL [R1+0x7dc], R5 ;  /* 0x0007dc0501007387 */ /* 0x0001e80000100800 */
[----:B------:R-:W-:Y:S04]  /*104b0*/  STL [R1+0x7e8], R2 ;  /* 0x0007e80201007387 */ /* 0x000fe80000100800 */
[----:B------:R1:W-:Y:S01]  /*104c0*/  STL [R1+0x7e4], R3 ;  /* 0x0007e40301007387 */ /* 0x0003e20000100800 */
[----:B0-----:R-:W-:-:S04]  /*104d0*/  IMAD.WIDE R4, R28, 0x2, R10 ;  /* 0x000000021c047825 */ /* 0x001fc800078e020a */
[----:B------:R-:W-:Y:S01]  /*104e0*/  IMAD R0, R9, 0x7c, RZ ;  /* 0x0000007c09007824 */ /* 0x000fe200078e02ff */
[----:B------:R-:W-:Y:S01]  /*104f0*/  STL [R1+0x7f0], R4 ;  /* 0x0007f00401007387 */ /* 0x000fe20000100800 */
[----:B-1----:R-:W-:-:S03]  /*10500*/  IMAD.WIDE R2, R6, 0x2, R12 ;  /* 0x0000000206027825 */ /* 0x002fc600078e020c */
[----:B------:R0:W-:Y:S01]  /*10510*/  STL [R1+0x7ec], R5 ;  /* 0x0007ec0501007387 */ /* 0x0001e20000100800 */
[----:B------:R-:W-:-:S03]  /*10520*/  IMAD.WIDE R6, R6, 0x2, R10 ;  /* 0x0000000206067825 */ /* 0x000fc600078e020a */
[----:B------:R-:W-:Y:S04]  /*10530*/  STL [R1+0x7f8], R2 ;  /* 0x0007f80201007387 */ /* 0x000fe80000100800 */
[----:B------:R1:W-:Y:S04]  /*10540*/  STL [R1+0x7f4], R3 ;  /* 0x0007f40301007387 */ /* 0x0003e80000100800 */
[----:B------:R2:W-:Y:S01]  /*10550*/  STL [R1+0x800], R6 ;  /* 0x0008000601007387 */ /* 0x0005e20000100800 */
[----:B0-----:R-:W-:-:S04]  /*10560*/  IMAD.WIDE R4, R0, 0x2, R10 ;  /* 0x0000000200047825 */ /* 0x001fc800078e020a */
[----:B-1----:R-:W-:Y:S01]  /*10570*/  IMAD.WIDE R2, R0, 0x2, R12 ;  /* 0x0000000200027825 */ /* 0x002fe200078e020c */
[----:B------:R-:W-:Y:S03]  /*10580*/  STL [R1+0x7fc], R7 ;  /* 0x0007fc0701007387 */ /* 0x000fe60000100800 */
[C---:B--2---:R-:W-:Y:S01]  /*10590*/  IMAD R6, R9.reuse, 0x7b, RZ ;  /* 0x0000007b09067824 */ /* 0x044fe200078e02ff */
[----:B------:R-:W-:Y:S04]  /*105a0*/  STL [R1+0x808], R2 ;  /* 0x0008080201007387 */ /* 0x000fe80000100800 */
[----:B------:R0:W-:Y:S01]  /*105b0*/  STL [R1+0x804], R3 ;  /* 0x0008040301007387 */ /* 0x0001e20000100800 */
[----:B------:R-:W-:-:S03]  /*105c0*/  IMAD R0, R9, 0x7a, RZ ;  /* 0x0000007a09007824 */ /* 0x000fc600078e02ff */
[----:B------:R-:W-:Y:S01]  /*105d0*/  STL [R1+0x810], R4 ;  /* 0x0008100401007387 */ /* 0x000fe20000100800 */
[----:B0-----:R-:W-:-:S03]  /*105e0*/  IMAD.WIDE R2, R6, 0x2, R12 ;  /* 0x0000000206027825 */ /* 0x001fc600078e020c */
        /* <DEDUP_REMOVED lines=403> */
[----:B------:R-:W-:-:S03]  /*11f20*/  IMAD.SHL.U32 R0, R9, 0x40, RZ ;  /* 0x0000004009007824 */ /* 0x000fc600078e00ff */
        /* <DEDUP_REMOVED lines=439> */
[----:B------:R1:W-:Y:S01]  /*13aa0*/  STL [R1+0xf94], R3 ;  /* 0x000f940301007387 */ /* 0x0003e20000100800 */
[----:B0-----:R-:W-:-:S03]  /*13ab0*/  IMAD.WIDE R4, R0, 0x2, R10 ;  /* 0x0000000200047825 */ /* 0x001fc600078e020a */
[----:B------:R-:W-:Y:S01]  /*13ac0*/  STL [R1+0xfa0], R6 ;  /* 0x000fa00601007387 */ /* 0x000fe20000100800 */
[----:B-1----:R-:W-:-:S03]  /*13ad0*/  IMAD.WIDE R2, R0, 0x2, R12 ;  /* 0x0000000200027825 */ /* 0x002fc600078e020c */
[----:B------:R0:W-:Y:S04]  /*13ae0*/  STL [R1+0xf9c], R7 ;  /* 0x000f9c0701007387 */ /* 0x0001e80000100800 */
[----:B------:R-:W-:Y:S04]  /*13af0*/  STL [R1+0xfa8], R2 ;  /* 0x000fa80201007387 */ /* 0x000fe80000100800 */
[----:B------:R1:W-:Y:S01]  /*13b00*/  STL [R1+0xfa4], R3 ;  /* 0x000fa40301007387 */ /* 0x0003e20000100800 */
[----:B0-----:R-:W-:-:S03]  /*13b10*/  IMAD.WIDE R6, R9, 0x2, R12 ;  /* 0x0000000209067825 */ /* 0x001fc600078e020c */
[----:B------:R-:W-:Y:S04]  /*13b20*/  STL [R1+0xfb0], R4 ;  /* 0x000fb00401007387 */ /* 0x000fe80000100800 */
[----:B------:R-:W-:Y:S01]  /*13b30*/  STL [R1+0xfac], R5 ;  /* 0x000fac0501007387 */ /* 0x000fe20000100800 */
[----:B-1----:R-:W-:-:S03]  /*13b40*/  IMAD.WIDE R2, R9, 0x2, R10 ;  /* 0x0000000209027825 */ /* 0x002fc600078e020a */
[----:B------:R-:W-:Y:S04]  /*13b50*/  STL [R1+0xfb8], R6 ;  /* 0x000fb80601007387 */ /* 0x000fe80000100800 */
[----:B------:R-:W-:Y:S04]  /*13b60*/  STL [R1+0xfb4], R7 ;  /* 0x000fb40701007387 */ /* 0x000fe80000100800 */
[----:B------:R-:W-:Y:S04]  /*13b70*/  STL [R1+0xfc0], R2 ;  /* 0x000fc00201007387 */ /* 0x000fe80000100800 */
[----:B------:R0:W-:Y:S04]  /*13b80*/  STL [R1+0xfbc], R3 ;  /* 0x000fbc0301007387 */ /* 0x0001e80000100800 */
[----:B------:R-:W-:Y:S04]  /*13b90*/  STL [R1+0x7cc], RZ ;  /* 0x0007ccff01007387 */ /* 0x000fe80000100800 */
        /* <DEDUP_REMOVED lines=147> */
[----:B------:R-:W1:Y:S04]  /*144d0*/  S2R R8, SR_TID.X ;  /* 0x0000000000087919 */ /* 0x000e680000002100 */
        /* <DEDUP_REMOVED lines=20> */
[----:B------:R-:W-:Y:S01]  /*14620*/  STL [R1+0x61c], RZ ;  /* 0x00061cff01007387 */ /* 0x000fe20000100800 */
[----:B-1----:R-:W-:-:S03]  /*14630*/  LOP3.LUT R28, R8, 0x7f, RZ, 0xc0, !PT ;  /* 0x0000007f081c7812 */ /* 0x002fc600078ec0ff */
[----:B------:R-:W-:Y:S01]  /*14640*/  STL [R1+0x600], RZ ;  /* 0x000600ff01007387 */ /* 0x000fe20000100800 */
[----:B0-----:R-:W-:-:S03]  /*14650*/  IMAD.SHL.U32 R3, R8, 0x40, RZ ;  /* 0x0000004008037824 */ /* 0x001fc600078e00ff */
[----:B------:R-:W-:Y:S04]  /*14660*/  STL [R1+0x604], RZ ;  /* 0x000604ff01007387 */ /* 0x000fe80000100800 */
[----:B------:R-:W-:Y:S04]  /*14670*/  STL [R1+0x608], RZ ;  /* 0x000608ff01007387 */ /* 0x000fe80000100800 */
[----:B------:R-:W-:Y:S04]  /*14680*/  STL [R1+0x60c], RZ ;  /* 0x00060cff01007387 */ /* 0x000fe80000100800 */
[----:B------:R-:W2:Y:S01]  /*14690*/  LDL.LU R8, [R1+0x1ec] ;  /* 0x0001ec0001087983 */ /* 0x000ea20000300800 */
[----:B------:R-:W-:-:S03]  /*146a0*/  IMAD.SHL.U32 R4, R28, 0x2, RZ ;  /* 0x000000021c047824 */ /* 0x000fc600078e00ff */
[----:B------:R-:W-:Y:S04]  /*146b0*/  STL [R1+0x5f0], RZ ;  /* 0x0005f0ff01007387 */ /* 0x000fe80000100800 */
[----:B------:R-:W-:Y:S04]  /*146c0*/  STL [R1+0x5f4], RZ ;  /* 0x0005f4ff01007387 */ /* 0x000fe80000100800 */
[----:B------:R-:W-:Y:S04]  /*146d0*/  STL [R1+0x5f8], RZ ;  /* 0x0005f8ff01007387 */ /* 0x000fe80000100800 */
[----:B------:R-:W-:Y:S04]  /*146e0*/  STL [R1+0x5fc], RZ ;  /* 0x0005fcff01007387 */ /* 0x000fe80000100800 */
[----:B------:R-:W3:Y:S04]  /*146f0*/  LDL.LU R28, [R1+0x1f0] ;  /* 0x0001f000011c7983 */ /* 0x000ee80000300800 */
        /* <DEDUP_REMOVED lines=14> */
[----:B------:R-:W-:-:S03]  /*147e0*/  LOP3.LUT R3, R3, 0x800, RZ, 0xc0, !PT ;  /* 0x0000080003037812 */ /* 0x000fc600078ec0ff */
        /* <DEDUP_REMOVED lines=8> */
[----:B------:R3:W-:Y:S01]  /*14870*/  STL [R1+0x13e4], R3 ;  /* 0x0013e40301007387 */ /* 0x0007e20000100800 */
[----:B--2---:R-:W-:-:S05]  /*14880*/  SHF.R.S32.HI R5, RZ, 0x7, R8 ;  /* 0x00000007ff057819 */ /* 0x004fca0000011408 */
[----:B------:R-:W-:Y:S04]  /*14890*/  STL [R1+0x13e0], R5 ;  /* 0x0013e00501007387 */ /* 0x000fe80000100800 */
[----:B------:R-:W-:Y:S04]  /*148a0*/  STL [R1+0x5b8], RZ ;  /* 0x0005b8ff01007387 */ /* 0x000fe80000100800 */
[----:B------:R-:W-:Y:S01]  /*148b0*/  STL [R1+0x5bc], RZ ;  /* 0x0005bcff01007387 */ /* 0x000fe20000100800 */
[----:B---3--:R-:W-:-:S03]  /*148c0*/  LOP3.LUT R3, R28, R3, RZ, 0xfc, !PT ;  /* 0x000000031c037212 */ /* 0x008fc600078efcff */
[----:B------:R-:W-:Y:S04]  /*148d0*/  STL [R1+0x5a0], RZ ;  /* 0x0005a0ff01007387 */ /* 0x000fe80000100800 */
        /* <DEDUP_REMOVED lines=32> */
[----:B------:R-:W2:Y:S04]  /*14ae0*/  LDL R28, [R1+0x5d4] ;  /* 0x0005d400011c7983 */ /* 0x000ea80000100800 */
[----:B------:R1:W-:Y:S04]  /*14af0*/  STL [R1+0x520], RZ ;  /* 0x000520ff01007387 */ /* 0x0003e80000100800 */
[----:B------:R1:W-:Y:S04]  /*14b00*/  STL [R1+0x524], RZ ;  /* 0x000524ff01007387 */ /* 0x0003e80000100800 */
[----:B------:R1:W-:Y:S04]  /*14b10*/  STL [R1+0x528], RZ ;  /* 0x000528ff01007387 */ /* 0x0003e80000100800 */
[----:B------:R1:W-:Y:S01]  /*14b20*/  STL [R1+0x52c], RZ ;  /* 0x00052cff01007387 */ /* 0x0003e20000100800 */
[----:B------:R-:W-:-:S03]  /*14b30*/  IMAD.SHL.U32 R2, R9, 0x80, RZ ;  /* 0x0000008009027824 */ /* 0x000fc600078e00ff */
[----:B------:R1:W-:Y:S04]  /*14b40*/  STL [R1+0x500], RZ ;  /* 0x000500ff01007387 */ /* 0x0003e80000100800 */
[----:B------:R1:W-:Y:S04]  /*14b50*/  STL [R1+0x504], RZ ;  /* 0x000504ff01007387 */ /* 0x0003e80000100800 */
[----:B------:R1:W-:Y:S04]  /*14b60*/  STL [R1+0x508], RZ ;  /* 0x000508ff01007387 */ /* 0x0003e80000100800 */
[----:B------:R1:W-:Y:S04]  /*14b70*/  STL [R1+0x50c], RZ ;  /* 0x00050cff01007387 */ /* 0x0003e80000100800 */
[----:B------:R1:W-:Y:S01]  /*14b80*/  STL [R1+0x220], RZ ;  /* 0x000220ff01007387 */ /* 0x0003e20000100800 */
[----:B------:R-:W-:-:S03]  /*14b90*/  SHF.R.S32.HI R0, RZ, 0x1f, R2 ;  /* 0x0000001fff007819 */ /* 0x000fc60000011402 */
[----:B------:R1:W-:Y:S04]  /*14ba0*/  STL [R1+0x224], RZ ;  /* 0x000224ff01007387 */ /* 0x0003e80000100800 */
[----:B------:R1:W-:Y:S04]  /*14bb0*/  STL [R1+0x228], RZ ;  /* 0x000228ff01007387 */ /* 0x0003e80000100800 */
[----:B------:R1:W-:Y:S04]  /*14bc0*/  STL [R1+0x22c], RZ ;  /* 0x00022cff01007387 */ /* 0x0003e80000100800 */
[----:B------:R1:W-:Y:S01]  /*14bd0*/  STL [R1+0x330], RZ ;  /* 0x000330ff01007387 */ /* 0x0003e20000100800 */
[----:B------:R-:W-:-:S03]  /*14be0*/  SHF.L.U64.HI R0, R2, 0x1, R0 ;  /* 0x0000000102007819 */ /* 0x000fc60000010200 */
[----:B------:R1:W-:Y:S01]  /*14bf0*/  STL [R1+0x334], RZ ;  /* 0x000334ff01007387 */ /* 0x0003e20000100800 */
[----:B------:R-:W-:-:S03]  /*14c00*/  LOP3.LUT R2, R4, 0x30, RZ, 0x3c, !PT ;  /* 0x0000003004027812 */ /* 0x000fc600078e3cff */
[----:B------:R1:W-:Y:S01]  /*14c10*/  STL [R1+0x338], RZ ;  /* 0x000338ff01007387 */ /* 0x0003e20000100800 */
[----:B------:R-:W-:-:S03]  /*14c20*/  LOP3.LUT R2, R4, 0x60, RZ, 0x3c, !PT ;  /* 0x0000006004027812 */ /* 0x000fc600078e3cff */
[----:B------:R1:W-:Y:S04]  /*14c30*/  STL [R1+0x33c], RZ ;  /* 0x00033cff01007387 */ /* 0x0003e80000100800 */
[----:B------:R1:W-:Y:S01]  /*14c40*/  STL [R1+0x450], RZ ;  /* 0x000450ff01007387 */ /* 0x0003e20000100800 */
[----:B0-----:R-:W-:-:S03]  /*14c50*/  LOP3.LUT R3, R3, 0x40, RZ, 0x3c, !PT ;  /* 0x0000004003037812 */ /* 0x001fc600078e3cff */
[----:B------:R1:W-:Y:S04]  /*14c60*/  STL [R1+0x454], RZ ;  /* 0x000454ff01007387 */ /* 0x0003e80000100800 */
[----:B------:R1:W-:Y:S04]  /*14c70*/  STL [R1+0x458], RZ ;  /* 0x000458ff01007387 */ /* 0x0003e80000100800 */
[----:B------:R1:W-:Y:S04]  /*14c80*/  STL [R1+0x45c], RZ ;  /* 0x00045cff01007387 */ /* 0x0003e80000100800 */
[----:B------:R1:W-:Y:S04]  /*14c90*/  STL [R1+0x460], RZ ;  /* 0x000460ff01007387 */ /* 0x0003e80000100800 */
[----:B------:R1:W-:Y:S04]  /*14ca0*/  STL [R1+0x464], RZ ;  /* 0x000464ff01007387 */ /* 0x0003e80000100800 */
[----:B------:R1:W-:Y:S04]  /*14cb0*/  STL [R1+0x468], RZ ;  /* 0x000468ff01007387 */ /* 0x0003e80000100800 */
[----:B------:R1:W-:Y:S01]  /*14cc0*/  STL [R1+0x46c], RZ ;  /* 0x00046cff01007387 */ /* 0x0003e20000100800 */
[----:B------:R-:W-:-:S02]  /*14cd0*/  ULDC UR4, c[0x0][0x18c] ;  /* 0x0000630000047ab9 */ /* 0x000fc40000000800 */
[----:B------:R-:W-:Y:S01]  /*14ce0*/  USHF.L.U32 UR4, UR4, 0x7, URZ ;  /* 0x0000000704047899 */ /* 0x000fe2000800063f */
[C---:B------:R-:W-:Y:S02]  /*14cf0*/  LOP3.LUT R6, R4.reuse, 0x10, RZ, 0x3c, !PT ;  /* 0x0000001004067812 */ /* 0x040fe400078e3cff */
[C---:B------:R-:W-:Y:S01]  /*14d00*/  LOP3.LUT R5, R4.reuse, 0x20, RZ, 0x3c, !PT ;  /* 0x0000002004057812 */ /* 0x040fe200078e3cff */
[----:B------:R-:W-:Y:S01]  /*14d10*/  USHF.R.S32.HI UR5, URZ, 0x1f, UR4 ;  /* 0x0000001f3f057899 */ /* 0x000fe20008011404 */
[C---:B------:R-:W-:Y:S02]  /*14d20*/  LOP3.LUT R6, R4.reuse, 0x40, RZ, 0x3c, !PT ;  /* 0x0000004004067812 */ /* 0x040fe400078e3cff */
[C---:B------:R-:W-:Y:S02]  /*14d30*/  LOP3.LUT R5, R4.reuse, 0x50, RZ, 0x3c, !PT ;  /* 0x0000005004057812 */ /* 0x040fe400078e3cff */
[----:B------:R-:W-:Y:S01]  /*14d40*/  LOP3.LUT R4, R4, 0x70, RZ, 0x3c, !PT ;  /* 0x0000007004047812 */ /* 0x000fe200078e3cff */
[----:B------:R-:W-:-:S02]  /*14d50*/  USHF.L.U32 UR8, UR4, 0x1, URZ ;  /* 0x0000000104087899 */ /* 0x000fc4000800063f */
[----:B------:R-:W-:Y:S01]  /*14d60*/  USHF.L.U64.HI UR5, UR4, 0x1, UR5 ;  /* 0x0000000104057899 */ /* 0x000fe20008010205 */
[----:B--2---:R-:W-:-:S05]  /*14d70*/  LOP3.LUT R2, R28, 0x40, RZ, 0x3c, !PT ;  /* 0x000000401c027812 */ /* 0x004fca00078e3cff */
[----:B------:R1:W-:Y:S04]  /*14d80*/  STL [R1+0x13dc], R2 ;  /* 0x0013dc0201007387 */ /* 0x0003e80000100800 */
[----:B------:R1:W-:Y:S02]  /*14d90*/  STL [R1+0x770], R3 ;  /* 0x0007700301007387 */ /* 0x0003e40000100800 */
.L_x_3:
[----:B------:R-:W2:Y:S04]  /*14da0*/  LDL.64 R4, [R1+0x5e8] ;  /* 0x0005e80001047983 */ /* 0x000ea80000100a00 */
        /* <DEDUP_REMOVED lines=188> */
[----:B-----5:R-:W-:Y:S04]  /*15970*/  STL [R1+0x39c4], R29 ;  /* 0x0039c41d01007387 */ /* 0x020fe80000100800 */
        /* <DEDUP_REMOVED lines=22> */
[----:B0-----:R0:W-:Y:S04]  /*15ae0*/  STL [R1+0x1760], R0 ;  /* 0x0017600001007387 */ /* 0x0011e80000100800 */
[----:B0-----:R-:W3:Y:S01]  /*15af0*/  LDL.LU R0, [R1+0x7cc] ;  /* 0x0007cc0001007983 */ /* 0x001ee20000300800 */
[----:B-1----:R-:W-:Y:S01]  /*15b00*/  IMAD.MOV.U32 R2, RZ, RZ, -0x80 ;  /* 0xffffff80ff027424 */ /* 0x002fe200078e00ff */
[----:B------:R-:W-:-:S02]  /*15b10*/  PRMT R15, RZ, 0x7610, R15 ;  /* 0x00007610ff0f7816 */ /* 0x000fc4000000000f */
[----:B------:R-:W-:Y:S01]  /*15b20*/  PRMT R14, RZ, 0x7610, R14 ;  /* 0x00007610ff0e7816 */ /* 0x000fe2000000000e */
[----:B---3--:R-:W-:Y:S01]  /*15b30*/  IMAD R2, R0, R2, c[0x0][0x180] ;  /* 0x0000600000027624 */ /* 0x008fe200078e0202 */
[----:B------:R-:W-:Y:S04]  /*15b40*/  STL [R1+0x1764], R0 ;  /* 0x0017640001007387 */ /* 0x000fe80000100800 */
[C---:B------:R-:W-:Y:S01]  /*15b50*/  ISETP.GT.AND P0, PT, R2.reuse, RZ, PT ;  /* 0x000000ff0200720c */ /* 0x040fe20003f04270 */
[----:B------:R-:W-:Y:S01]  /*15b60*/  STL [R1+0x3734], R0 ;  /* 0x0037340001007387 */ /* 0x000fe20000100800 */
[----:B------:R-:W-:-:S03]  /*15b70*/  ISETP.GT.AND P1, PT, R2, 0x1, PT ;  /* 0x000000010200780c */ /* 0x000fc60003f24270 */
[----:B------:R-:W-:Y:S04]  /*15b80*/  STL [R1+0x3738], R0 ;  /* 0x0037380001007387 */ /* 0x000fe80000100800 */
[----:B------:R-:W-:Y:S04]  /*15b90*/  STL [R1+0x373c], R0 ;  /* 0x00373c0001007387 */ /* 0x000fe80000100800 */
[----:B--2---:R-:W2:Y:S04]  /*15ba0*/  @P0 LDG.E.U16 R15, [R4.64] ;  /* 0x00000006040f0981 */ /* 0x004ea8000c1e1500 */
        /* <DEDUP_REMOVED lines=45> */
[----:B--2---:R0:W-:Y:S04]  /*15e80*/  STL [R1+0x3f8], R15 ;  /* 0x0003f80f01007387 */ /* 0x0041e80000100800 */
[----:B0-----:R-:W2:Y:S04]  /*15e90*/  LDL.LU R15, [R1+0x3cb4] ;  /* 0x003cb400010f7983 */ /* 0x001ea80000300800 */
[----:B------:R-:W3:Y:S04]  /*15ea0*/  LDL.64 R4, [R1+0x5e0] ;  /* 0x0005e00001047983 */ /* 0x000ee80000100a00 */
[----:B---3--:R-:W3:Y:S04]  /*15eb0*/  @P0 LDG.E.U16 R14, [R4.64] ;  /* 0x00000006040e0981 */ /* 0x008ee8000c1e1500 */
[----:B---3--:R0:W-:Y:S04]  /*15ec0*/  STL [R1+0x3f4], R14 ;  /* 0x0003f40e01007387 */ /* 0x0081e80000100800 */
[----:B0-----:R-:W3:Y:S04]  /*15ed0*/  LDL.LU R14, [R1+0x3cb0] ;  /* 0x003cb000010e7983 */ /* 0x001ee80000300800 */
[----:B------:R-:W4:Y:S04]  /*15ee0*/  LDL R4, [R1+0xfbc] ;  /* 0x000fbc0001047983 */ /* 0x000f280000100800 */
[----:B------:R-:W4:Y:S01]  /*15ef0*/  LDL R5, [R1+0xfc0] ;  /* 0x000fc00001057983 */ /* 0x000f220000100800 */
[----:B--2---:R-:W-:-:S02]  /*15f00*/  PRMT R15, RZ, 0x7610, R15 ;  /* 0x00007610ff0f7816 */ /* 0x004fc4000000000f */
[----:B----4-:R-:W-:-:S04]  /*15f10*/  @P1 LOP3.LUT R5, R5, R4, RZ, 0x3c, !PT ;  /* 0x0000000405051212 */ /* 0x010fc800078e3cff */
[----:B------:R-:W-:-:S04]  /*15f20*/  @P1 LOP3.LUT R4, R5, R4, RZ, 0x3c, !PT ;  /* 0x0000000405041212 */ /* 0x000fc800078e3cff */
[----:B------:R-:W-:-:S05]  /*15f30*/  @P1 LOP3.LUT R5, R5, R4, RZ, 0x3c, !PT ;  /* 0x0000000405051212 */ /* 0x000fca00078e3cff */
[----:B------:R-:W2:Y:S04]  /*15f40*/  @P1 LDG.E.U16 R15, [R4.64] ;  /* 0x00000006040f1981 */ /* 0x000ea8000c1e1500 */
[----:B--2---:R0:W-:Y:S04]  /*15f50*/  STL [R1+0x3f0], R15 ;  /* 0x0003f00f01007387 */ /* 0x0041e80000100800 */
[----:B0-----:R-:W2:Y:S04]  /*15f60*/  LDL.LU R15, [R1+0x3cac] ;  /* 0x003cac00010f7983 */ /* 0x001ea80000300800 */
[----:B------:R-:W4:Y:S04]  /*15f70*/  LDL R4, [R1+0xfb4] ;  /* 0x000fb40001047983 */ /* 0x000f280000100800 */
[----:B------:R-:W4:Y:S01]  /*15f80*/  LDL R5, [R1+0xfb8] ;  /* 0x000fb80001057983 */ /* 0x000f220000100800 */
[----:B---3--:R-:W-:-:S02]  /*15f90*/  PRMT R14, RZ, 0x7610, R14 ;  /* 0x00007610ff0e7816 */ /* 0x008fc4000000000e */
[----:B----4-:R-:W-:-:S04]  /*15fa0*/  @P1 LOP3.LUT R5, R5, R4, RZ, 0x3c, !PT ;  /* 0x0000000405051212 */ /* 0x010fc800078e3cff */
[----:B------:R-:W-:-:S04]  /*15fb0*/  @P1 LOP3.LUT R4, R5, R4, RZ, 0x3c, !PT ;  /* 0x0000000405041212 */ /* 0x000fc800078e3cff */
[----:B------:R-:W-:-:S05]  /*15fc0*/  @P1 LOP3.LUT R5, R5, R4, RZ, 0x3c, !PT ;  /* 0x0000000405051212 */ /* 0x000fca00078e3cff */
[----:B------:R-:W3:Y:S01]  /*15fd0*/  @P1 LDG.E.U16 R14, [R4.64] ;  /* 0x00000006040e1981 */ /* 0x000ee2000c1e1500 */
[----:B------:R-:W-:-:S03]  /*15fe0*/  ISETP.GT.AND P2, PT, R2, 0x2, PT ;  /* 0x000000020200780c */ /* 0x000fc60003f44270 */
        /* <DEDUP_REMOVED lines=545> */
[----:B------:R-:W-:-:S02]  /*18200*/  PRMT R0, RZ, 0x7610, R0 ;  /* 0x00007610ff007816 */ /* 0x000fc40000000000 */
[----:B----4-:R-:W-:-:S04]  /*18210*/  @P0 LOP3.LUT R5, R5, R4, RZ, 0x3c, !PT ;  /* 0x0000000405050212 */ /* 0x010fc800078e3cff */
[----:B------:R-:W-:-:S04]  /*18220*/  @P0 LOP3.LUT R4, R5, R4, RZ, 0x3c, !PT ;  /* 0x0000000405040212 */ /* 0x000fc800078e3cff */
[----:B------:R-:W-:-:S05]  /*18230*/  @P0 LOP3.LUT R5, R5, R4, RZ, 0x3c, !PT ;  /* 0x0000000405050212 */ /* 0x000fca00078e3cff */
[----:B------:R0:W4:Y:S04]  /*18240*/  @P0 LDG.E.U16 R0, [R4.64] ;  /* 0x0000000604000981 */ /* 0x000128000c1e1500 */
[----:B0-----:R-:W2:Y:S04]  /*18250*/  LDL R4, [R1+0xddc] ;  /* 0x000ddc0001047983 */ /* 0x001ea80000100800 */
[----:B------:R-:W2:Y:S01]  /*18260*/  LDL R5, [R1+0xde0] ;  /* 0x000de00001057983 */ /* 0x000ea20000100800 */
[----:B------:R-:W-:Y:S02]  /*18270*/  ISETP.GT.AND P1, PT, R2, 0x1f, PT ;  /* 0x0000001f0200780c */ /* 0x000fe40003f24270 */
[----:B---3--:R-:W-:-:S11]  /*18280*/  PRMT R14, RZ, 0x7610, R14 ;  /* 0x00007610ff0e7816 */ /* 0x008fd6000000000e */
[----:B--2---:R-:W-:-:S04]  /*18290*/  @P1 LOP3.LUT R5, R5, R4, RZ, 0x3c, !PT ;  /* 0x0000000405051212 */ /* 0x004fc800078e3cff */
[----:B------:R-:W-:-:S04]  /*182a0*/  @P1 LOP3.LUT R4, R5, R4, RZ, 0x3c, !PT ;  /* 0x0000000405041212 */ /* 0x000fc800078e3cff */
[----:B------:R-:W-:-:S05]  /*182b0*/  @P1 LOP3.LUT R5, R5, R4, RZ, 0x3c, !PT ;  /* 0x0000000405051212 */ /* 0x000fca00078e3cff */
[----:B------:R-:W2:Y:S04]  /*182c0*/  @P1 LDG.E.U16 R14, [R4.64] ;  /* 0x00000006040e1981 */ /* 0x000ea8000c1e1500 */
[----:B----4-:R-:W-:Y:S04]  /*182d0*/  STL [R1+0x38a0], R0 ;  /* 0x0038a00001007387 */ /* 0x010fe80000100800 */
[----:B--2---:R0:W-:Y:S04]  /*182e0*/  STL [R1+0x7a4], R14 ;  /* 0x0007a40e01007387 */ /* 0x0041e80000100800 */
[----:B0-----:R-:W2:Y:S04]  /*182f0*/  LDL.LU R14, [R1+0x3bc0] ;  /* 0x003bc000010e7983 */ /* 0x001ea80000300800 */
[----:B------:R-:W3:Y:S04]  /*18300*/  LDL R4, [R1+0xdd4] ;  /* 0x000dd40001047983 */ /* 0x000ee80000100800 */
[----:B------:R-:W3:Y:S01]  /*18310*/  LDL R5, [R1+0xdd8] ;  /* 0x000dd80001057983 */ /* 0x000ee20000100800 */
[----:B------:R-:W-:-:S02]  /*18320*/  PRMT R15, RZ, 0x7610, R15 ;  /* 0x00007610ff0f7816 */ /* 0x000fc4000000000f */
[----:B---3--:R-:W-:-:S04]  /*18330*/  @P1 LOP3.LUT R5, R5, R4, RZ, 0x3c, !PT ;  /* 0x0000000405051212 */ /* 0x008fc800078e3cff */
        /* <DEDUP_REMOVED lines=262> */
[----:B---3--:R-:W-:Y:S02]  /*193a0*/  PRMT R15, RZ, 0x7610, R15 ;  /* 0x00007610ff0f7816 */ /* 0x008fe4000000000f */
[----:B--2---:R-:W-:-:S04]  /*193b0*/  @P0 LOP3.LUT R5, R5, R4, RZ, 0x3c, !PT ;  /* 0x0000000405050212 */ /* 0x004fc800078e3cff */
[----:B------:R-:W-:-:S04]  /*193c0*/  @P0 LOP3.LUT R4, R5, R4, RZ, 0x3c, !PT ;  /* 0x0000000405040212 */ /* 0x000fc800078e3cff */
[----:B------:R-:W-:-:S05]  /*193d0*/  @P0 LOP3.LUT R5, R5, R4, RZ, 0x3c, !PT ;  /* 0x0000000405050212 */ /* 0x000fca00078e3cff */
[----:B------:R-:W2:Y:S04]  /*193e0*/  @P0 LDG.E.U16 R15, [R4.64] ;  /* 0x00000006040f0981 */ /* 0x000ea8000c1e1500 */
[----:B----4-:R-:W-:Y:S01]  /*193f0*/  STL [R1+0x38fc], R0 ;  /* 0x0038fc0001007387 */ /* 0x010fe20000100800 */
[----:B------:R-:W-:-:S03]  /*19400*/  ISETP.GT.AND P1, PT, R2, 0x2e, PT ;  /* 0x0000002e0200780c */ /* 0x000fc60003f24270 */
        /* <DEDUP_REMOVED lines=8> */
[----:B------:R-:W3:Y:S04]  /*19490*/  @P1 LDG.E.U16 R14, [R4.64] ;  /* 0x00000006040e1981 */ /* 0x000ee8000c1e1500 */
        /* <DEDUP_REMOVED lines=8> */
[----:B------:R-:W2:Y:S01]  /*19520*/  @P1 LDG.E.U16 R15, [R4.64] ;  /* 0x00000006040f1981 */ /* 0x000ea2000c1e1500 */
[----:B------:R-:W-:-:S03]  /*19530*/  ISETP.GT.AND P2, PT, R2, 0x2f, PT ;  /* 0x0000002f0200780c */ /* 0x000fc60003f44270 */
        /* <DEDUP_REMOVED lines=618> */
[----:B0-----:R-:W3:Y:S01]  /*1bbe0*/  LDL.LU R14, [R1+0x3a44] ;  /* 0x003a4400010e7983 */ /* 0x001ee20000300800 */
[----:B------:R-:W4:Y:S02]  /*1bbf0*/  LDL R4, [R1+0xad4] ;  /* 0x000ad40001047983 */ /* 0x000f240000100800 */
        /* <DEDUP_REMOVED lines=8> */
[----:B0-----:R-:W2:Y:S01]  /*1bc80*/  LDL.LU R15, [R1+0x3a40] ;  /* 0x003a4000010f7983 */ /* 0x001ea20000300800 */
[----:B------:R-:W4:Y:S02]  /*1bc90*/  LDL R4, [R1+0xacc] ;  /* 0x000acc0001047983 */ /* 0x000f240000100800 */
[----:B------:R-:W4:Y:S01]  /*1bca0*/  LDL R5, [R1+0xad0] ;  /* 0x000ad00001057983 */ /* 0x000f220000100800 */
[----:B---3--:R-:W-:Y:S02]  /*1bcb0*/  PRMT R14, RZ, 0x7610, R14 ;  /* 0x00007610ff0e7816 */ /* 0x008fe4000000000e */
        /* <DEDUP_REMOVED lines=131> */
[----:B------:R-:W4:Y:S03]  /*1c4f0*/  LDL R5, [R1+0xa60] ;  /* 0x000a600001057983 */ /* 0x000f260000100800 */
[----:B----4-:R-:W-:-:S02]  /*1c500*/  @P0 LOP3.LUT R5, R5, R4, RZ, 0x3c, !PT ;  /* 0x0000000405050212 */ /* 0x010fc400078e3cff */
[----:B--2---:R-:W-:Y:S02]  /*1c510*/  PRMT R15, RZ, 0x7610, R15 ;  /* 0x00007610ff0f7816 */ /* 0x004fe4000000000f */
[----:B------:R-:W-:-:S04]  /*1c520*/  @P0 LOP3.LUT R4, R5, R4, RZ, 0x3c, !PT ;  /* 0x0000000405040212 */ /* 0x000fc800078e3cff */
[----:B------:R-:W-:-:S05]  /*1c530*/  @P0 LOP3.LUT R5, R5, R4, RZ, 0x3c, !PT ;  /* 0x0000000405050212 */ /* 0x000fca00078e3cff */
[----:B------:R-:W2:Y:S04]  /*1c540*/  @P0 LDG.E.U16 R15, [R4.64] ;  /* 0x00000006040f0981 */ /* 0x000ea8000c1e1500 */
[----:B--2---:R0:W-:Y:S04]  /*1c550*/  STL [R1+0x410], R15 ;  /* 0x0004100f01007387 */ /* 0x0041e80000100800 */
[----:B0-----:R-:W2:Y:S01]  /*1c560*/  LDL.LU R15, [R1+0x3a04] ;  /* 0x003a0400010f7983 */ /* 0x001ea20000300800 */
[----:B------:R-:W4:Y:S02]  /*1c570*/  LDL R4, [R1+0xa54] ;  /* 0x000a540001047983 */ /* 0x000f240000100800 */
[----:B------:R-:W4:Y:S02]  /*1c580*/  LDL R5, [R1+0xa58] ;  /* 0x000a580001057983 */ /* 0x000f240000100800 */
[----:B----4-:R-:W-:-:S02]  /*1c590*/  @P0 LOP3.LUT R5, R5, R4, RZ, 0x3c, !PT ;  /* 0x0000000405050212 */ /* 0x010fc400078e3cff */
[----:B--2---:R-:W-:Y:S02]  /*1c5a0*/  PRMT R15, RZ, 0x7610, R15 ;  /* 0x00007610ff0f7816 */ /* 0x004fe4000000000f */
        /* <DEDUP_REMOVED lines=138> */
[----:B0-----:R-:W3:Y:S01]  /*1ce50*/  LDL.LU R14, [R1+0x39c8] ;  /* 0x0039c800010e7983 */ /* 0x001ee20000300800 */
[----:B------:R-:W4:Y:S02]  /*1ce60*/  LDL R4, [R1+0x9dc] ;  /* 0x0009dc0001047983 */ /* 0x000f240000100800 */
[----:B------:R-:W4:Y:S01]  /*1ce70*/  LDL R5, [R1+0x9e0] ;  /* 0x0009e00001057983 */ /* 0x000f220000100800 */
[----:B------:R-:W-:Y:S02]  /*1ce80*/  PRMT R29, RZ, 0x7610, R29 ;  /* 0x00007610ff1d7816 */ /* 0x000fe4000000001d */
[----:B----4-:R-:W-:-:S04]  /*1ce90*/  @P0 LOP3.LUT R5, R5, R4, RZ, 0x3c, !PT ;  /* 0x0000000405050212 */ /* 0x010fc800078e3cff */
[----:B------:R-:W-:-:S04]  /*1cea0*/  @P0 LOP3.LUT R4, R5, R4, RZ, 0x3c, !PT ;  /* 0x0000000405040212 */ /* 0x000fc800078e3cff */
[----:B------:R-:W-:-:S05]  /*1ceb0*/  @P0 LOP3.LUT R5, R5, R4, RZ, 0x3c, !PT ;  /* 0x0000000405050212 */ /* 0x000fca00078e3cff */
[----:B------:R-:W4:Y:S04]  /*1cec0*/  @P0 LDG.E.U16 R29, [R4.64] ;  /* 0x00000006041d0981 */ /* 0x000f28000c1e1500 */
[----:B----4-:R0:W-:Y:S04]  /*1ced0*/  STL [R1+0x400], R29 ;  /* 0x0004001d01007387 */ /* 0x0101e80000100800 */
[----:B0-----:R-:W4:Y:S01]  /*1cee0*/  LDL.LU R29, [R1+0x39c4] ;  /* 0x0039c400011d7983 */ /* 0x001f220000300800 */
[----:B------:R-:W2:Y:S02]  /*1cef0*/  LDL R4, [R1+0x9d4] ;  /* 0x0009d40001047983 */ /* 0x000ea40000100800 */
[----:B------:R-:W2:Y:S01]  /*1cf00*/  LDL R5, [R1+0x9d8] ;  /* 0x0009d80001057983 */ /* 0x000ea20000100800 */
[----:B------:R-:W-:-:S02]  /*1cf10*/  PRMT R28, RZ, 0x7610, R28 ;  /* 0x00007610ff1c7816 */ /* 0x000fc4000000001c */
[----:B--2---:R-:W-:-:S04]  /*1cf20*/  @P0 LOP3.LUT R5, R5, R4, RZ, 0x3c, !PT ;  /* 0x0000000405050212 */ /* 0x004fc800078e3cff */
[----:B------:R-:W-:-:S04]  /*1cf30*/  @P0 LOP3.LUT R4, R5, R4, RZ, 0x3c, !PT ;  /* 0x0000000405040212 */ /* 0x000fc800078e3cff */
[----:B------:R-:W-:-:S05]  /*1cf40*/  @P0 LOP3.LUT R5, R5, R4, RZ, 0x3c, !PT ;  /* 0x0000000405050212 */ /* 0x000fca00078e3cff */
[----:B------:R-:W2:Y:S01]  /*1cf50*/  @P0 LDG.E.U16 R28, [R4.64] ;  /* 0x00000006041c0981 */ /* 0x000ea2000c1e1500 */
[----:B------:R-:W-:-:S03]  /*1cf60*/  ISETP.GT.AND P1, PT, R2, 0x60, PT ;  /* 0x000000600200780c */ /* 0x000fc60003f24270 */
[----:B--2---:R0:W-:Y:S04]  /*1cf70*/  STL [R1+0x3fc], R28 ;  /* 0x0003fc1c01007387 */ /* 0x0041e80000100800 */
[----:B0-----:R-:W2:Y:S01]  /*1cf80*/  LDL.LU R28, [R1+0x39c0] ;  /* 0x0039c000011c7983 */ /* 0x001ea20000300800 */
[----:B------:R-:W2:Y:S02]  /*1cf90*/  LDL R4, [R1+0x9cc] ;  /* 0x0009cc0001047983 */ /* 0x000ea40000100800 */
[----:B------:R-:W2:Y:S01]  /*1cfa0*/  LDL R5, [R1+0x9d0] ;  /* 0x0009d00001057983 */ /* 0x000ea20000100800 */
[----:B------:R-:W-:Y:S02]  /*1cfb0*/  PRMT R16, RZ, 0x7610, R16 ;  /* 0x00007610ff107816 */ /* 0x000fe40000000010 */
[----:B--2---:R-:W-:-:S04]  /*1cfc0*/  @P1 LOP3.LUT R5, R5, R4, RZ, 0x3c, !PT ;  /* 0x0000000405051212 */ /* 0x004fc800078e3cff */
[----:B------:R-:W-:-:S04]  /*1cfd0*/  @P1 LOP3.LUT R4, R5, R4, RZ, 0x3c, !PT ;  /* 0x0000000405041212 */ /* 0x000fc800078e3cff */
[----:B------:R-:W-:-:S05]  /*1cfe0*/  @P1 LOP3.LUT R5, R5, R4, RZ, 0x3c, !PT ;  /* 0x0000000405051212 */ /* 0x000fca00078e3cff */
[----:B------:R-:W2:Y:S04]  /*1cff0*/  @P1 LDG.E.U16 R16, [R4.64] ;  /* 0x0000000604101981 */ /* 0x000ea8000c1e1500 */
[----:B--2---:R0:W-:Y:S04]  /*1d000*/  STL [R1+0x58], R16 ;  /* 0x0000581001007387 */ /* 0x0041e80000100800 */
[----:B0-----:R-:W2:Y:S01]  /*1d010*/  LDL.LU R16, [R1+0x39bc] ;  /* 0x0039bc0001107983 */ /* 0x001ea20000300800 */
        /* <DEDUP_REMOVED lines=101> */
[----:B------:R0:W2:Y:S04]  /*1d670*/  @P2 LDG.E.U16 R15, [R4.64] ;  /* 0x00000006040f2981 */ /* 0x0000a8000c1e1500 */
[----:B0-----:R-:W2:Y:S04]  /*1d680*/  LDL R4, [R1+0x96c] ;  /* 0x00096c0001047983 */ /* 0x001ea80000100800 */
[----:B------:R-:W2:Y:S01]  /*1d690*/  LDL R5, [R1+0x970] ;  /* 0x0009700001057983 */ /* 0x000ea20000100800 */
[----:B------:R-:W-:Y:S02]  /*1d6a0*/  ISETP.GT.AND P0, PT, R2, 0x66, PT ;  /* 0x000000660200780c */ /* 0x000fe40003f04270 */
[----:B------:R-:W-:-:S11]  /*1d6b0*/  PRMT R21, RZ, 0x7610, R21 ;  /* 0x00007610ff157816 */ /* 0x000fd60000000015 */
[----:B--2---:R-:W-:-:S04]  /*1d6c0*/  @P0 LOP3.LUT R5, R5, R4, RZ, 0x3c, !PT ;  /* 0x0000000405050212 */ /* 0x004fc800078e3cff */
[----:B------:R-:W-:-:S04]  /*1d6d0*/  @P0 LOP3.LUT R4, R5, R4, RZ, 0x3c, !PT ;  /* 0x0000000405040212 */ /* 0x000fc800078e3cff */
[----:B------:R-:W-:-:S05]  /*1d6e0*/  @P0 LOP3.LUT R5, R5, R4, RZ, 0x3c, !PT ;  /* 0x0000000405050212 */ /* 0x000fca00078e3cff */
[----:B------:R-:W2:Y:S04]  /*1d6f0*/  @P0 LDG.E.U16 R21, [R4.64] ;  /* 0x0000000604150981 */ /* 0x000ea8000c1e1500 */
[----:B------:R0:W-:Y:S04]  /*1d700*/  STL [R1+0x2c], R15 ;  /* 0x00002c0f01007387 */ /* 0x0001e80000100800 */
[----:B0-----:R-:W3:Y:S04]  /*1d710*/  LDL R15, [R1+0x938] ;  /* 0x00093800010f7983 */ /* 0x001ee80000100800 */
[----:B--2---:R0:W-:Y:S04]  /*1d720*/  STL [R1+0x3c0], R21 ;  /* 0x0003c01501007387 */ /* 0x0041e80000100800 */
[----:B0-----:R-:W2:Y:S01]  /*1d730*/  LDL.LU R21, [R1+0x3990] ;  /* 0x0039900001157983 */ /* 0x001ea20000300800 */
[----:B------:R-:W2:Y:S02]  /*1d740*/  LDL R4, [R1+0x94c] ;  /* 0x00094c0001047983 */ /* 0x000ea40000100800 */
[----:B------:R-:W2:Y:S01]  /*1d750*/  LDL R5, [R1+0x950] ;  /* 0x0009500001057983 */ /* 0x000ea20000100800 */
[----:B------:R-:W-:-:S02]  /*1d760*/  ISETP.GT.AND P1, PT, R2, 0x68, PT ;  /* 0x000000680200780c */ /* 0x000fc40003f24270 */
[----:B------:R-:W-:-:S11]  /*1d770*/  PRMT R8, RZ, 0x7610, R8 ;  /* 0x00007610ff087816 */ /* 0x000fd60000000008 */
        /* <DEDUP_REMOVED lines=22> */
[----:B------:R-:W2:Y:S01]  /*1d8e0*/  @P2 LDG.E.U16 R24, [R4.64] ;  /* 0x0000000604182981 */ /* 0x000ea2000c1e1500 */
[----:B------:R-:W-:-:S03]  /*1d8f0*/  PRMT R20, RZ, 0x7610, R20 ;  /* 0x00007610ff147816 */ /* 0x000fc60000000014 */
[----:B--2---:R0:W-:Y:S04]  /*1d900*/  STL [R1+0x20], R24 ;  /* 0x0000201801007387 */ /* 0x0041e80000100800 */
[----:B0-----:R-:W2:Y:S01]  /*1d910*/  LDL.LU R24, [R1+0x3984] ;  /* 0x0039840001187983 */ /* 0x001ea20000300800 */
[----:B------:R-:W2:Y:S02]  /*1d920*/  LDL R5, [R1+0x934] ;  /* 0x0009340001057983 */ /* 0x000ea40000100800 */
[----:B---3--:R-:W-:Y:S02]  /*1d930*/  @P2 IMAD.MOV.U32 R4, RZ, RZ, R15 ;  /* 0x000000ffff042224 */ /* 0x008fe400078e000f */
[----:B------:R-:W3:Y:S04]  /*1d940*/  LDL R15, [R1+0x910] ;  /* 0x00091000010f7983 */ /* 0x000ee80000100800 */
[----:B--2---:R-:W2:Y:S01]  /*1d950*/  @P2 LDG.E.U16 R20, [R4.64] ;  /* 0x0000000604142981 */ /* 0x004ea2000c1e1500 */
        /* <DEDUP_REMOVED lines=38> */
[----:B------:R-:W-:Y:S02]  /*1dbc0*/  ISETP.GT.AND P1, PT, R2, 0x6c, PT ;  /* 0x0000006c0200780c */ /* 0x000fe40003f24270 */
[----:B------:R-:W-:Y:S01]  /*1dbd0*/  PRMT R14, RZ, 0x7610, R14 ;  /* 0x00007610ff0e7816 */ /* 0x000fe2000000000e */
[----:B--2---:R0:W-:Y:S04]  /*1dbe0*/  STL [R1+0xc], R17 ;  /* 0x00000c1101007387 */ /* 0x0041e80000100800 */
[----:B0-----:R-:W2:Y:S01]  /*1dbf0*/  LDL.LU R17, [R1+0x3970] ;  /* 0x0039700001117983 */ /* 0x001ea20000300800 */
[----:B------:R-:W2:Y:S05]  /*1dc00*/  LDL R5, [R1+0x90c] ;  /* 0x00090c0001057983 */ /* 0x000eaa0000100800 */
[----:B---3--:R-:W-:Y:S01]  /*1dc10*/  @P1 IMAD.MOV.U32 R4, RZ, RZ, R15 ;  /* 0x000000ffff041224 */ /* 0x008fe200078e000f */
[----:B------:R-:W-:Y:S01]  /*1dc20*/  PRMT R0, RZ, 0x7610, R0 ;  /* 0x00007610ff007816 */ /* 0x000fe20000000000 */
[----:B------:R-:W3:Y:S04]  /*1dc30*/  LDL R15, [R1+0x84c] ;  /* 0x00084c00010f7983 */ /* 0x000ee80000100800 */
[----:B--2---:R0:W2:Y:S04]  /*1dc40*/  @P1 LDG.E.U16 R14, [R4.64] ;  /* 0x00000006040e1981 */ /* 0x0040a8000c1e1500 */
[----:B0-----:R-:W2:Y:S04]  /*1dc50*/  LDL R4, [R1+0x904] ;  /* 0x0009040001047983 */ /* 0x001ea80000100800 */
[----:B------:R-:W2:Y:S02]  /*1dc60*/  LDL R5, [R1+0x908] ;  /* 0x0009080001057983 */ /* 0x000ea40000100800 */
[----:B--2---:R-:W-:-:S04]  /*1dc70*/  @P1 LOP3.LUT R5, R5, R4, RZ, 0x3c, !PT ;  /* 0x0000000405051212 */ /* 0x004fc800078e3cff */
[----:B------:R-:W-:-:S04]  /*1dc80*/  @P1 LOP3.LUT R4, R5, R4, RZ, 0x3c, !PT ;  /* 0x0000000405041212 */ /* 0x000fc800078e3cff */
[----:B------:R-:W-:Y:S01]  /*1dc90*/  @P1 LOP3.LUT R5, R5, R4, RZ, 0x3c, !PT ;  /* 0x0000000405051212 */ /* 0x000fe200078e3cff */
[----:B------:R0:W-:Y:S04]  /*1dca0*/  STL [R1+0x8], R14 ;  /* 0x0000080e01007387 */ /* 0x0001e80000100800 */
[----:B------:R1:W2:Y:S01]  /*1dcb0*/  @P1 LDG.E.U16 R0, [R4.64] ;  /* 0x0000000604001981 */ /* 0x0002a2000c1e1500 */
[----:B------:R-:W-:Y:S02]  /*1dcc0*/  ISETP.GT.AND P2, PT, R2, 0x70, PT ;  /* 0x000000700200780c */ /* 0x000fe40003f44270 */
[----:B----4-:R-:W-:Y:S01]  /*1dcd0*/  PRMT R29, RZ, 0x7610, R29 ;  /* 0x00007610ff1d7816 */ /* 0x010fe2000000001d */
[----:B0-----:R-:W4:Y:S04]  /*1dce0*/  LDL R14, [R1+0x850] ;  /* 0x00085000010e7983 */ /* 0x001f280000100800 */
[----:B-1----:R-:W2:Y:S04]  /*1dcf0*/  LDL R4, [R1+0x8cc] ;  /* 0x0008cc0001047983 */ /* 0x002ea80000100800 */
[----:B------:R-:W2:Y:S02]  /*1dd00*/  LDL R5, [R1+0x8d0] ;  /* 0x0008d00001057983 */ /* 0x000ea40000100800 */
[----:B--2---:R-:W-:-:S04]  /*1dd10*/  @P2 LOP3.LUT R5, R5, R4, RZ, 0x3c, !PT ;  /* 0x0000000405052212 */ /* 0x004fc800078e3cff */
[----:B------:R-:W-:-:S04]  /*1dd20*/  @P2 LOP3.LUT R4, R5, R4, RZ, 0x3c, !PT ;  /* 0x0000000405042212 */ /* 0x000fc800078e3cff */
[----:B------:R-:W-:Y:S01]  /*1dd30*/  @P2 LOP3.LUT R5, R5, R4, RZ, 0x3c, !PT ;  /* 0x0000000405052212 */ /* 0x000fe200078e3cff */
[----:B------:R-:W-:Y:S04]  /*1dd40*/  STL [R1+0x3900], R0 ;  /* 0x0039000001007387 */ /* 0x000fe80000100800 */
[----:B------:R0:W2:Y:S04]  /*1dd50*/  @P2 LDG.E.U16 R29, [R4.64] ;  /* 0x00000006041d2981 */ /* 0x0000a8000c1e1500 */
[----:B0-----:R-:W2:Y:S04]  /*1dd60*/  LDL R4, [R1+0x8c4] ;  /* 0x0008c40001047983 */ /* 0x001ea80000100800 */
[----:B------:R-:W2:Y:S01]  /*1dd70*/  LDL R5, [R1+0x8c8] ;  /* 0x0008c80001057983 */ /* 0x000ea20000100800 */
[----:B------:R-:W-:-:S02]  /*1dd80*/  PRMT R28, RZ, 0x7610, R28 ;  /* 0x00007610ff1c7816 */ /* 0x000fc4000000001c */
[----:B------:R-:W-:Y:S02]  /*1dd90*/  ISETP.GT.AND P3, PT, R2, 0x78, PT ;  /* 0x000000780200780c */ /* 0x000fe40003f64270 */
[----:B--2---:R-:W-:-:S04]  /*1dda0*/  @P2 LOP3.LUT R5, R5, R4, RZ, 0x3c, !PT ;  /* 0x0000000405052212 */ /* 0x004fc800078e3cff */
[----:B------:R-:W-:-:S04]  /*1ddb0*/  @P2 LOP3.LUT R4, R5, R4, RZ, 0x3c, !PT ;  /* 0x0000000405042212 */ /* 0x000fc800078e3cff */
[----:B------:R-:W-:-:S05]  /*1ddc0*/  @P2 LOP3.LUT R5, R5, R4, RZ, 0x3c, !PT ;  /* 0x0000000405052212 */ /* 0x000fca00078e3cff */
[----:B------:R4:W2:Y:S01]  /*1ddd0*/  @P2 LDG.E.U16 R28, [R4.64] ;  /* 0x00000006041c2981 */ /* 0x0008a2000c1e1500 */
[----:B------:R-:W-:-:S03]  /*1dde0*/  PRMT R16, RZ, 0x7610, R16 ;  /* 0x00007610ff107816 */ /* 0x000fc60000000010 */
[----:B------:R0:W-:Y:S01]  /*1ddf0*/  STL [R1+0x395c], R29 ;  /* 0x00395c1d01007387 */ /* 0x0001e20000100800 */
[----:B----4-:R-:W-:Y:S02]  /*1de00*/  @P3 IMAD.MOV.U32 R4, RZ, RZ, R14 ;  /* 0x000000ffff043224 */ /* 0x010fe400078e000e */
[----:B---3--:R-:W-:Y:S01]  /*1de10*/  @P3 IMAD.MOV.U32 R5, RZ, RZ, R15 ;  /* 0x000000ffff053224 */ /* 0x008fe200078e000f */
[----:B0-----:R-:W3:Y:S04]  /*1de20*/  LDL R29, [R1+0x848] ;  /* 0x00084800011d7983 */ /* 0x001ee80000100800 */
[----:B------:R0:W4:Y:S04]  /*1de30*/  @P3 LDG.E.U16 R16, [R4.64] ;  /* 0x0000000604103981 */ /* 0x000128000c1e1500 */
[----:B--2---:R1:W-:Y:S01]  /*1de40*/  STL [R1+0x3960], R28 ;  /* 0x0039601c01007387 */ /* 0x0043e20000100800 */
[----:B0-----:R-:W2:Y:S01]  /*1de50*/  LDL R5, [R1+0x844] ;  /* 0x0008440001057983 */ /* 0x001ea20000100800 */
[----:B------:R-:W-:Y:S01]  /*1de60*/  PRMT R13, RZ, 0x7610, R13 ;  /* 0x00007610ff0d7816 */ /* 0x000fe2000000000d */
[----:B------:R-:W2:Y:S01]  /*1de70*/  LDL R15, [R1+0x8b4] ;  /* 0x0008b400010f7983 */ /* 0x000ea20000100800 */
[----:B------:R-:W2:Y:S04]  /*1de80*/  LDL R14, [R1+0x8b8] ;  /* 0x0008b800010e7983 */ /* 0x000ea80000100800 */
[----:B-1----:R-:W2:Y:S01]  /*1de90*/  LDL R28, [R1+0x8c0] ;  /* 0x0008c000011c7983 */ /* 0x002ea20000100800 */
[----:B---3--:R-:W-:-:S03]  /*1dea0*/  @P3 IMAD.MOV.U32 R4, RZ, RZ, R29 ;  /* 0x000000ffff043224 */ /* 0x008fc600078e001d */
[----:B----4-:R-:W-:Y:S01]  /*1deb0*/  STL [R1+0x3964], R16 ;  /* 0x0039641001007387 */ /* 0x010fe20000100800 */
[----:B------:R-:W-:Y:S02]  /*1dec0*/  ISETP.GT.AND P1, PT, R2, 0x6d, PT ;  /* 0x0000006d0200780c */ /* 0x000fe40003f24270 */
[----:B------:R-:W-:Y:S01]  /*1ded0*/  PRMT R3, RZ, 0x7610, R3 ;  /* 0x00007610ff037816 */ /* 0x000fe20000000003 */
[----:B------:R-:W3:Y:S01]  /*1dee0*/  LDL R29, [R1+0x840] ;  /* 0x00084000011d7983 */ /* 0x000ee20000100800 */
[----:B--2---:R0:W2:Y:S04]  /*1def0*/  @P3 LDG.E.U16 R13, [R4.64] ;  /* 0x00000006040d3981 */ /* 0x0040a8000c1e1500 */
[----:B0-----:R-:W4:Y:S04]  /*1df00*/  LDL R4, [R1+0x8fc] ;  /* 0x0008fc0001047983 */ /* 0x001f280000100800 */
[----:B------:R-:W4:Y:S02]  /*1df10*/  LDL R5, [R1+0x900] ;  /* 0x0009000001057983 */ /* 0x000f240000100800 */
[----:B----4-:R-:W-:-:S04]  /*1df20*/  @P1 LOP3.LUT R5, R5, R4, RZ, 0x3c, !PT ;  /* 0x0000000405051212 */ /* 0x010fc800078e3cff */
[----:B------:R-:W-:-:S04]  /*1df30*/  @P1 LOP3.LUT R4, R5, R4, RZ, 0x3c, !PT ;  /* 0x0000000405041212 */ /* 0x000fc800078e3cff */
[----:B------:R-:W-:-:S05]  /*1df40*/  @P1 LOP3.LUT R5, R5, R4, RZ, 0x3c, !PT ;  /* 0x0000000405051212 */ /* 0x000fca00078e3cff */
[----:B------:R-:W4:Y:S04]  /*1df50*/  @P1 LDG.E.U16 R3, [R4.64] ;  /* 0x0000000604031981 */ /* 0x000f28000c1e1500 */
[----:B--2---:R-:W-:Y:S01]  /*1df60*/  STL [R1+0x3968], R13 ;  /* 0x0039680d01007387 */ /* 0x004fe20000100800 */
[----:B------:R-:W-:Y:S02]  /*1df70*/  ISETP.GT.AND P2, PT, R2, 0x71, PT ;  /* 0x000000710200780c */ /* 0x000fe40003f44270 */
[----:B------:R-:W-:Y:S01]  /*1df80*/  PRMT R27, RZ, 0x7610, R27 ;  /* 0x00007610ff1b7816 */ /* 0x000fe2000000001b */
[----:B----4-:R0:W-:Y:S04]  /*1df90*/  STL [R1], R3 ;  /* 0x0000000301007387 */ /* 0x0101e80000100800 */
[----:B0-----:R-:W2:Y:S01]  /*1dfa0*/  LDL.LU R3, [R1+0x396c] ;  /* 0x00396c0001037983 */ /* 0x001ea20000300800 */
[----:B------:R-:W4:Y:S05]  /*1dfb0*/  LDL R5, [R1+0x8bc] ;  /* 0x0008bc0001057983 */ /* 0x000f2a0000100800 */
[----:B------:R-:W-:Y:S01]  /*1dfc0*/  @P2 IMAD.MOV.U32 R4, RZ, RZ, R28 ;  /* 0x000000ffff042224 */ /* 0x000fe200078e001c */
[----:B------:R-:W-:Y:S01]  /*1dfd0*/  PRMT R26, RZ, 0x7610, R26 ;  /* 0x00007610ff1a7816 */ /* 0x000fe2000000001a */
[----:B------:R-:W2:Y:S04]  /*1dfe0*/  LDL R28, [R1+0x838] ;  /* 0x00083800011c7983 */ /* 0x000ea80000100800 */
[----:B----4-:R0:W4:Y:S02]  /*1dff0*/  @P2 LDG.E.U16 R27, [R4.64] ;  /* 0x00000006041b2981 */ /* 0x010124000c1e1500 */
[----:B0-----:R-:W-:-:S02]  /*1e000*/  @P2 IMAD.MOV.U32 R4, RZ, RZ, R14 ;  /* 0x000000ffff042224 */ /* 0x001fc400078e000e */
[----:B------:R-:W-:-:S05]  /*1e010*/  @P2 IMAD.MOV.U32 R5, RZ, RZ, R15 ;  /* 0x000000ffff052224 */ /* 0x000fca00078e000f */
[----:B------:R-:W2:Y:S04]  /*1e020*/  @P2 LDG.E.U16 R26, [R4.64] ;  /* 0x00000006041a2981 */ /* 0x000ea8000c1e1500 */
[----:B----4-:R0:W-:Y:S01]  /*1e030*/  STL [R1+0x3948], R27 ;  /* 0x0039481b01007387 */ /* 0x0101e20000100800 */
[----:B------:R-:W4:Y:S02]  /*1e040*/  LDL R15, [R1+0x8ac] ;  /* 0x0008ac00010f7983 */ /* 0x000f240000100800 */
[----:B------:R-:W4:Y:S01]  /*1e050*/  LDL R14, [R1+0x8b0] ;  /* 0x0008b000010e7983 */ /* 0x000f220000100800 */
[----:B0-----:R-:W4:Y:S04]  /*1e060*/  LDL R27, [R1+0x83c] ;  /* 0x00083c00011b7983 */ /* 0x001f280000100800 */
[----:B--2---:R0:W-:Y:S04]  /*1e070*/  STL [R1+0x394c], R26 ;  /* 0x00394c1a01007387 */ /* 0x0041e80000100800 */
[----:B0-----:R-:W2:Y:S01]  /*1e080*/  LDL R26, [R1+0x834] ;  /* 0x00083400011a7983 */ /* 0x001ea20000100800 */
[----:B------:R-:W-:-:S02]  /*1e090*/  ISETP.GT.AND P3, PT, R2, 0x79, PT ;  /* 0x000000790200780c */ /* 0x000fc40003f64270 */
[----:B------:R-:W-:-:S11]  /*1e0a0*/  PRMT R12, RZ, 0x7610, R12 ;  /* 0x00007610ff0c7816 */ /* 0x000fd6000000000c */
[----:B---3--:R-:W-:Y:S02]  /*1e0b0*/  @P3 IMAD.MOV.U32 R4, RZ, RZ, R29 ;  /* 0x000000ffff043224 */ /* 0x008fe400078e001d */
[----:B------:R-:W3:Y:S01]  /*1e0c0*/  LDL R29, [R1+0x8a4] ;  /* 0x0008a400011d7983 */ /* 0x000ee20000100800 */
[----:B------:R-:W-:Y:S02]  /*1e0d0*/  ISETP.GT.AND P2, PT, R2, 0x72, PT ;  /* 0x000000720200780c */ /* 0x000fe40003f44270 */
[----:B------:R-:W-:Y:S02]  /*1e0e0*/  PRMT R11, RZ, 0x7610, R11 ;  /* 0x00007610ff0b7816 */ /* 0x000fe4000000000b */
[----:B------:R-:W-:Y:S01]  /*1e0f0*/  PRMT R25, RZ, 0x7610, R25 ;  /* 0x00007610ff197816 */ /* 0x000fe20000000019 */
[----:B----4-:R-:W-:Y:S02]  /*1e100*/  @P3 IMAD.MOV.U32 R5, RZ, RZ, R27 ;  /* 0x000000ffff053224 */ /* 0x010fe400078e001b */
[----:B------:R-:W4:Y:S04]  /*1e110*/  LDL R27, [R1+0x8a8] ;  /* 0x0008a800011b7983 */ /* 0x000f280000100800 */
[----:B------:R0:W4:Y:S02]  /*1e120*/  @P3 LDG.E.U16 R12, [R4.64] ;  /* 0x00000006040c3981 */ /* 0x000124000c1e1500 */
[----:B0-----:R-:W-:-:S02]  /*1e130*/  @P3 IMAD.MOV.U32 R4, RZ, RZ, R28 ;  /* 0x000000ffff043224 */ /* 0x001fc400078e001c */
[----:B--2---:R-:W-:-:S05]  /*1e140*/  @P3 IMAD.MOV.U32 R5, RZ, RZ, R26 ;  /* 0x000000ffff053224 */ /* 0x004fca00078e001a */
[----:B------:R0:W2:Y:S02]  /*1e150*/  @P3 LDG.E.U16 R11, [R4.64] ;  /* 0x00000006040b3981 */ /* 0x0000a4000c1e1500 */
[----:B0-----:R-:W-:Y:S02]  /*1e160*/  @P2 IMAD.MOV.U32 R4, RZ, RZ, R14 ;  /* 0x000000ffff042224 */ /* 0x001fe400078e000e */
[----:B------:R-:W-:-:S05]  /*1e170*/  @P2 IMAD.MOV.U32 R5, RZ, RZ, R15 ;  /* 0x000000ffff052224 */ /* 0x000fca00078e000f */
[----:B------:R3:W2:Y:S01]  /*1e180*/  @P2 LDG.E.U16 R25, [R4.64] ;  /* 0x0000000604192981 */ /* 0x0006a2000c1e1500 */
[----:B------:R-:W-:Y:S01]  /*1e190*/  PRMT R23, RZ, 0x7610, R23 ;  /* 0x00007610ff177816 */ /* 0x000fe20000000017 */
[----:B---3--:R-:W-:Y:S02]  /*1e1a0*/  @P2 IMAD.MOV.U32 R5, RZ, RZ, R29 ;  /* 0x000000ffff052224 */ /* 0x008fe400078e001d */
[----:B----4-:R-:W-:Y:S01]  /*1e1b0*/  @P2 IMAD.MOV.U32 R4, RZ, RZ, R27 ;  /* 0x000000ffff042224 */ /* 0x010fe200078e001b */
[----:B------:R0:W-:Y:S01]  /*1e1c0*/  STL [R1+0x3950], R12 ;  /* 0x0039500c01007387 */ /* 0x0001e20000100800 */
[----:B------:R-:W3:Y:S02]  /*1e1d0*/  LDL R28, [R1+0x82c] ;  /* 0x00082c00011c7983 */ /* 0x000ee40000100800 */
[----:B------:R-:W4:Y:S01]  /*1e1e0*/  LDL R26, [R1+0x830] ;  /* 0x00083000011a7983 */ /* 0x000f220000100800 */
[----:B------:R3:W4:Y:S04]  /*1e1f0*/  @P2 LDG.E.U16 R23, [R4.64] ;  /* 0x0000000604172981 */ /* 0x000728000c1e1500 */
[----:B--2---:R-:W-:Y:S01]  /*1e200*/  STL [R1+0x3954], R11 ;  /* 0x0039540b01007387 */ /* 0x004fe20000100800 */
[----:B------:R-:W2:Y:S02]  /*1e210*/  LDL R15, [R1+0x824] ;  /* 0x00082400010f7983 */ /* 0x000ea40000100800 */
[----:B------:R-:W2:Y:S01]  /*1e220*/  LDL R14, [R1+0x828] ;  /* 0x00082800010e7983 */ /* 0x000ea20000100800 */
[----:B------:R1:W-:Y:S01]  /*1e230*/  STL [R1+0x3930], R25 ;  /* 0x0039301901007387 */ /* 0x0003e20000100800 */
[----:B------:R-:W2:Y:S02]  /*1e240*/  LDL R27, [R1+0x89c] ;  /* 0x00089c00011b7983 */ /* 0x000ea40000100800 */
[----:B0-----:R-:W2:Y:S01]  /*1e250*/  LDL R12, [R1+0x8a0] ;  /* 0x0008a000010c7983 */ /* 0x001ea20000100800 */
[----:B------:R-:W-:-:S02]  /*1e260*/  ISETP.GT.AND P3, PT, R2, 0x7a, PT ;  /* 0x0000007a0200780c */ /* 0x000fc40003f64270 */
[----:B------:R-:W-:Y:S02]  /*1e270*/  PRMT R10, RZ, 0x7610, R10 ;  /* 0x00007610ff0a7816 */ /* 0x000fe4000000000a */
[----:B------:R-:W-:Y:S02]  /*1e280*/  ISETP.GT.AND P2, PT, R2, 0x73, PT ;  /* 0x000000730200780c */ /* 0x000fe40003f44270 */
[----:B------:R-:W-:Y:S02]  /*1e290*/  PRMT R9, RZ, 0x7610, R9 ;  /* 0x00007610ff097816 */ /* 0x000fe40000000009 */
[----:B------:R-:W-:-:S05]  /*1e2a0*/  PRMT R22, RZ, 0x7610, R22 ;  /* 0x00007610ff167816 */ /* 0x000fca0000000016 */
[----:B---3--:R-:W-:Y:S02]  /*1e2b0*/  @P3 IMAD.MOV.U32 R5, RZ, RZ, R28 ;  /* 0x000000ffff053224 */ /* 0x008fe400078e001c */
[----:B----4-:R-:W-:Y:S01]  /*1e2c0*/  @P3 IMAD.MOV.U32 R4, RZ, RZ, R26 ;  /* 0x000000ffff043224 */ /* 0x010fe200078e001a */
[----:B------:R-:W-:Y:S01]  /*1e2d0*/  STL [R1+0x3934], R23 ;  /* 0x0039341701007387 */ /* 0x000fe20000100800 */
[----:B------:R-:W3:Y:S02]  /*1e2e0*/  LDL R26, [R1+0x894] ;  /* 0x00089400011a7983 */ /* 0x000ee40000100800 */
[----:B-1----:R-:W4:Y:S01]  /*1e2f0*/  LDL R25, [R1+0x898] ;  /* 0x0008980001197983 */ /* 0x002f220000100800 */
[----:B------:R2:W4:Y:S02]  /*1e300*/  @P3 LDG.E.U16 R10, [R4.64] ;  /* 0x00000006040a3981 */ /* 0x000524000c1e1500 */
[----:B--2---:R-:W-:Y:S02]  /*1e310*/  @P3 IMAD.MOV.U32 R5, RZ, RZ, R15 ;  /* 0x000000ffff053224 */ /* 0x004fe400078e000f */
[----:B------:R-:W-:-:S05]  /*1e320*/  @P3 IMAD.MOV.U32 R4, RZ, RZ, R14 ;  /* 0x000000ffff043224 */ /* 0x000fca00078e000e */
        /* <DEDUP_REMOVED lines=13> */
[----:B0-----:R-:W2:Y:S01]  /*1e400*/  LDL R10, [R1+0x818] ;  /* 0x00081800010a7983 */ /* 0x001ea20000100800 */
[----:B------:R0:W-:Y:S01]  /*1e410*/  STL [R1+0x3914], R22 ;  /* 0x0039141601007387 */ /* 0x0001e20000100800 */
[----:B------:R-:W2:Y:S03]  /*1e420*/  LDL R25, [R1+0x8f4] ;  /* 0x0008f40001197983 */ /* 0x000ea60000100800 */
[----:B0-----:R-:W2:Y:S01]  /*1e430*/  LDL R22, [R1+0x8f8] ;  /* 0x0008f80001167983 */ /* 0x001ea20000100800 */
[----:B------:R-:W-:-:S02]  /*1e440*/  ISETP.GT.AND P3, PT, R2, 0x7b, PT ;  /* 0x0000007b0200780c */ /* 0x000fc40003f64270 */
[----:B------:R-:W-:Y:S02]  /*1e450*/  PRMT R8, RZ, 0x7610, R8 ;  /* 0x00007610ff087816 */ /* 0x000fe40000000008 */
[----:B------:R-:W-:Y:S02]  /*1e460*/  PRMT R7, RZ, 0x7610, R7 ;  /* 0x00007610ff077816 */ /* 0x000fe40000000007 */
[----:B------:R-:W-:-:S07]  /*1e470*/  PRMT R24, RZ, 0x7610, R24 ;  /* 0x00007610ff187816 */ /* 0x000fce0000000018 */
[----:B---3--:R-:W-:Y:S02]  /*1e480*/  @P3 IMAD.MOV.U32 R5, RZ, RZ, R15 ;  /* 0x000000ffff053224 */ /* 0x008fe400078e000f */
[----:B----4-:R-:W-:Y:S01]  /*1e490*/  @P3 IMAD.MOV.U32 R4, RZ, RZ, R14 ;  /* 0x000000ffff043224 */ /* 0x010fe200078e000e */
[----:B------:R-:W-:Y:S01]  /*1e4a0*/  STL [R1+0x3918], R21 ;  /* 0x0039181501007387 */ /* 0x000fe20000100800 */
[----:B------:R-:W3:Y:S02]  /*1e4b0*/  LDL R15, [R1+0x88c] ;  /* 0x00088c00010f7983 */ /* 0x000ee40000100800 */
[----:B------:R-:W4:Y:S01]  /*1e4c0*/  LDL R14, [R1+0x890] ;  /* 0x00089000010e7983 */ /* 0x000f220000100800 */
[----:B------:R2:W4:Y:S02]  /*1e4d0*/  @P3 LDG.E.U16 R8, [R4.64] ;  /* 0x0000000604083981 */ /* 0x000524000c1e1500 */
[----:B--2---:R-:W-:Y:S02]  /*1e4e0*/  @P3 IMAD.MOV.U32 R5, RZ, RZ, R12 ;  /* 0x000000ffff053224 */ /* 0x004fe400078e000c */
[----:B------:R-:W-:-:S05]  /*1e4f0*/  @P3 IMAD.MOV.U32 R4, RZ, RZ, R10 ;  /* 0x000000ffff043224 */ /* 0x000fca00078e000a */
[----:B------:R0:W2:Y:S02]  /*1e500*/  @P3 LDG.E.U16 R7, [R4.64] ;  /* 0x0000000604073981 */ /* 0x0000a4000c1e1500 */
[----:B0-----:R-:W-:Y:S02]  /*1e510*/  @P1 IMAD.MOV.U32 R5, RZ, RZ, R25 ;  /* 0x000000ffff051224 */ /* 0x001fe400078e0019 */
[----:B------:R-:W-:-:S05]  /*1e520*/  @P1 IMAD.MOV.U32 R4, RZ, RZ, R22 ;  /* 0x000000ffff041224 */ /* 0x000fca00078e0016 */
[----:B------:R3:W2:Y:S01]  /*1e530*/  @P1 LDG.E.U16 R24, [R4.64] ;  /* 0x0000000604181981 */ /* 0x0006a2000c1e1500 */
[----:B------:R-:W-:Y:S02]  /*1e540*/  ISETP.GT.AND P2, PT, R2, 0x74, PT ;  /* 0x000000740200780c */ /* 0x000fe40003f44270 */
[----:B------:R-:W-:-:S11]  /*1e550*/  PRMT R20, RZ, 0x7610, R20 ;  /* 0x00007610ff147816 */ /* 0x000fd60000000014 */
[----:B---3--:R-:W-:Y:S02]  /*1e560*/  @P2 IMAD.MOV.U32 R5, RZ, RZ, R15 ;  /* 0x000000ffff052224 */ /* 0x008fe400078e000f */
[----:B----4-:R-:W-:Y:S01]  /*1e570*/  @P2 IMAD.MOV.U32 R4, RZ, RZ, R14 ;  /* 0x000000ffff042224 */ /* 0x010fe200078e000e */
[----:B------:R-:W-:Y:S01]  /*1e580*/  STL [R1+0x391c], R8 ;  /* 0x00391c0801007387 */ /* 0x000fe20000100800 */
[----:B------:R-:W3:Y:S02]  /*1e590*/  LDL R12, [R1+0x884] ;  /* 0x00088400010c7983 */ /* 0x000ee40000100800 */
[----:B------:R-:W4:Y:S01]  /*1e5a0*/  LDL R10, [R1+0x888] ;  /* 0x00088800010a7983 */ /* 0x000f220000100800 */
[----:B------:R3:W4:Y:S04]  /*1e5b0*/  @P2 LDG.E.U16 R20, [R4.64] ;  /* 0x0000000604142981 */ /* 0x000728000c1e1500 */
[----:B--2---:R0:W-:Y:S01]  /*1e5c0*/  STL [R1+0x3920], R7 ;  /* 0x0039200701007387 */ /* 0x0041e20000100800 */
[----:B------:R-:W2:Y:S03]  /*1e5d0*/  LDL R22, [R1+0x80c] ;  /* 0x00080c0001167983 */ /* 0x000ea60000100800 */
[----:B0-----:R-:W2:Y:S04]  /*1e5e0*/  LDL R7, [R1+0x810] ;  /* 0x0008100001077983 */ /* 0x001ea80000100800 */
[----:B------:R-:W-:Y:S01]  /*1e5f0*/  STL [R1+0x38c0], R24 ;  /* 0x0038c01801007387 */ /* 0x000fe20000100800 */
[----:B------:R-:W2:Y:S02]  /*1e600*/  LDL R15, [R1+0x804] ;  /* 0x00080400010f7983 */ /* 0x000ea40000100800 */
[----:B------:R-:W2:Y:S01]  /*1e610*/  LDL R14, [R1+0x808] ;  /* 0x00080800010e7983 */ /* 0x000ea20000100800 */
[----:B------:R-:W-:-:S02]  /*1e620*/  PRMT R19, RZ, 0x7610, R19 ;  /* 0x00007610ff137816 */ /* 0x000fc40000000013 */
[----:B------:R-:W-:Y:S02]  /*1e630*/  ISETP.GT.AND P3, PT, R2, 0x7c, PT ;  /* 0x0000007c0200780c */ /* 0x000fe40003f64270 */
[----:B------:R-:W-:Y:S01]  /*1e640*/  PRMT R6, RZ, 0x7610, R6 ;  /* 0x00007610ff067816 */ /* 0x000fe20000000006 */
[----:B---3--:R-:W-:Y:S02]  /*1e650*/  @P2 IMAD.MOV.U32 R5, RZ, RZ, R12 ;  /* 0x000000ffff052224 */ /* 0x008fe400078e000c */
[----:B----4-:R-:W-:Y:S01]  /*1e660*/  @P2 IMAD.MOV.U32 R4, RZ, RZ, R10 ;  /* 0x000000ffff042224 */ /* 0x010fe200078e000a */
[----:B------:R-:W-:Y:S01]  /*1e670*/  STL [R1+0x3904], R20 ;  /* 0x0039041401007387 */ /* 0x000fe20000100800 */
[----:B------:R-:W3:Y:S02]  /*1e680*/  LDL R12, [R1+0x87c] ;  /* 0x00087c00010c7983 */ /* 0x000ee40000100800 */
[----:B------:R-:W4:Y:S01]  /*1e690*/  LDL R10, [R1+0x880] ;  /* 0x00088000010a7983 */ /* 0x000f220000100800 */
[----:B------:R2:W4:Y:S03]  /*1e6a0*/  @P2 LDG.E.U16 R19, [R4.64] ;  /* 0x0000000604132981 */ /* 0x000526000c1e1500 */
[----:B--2---:R-:W-:-:S02]  /*1e6b0*/  @P3 IMAD.MOV.U32 R5, RZ, RZ, R22 ;  /* 0x000000ffff053224 */ /* 0x004fc400078e0016 */
[----:B------:R-:W-:-:S05]  /*1e6c0*/  @P3 IMAD.MOV.U32 R4, RZ, RZ, R7 ;  /* 0x000000ffff043224 */ /* 0x000fca00078e0007 */
[----:B------:R0:W2:Y:S02]  /*1e6d0*/  @P3 LDG.E.U16 R6, [R4.64] ;  /* 0x0000000604063981 */ /* 0x0000a4000c1e1500 */
[----:B0-----:R-:W-:-:S06]  /*1e6e0*/  PRMT R5, RZ, 0x7610, R5 ;  /* 0x00007610ff057816 */ /* 0x001fcc0000000005 */
        /* <DEDUP_REMOVED lines=10> */
[----:B------:R-:W2:Y:S02]  /*1e790*/  LDL R27, [R1+0x7fc] ;  /* 0x0007fc00011b7983 */ /* 0x000ea40000100800 */
[----:B------:R-:W2:Y:S01]  /*1e7a0*/  LDL R25, [R1+0x800] ;  /* 0x0008000001197983 */ /* 0x000ea20000100800 */
[----:B------:R-:W-:Y:S01]  /*1e7b0*/  STL [R1+0x3910], R5 ;  /* 0x0039100501007387 */ /* 0x000fe20000100800 */
[----:B------:R-:W2:Y:S02]  /*1e7c0*/  LDL R12, [R1+0x7f4] ;  /* 0x0007f400010c7983 */ /* 0x000ea40000100800 */
[----:B------:R-:W2:Y:S01]  /*1e7d0*/  LDL R10, [R1+0x7f8] ;  /* 0x0007f800010a7983 */ /* 0x000ea20000100800 */
[----:B------:R-:W-:-:S02]  /*1e7e0*/  ISETP.GT.AND P2, PT, R2, 0x7d, PT ;  /* 0x0000007d0200780c */ /* 0x000fc40003f44270 */
[----:B------:R-:W-:Y:S02]  /*1e7f0*/  PRMT R17, RZ, 0x7610, R17 ;  /* 0x00007610ff117816 */ /* 0x000fe40000000011 */
[----:B------:R-:W-:Y:S02]  /*1e800*/  PRMT R4, RZ, 0x7610, R4 ;  /* 0x00007610ff047816 */ /* 0x000fe40000000004 */
[----:B------:R-:W-:Y:S01]  /*1e810*/  PRMT R3, RZ, 0x7610, R3 ;  /* 0x00007610ff037816 */ /* 0x000fe20000000003 */
[----:B---3--:R-:W-:Y:S01]  /*1e820*/  @P1 IMAD.MOV.U32 R15, RZ, RZ, R22 ;  /* 0x000000ffff0f1224 */ /* 0x008fe200078e0016 */
[----:B----4-:R-:W-:Y:S01]  /*1e830*/  STL [R1+0x38c4], R18 ;  /* 0x0038c41201007387 */ /* 0x010fe20000100800 */
[----:B------:R-:W3:Y:S02]  /*1e840*/  LDL R26, [R1+0x964] ;  /* 0x00096400011a7983 */ /* 0x000ee40000100800 */
[----:B------:R-:W4:Y:S02]  /*1e850*/  LDL R22, [R1+0x968] ;  /* 0x0009680001167983 */ /* 0x000f240000100800 */
[----:B------:R-:W-:Y:S01]  /*1e860*/  @P1 IMAD.MOV.U32 R14, RZ, RZ, R7 ;  /* 0x000000ffff0e1224 */ /* 0x000fe200078e0007 */
[----:B0-----:R-:W4:Y:S04]  /*1e870*/  LDL R6, [R1+0x960] ;  /* 0x0009600001067983 */ /* 0x001f280000100800 */
[----:B------:R-:W4:Y:S04]  /*1e880*/  LDL R7, [R1+0x95c] ;  /* 0x00095c0001077983 */ /* 0x000f280000100800 */
[----:B------:R2:W4:Y:S02]  /*1e890*/  @P1 LDG.E.U16 R17, [R14.64] ;  /* 0x000000060e111981 */ /* 0x000524000c1e1500 */
[----:B--2---:R-:W-:-:S02]  /*1e8a0*/  @P2 IMAD.MOV.U32 R15, RZ, RZ, R27 ;  /* 0x000000ffff0f2224 */ /* 0x004fc400078e001b */
[----:B------:R-:W-:-:S05]  /*1e8b0*/  @P2 IMAD.MOV.U32 R14, RZ, RZ, R25 ;  /* 0x000000ffff0e2224 */ /* 0x000fca00078e0019 */
[----:B------:R0:W2:Y:S02]  /*1e8c0*/  @P2 LDG.E.U16 R4, [R14.64] ;  /* 0x000000060e042981 */ /* 0x0000a4000c1e1500 */
[----:B0-----:R-:W-:Y:S02]  /*1e8d0*/  @P2 IMAD.MOV.U32 R15, RZ, RZ, R12 ;  /* 0x000000ffff0f2224 */ /* 0x001fe400078e000c */
[----:B------:R-:W-:-:S05]  /*1e8e0*/  @P2 IMAD.MOV.U32 R14, RZ, RZ, R10 ;  /* 0x000000ffff0e2224 */ /* 0x000fca00078e000a */
[----:B------:R3:W2:Y:S01]  /*1e8f0*/  @P2 LDG.E.U16 R3, [R14.64] ;  /* 0x000000060e032981 */ /* 0x0006a2000c1e1500 */
[----:B------:R-:W-:Y:S02]  /*1e900*/  PRMT R21, RZ, 0x7610, R21 ;  /* 0x00007610ff157816 */ /* 0x000fe40000000015 */
[----:B------:R-:W-:Y:S01]  /*1e910*/  ISETP.GT.AND P1, PT, R2, 0x67, PT ;  /* 0x000000670200780c */ /* 0x000fe20003f24270 */
[----:B---3--:R-:W-:Y:S02]  /*1e920*/  @P0 IMAD.MOV.U32 R15, RZ, RZ, R26 ;  /* 0x000000ffff0f0224 */ /* 0x008fe400078e001a */
[----:B----4-:R-:W-:-:S05]  /*1e930*/  @P0 IMAD.MOV.U32 R14, RZ, RZ, R22 ;  /* 0x000000ffff0e0224 */ /* 0x010fca00078e0016 */
[----:B------:R0:W3:Y:S04]  /*1e940*/  @P0 LDG.E.U16 R21, [R14.64] ;  /* 0x000000060e150981 */ /* 0x0000e8000c1e1500 */
[----:B------:R-:W-:Y:S01]  /*1e950*/  STL [R1+0x38c8], R17 ;  /* 0x0038c81101007387 */ /* 0x000fe20000100800 */
[----:B0-----:R-:W-:Y:S02]  /*1e960*/  @P1 IMAD.MOV.U32 R14, RZ, RZ, R6 ;  /* 0x000000ffff0e1224 */ /* 0x001fe400078e0006 */
[----:B------:R-:W-:Y:S01]  /*1e970*/  @P1 IMAD.MOV.U32 R15, RZ, RZ, R7 ;  /* 0x000000ffff0f1224 */ /* 0x000fe200078e0007 */
[----:B--2---:R0:W-:Y:S01]  /*1e980*/  STL [R1+0x38cc], R4 ;  /* 0x0038cc0401007387 */ /* 0x0041e20000100800 */
[----:B------:R-:W2:Y:S02]  /*1e990*/  LDL R25, [R1+0x954] ;  /* 0x0009540001197983 */ /* 0x000ea40000100800 */
[----:B------:R-:W4:Y:S02]  /*1e9a0*/  LDL R12, [R1+0x8ec] ;  /* 0x0008ec00010c7983 */ /* 0x000f240000100800 */
[----:B------:R-:W4:Y:S01]  /*1e9b0*/  LDL R10, [R1+0x8f0] ;  /* 0x0008f000010a7983 */ /* 0x000f220000100800 */
[----:B0-----:R-:W4:Y:S04]  /*1e9c0*/  LDL R4, [R1+0x958] ;  /* 0x0009580001047983 */ /* 0x001f280000100800 */
[----:B------:R0:W-:Y:S01]  /*1e9d0*/  STL [R1+0x38d0], R3 ;  /* 0x0038d00301007387 */ /* 0x0001e20000100800 */
[----:B------:R-:W4:Y:S01]  /*1e9e0*/  LDL R22, [R1+0x8e4] ;  /* 0x0008e40001167983 */ /* 0x000f220000100800 */
[----:B0-----:R-:W-:-:S06]  /*1e9f0*/  PRMT R3, RZ, 0x7610, R3 ;  /* 0x00007610ff037816 */ /* 0x001fcc0000000003 */
[----:B------:R2:W4:Y:S01]  /*1ea00*/  @P1 LDG.E.U16 R3, [R14.64] ;  /* 0x000000060e031981 */ /* 0x000522000c1e1500 */
[----:B------:R-:W-:Y:S02]  /*1ea10*/  ISETP.GT.AND P0, PT, R2, 0x6e, PT ;  /* 0x0000006e0200780c */ /* 0x000fe40003f04270 */
[----:B------:R-:W-:Y:S01]  /*1ea20*/  PRMT R24, RZ, 0x7610, R24 ;  /* 0x00007610ff187816 */ /* 0x000fe20000000018 */
[----:B---3--:R0:W-:Y:S01]  /*1ea30*/  STL [R1+0x2d0], R21 ;  /* 0x0002d01501007387 */ /* 0x0081e20000100800 */
[----:B------:R-:W3:Y:S02]  /*1ea40*/  LDL R7, [R1+0x8dc] ;  /* 0x0008dc0001077983 */ /* 0x000ee40000100800 */
[----:B------:R-:W3:Y:S01]  /*1ea50*/  LDL R6, [R1+0x8e0] ;  /* 0x0008e00001067983 */ /* 0x000ee20000100800 */
[----:B0-----:R-:W3:Y:S01]  /*1ea60*/  LDL R21, [R1+0x8e8] ;  /* 0x0008e80001157983 */ /* 0x001ee20000100800 */
[----:B--2---:R-:W-:Y:S02]  /*1ea70*/  @P1 IMAD.MOV.U32 R15, RZ, RZ, R25 ;  /* 0x000000ffff0f1224 */ /* 0x004fe400078e0019 */
[----:B----4-:R-:W-:-:S02]  /*1ea80*/  @P1 IMAD.MOV.U32 R14, RZ, RZ, R4 ;  /* 0x000000ffff0e1224 */ /* 0x010fc400078e0004 */
[----:B------:R-:W2:Y:S04]  /*1ea90*/  LDL R4, [R1+0x8d4] ;  /* 0x0008d40001047983 */ /* 0x000ea80000100800 */
[----:B------:R0:W4:Y:S02]  /*1eaa0*/  @P1 LDG.E.U16 R24, [R14.64] ;  /* 0x000000060e181981 */ /* 0x000124000c1e1500 */
[----:B0-----:R-:W-:Y:S02]  /*1eab0*/  @P0 IMAD.MOV.U32 R14, RZ, RZ, R10 ;  /* 0x000000ffff0e0224 */ /* 0x001fe400078e000a */
[----:B------:R-:W-:Y:S01]  /*1eac0*/  @P0 IMAD.MOV.U32 R15, RZ, RZ, R12 ;  /* 0x000000ffff0f0224 */ /* 0x000fe200078e000c */
[----:B------:R0:W-:Y:S01]  /*1ead0*/  STL [R1+0x2c8], R3 ;  /* 0x0002c80301007387 */ /* 0x0001e20000100800 */
[----:B------:R-:W4:Y:S02]  /*1eae0*/  LDL R12, [R1+0x86c] ;  /* 0x00086c00010c7983 */ /* 0x000f240000100800 */
[----:B------:R-:W4:Y:S01]  /*1eaf0*/  LDL R10, [R1+0x870] ;  /* 0x00087000010a7983 */ /* 0x000f220000100800 */
[----:B0-----:R-:W4:Y:S01]  /*1eb00*/  LDL R3, [R1+0x8d8] ;  /* 0x0008d80001037983 */ /* 0x001f220000100800 */
[----:B------:R-:W-:-:S02]  /*1eb10*/  PRMT R23, RZ, 0x7610, R23 ;  /* 0x00007610ff177816 */ /* 0x000fc40000000017 */
[----:B------:R-:W-:Y:S02]  /*1eb20*/  ISETP.GT.AND P1, PT, R2, 0x6f, PT ;  /* 0x0000006f0200780c */ /* 0x000fe40003f24270 */
[----:B------:R-:W-:Y:S02]  /*1eb30*/  PRMT R18, RZ, 0x7610, R18 ;  /* 0x00007610ff127816 */ /* 0x000fe40000000012 */
[----:B------:R0:W4:Y:S01]  /*1eb40*/  @P0 LDG.E.U16 R23, [R14.64] ;  /* 0x000000060e170981 */ /* 0x000122000c1e1500 */
[----:B------:R-:W-:Y:S01]  /*1eb50*/  PRMT R17, RZ, 0x7610, R17 ;  /* 0x00007610ff117816 */ /* 0x000fe20000000011 */
[----:B0-----:R-:W-:Y:S01]  /*1eb60*/  @P0 IMAD.MOV.U32 R15, RZ, RZ, R22 ;  /* 0x000000ffff0f0224 */ /* 0x001fe200078e0016 */
[----:B------:R-:W-:Y:S02]  /*1eb70*/  PRMT R13, RZ, 0x7610, R13 ;  /* 0x00007610ff0d7816 */ /* 0x000fe4000000000d */
[----:B------:R-:W-:Y:S01]  /*1eb80*/  PRMT R9, RZ, 0x7610, R9 ;  /* 0x00007610ff097816 */ /* 0x000fe20000000009 */
[----:B---3--:R-:W-:-:S05]  /*1eb90*/  @P0 IMAD.MOV.U32 R14, RZ, RZ, R21 ;  /* 0x000000ffff0e0224 */ /* 0x008fca00078e0015 */
[----:B------:R0:W3:Y:S02]  /*1eba0*/  @P0 LDG.E.U16 R18, [R14.64] ;  /* 0x000000060e120981 */ /* 0x0000e4000c1e1500 */
[----:B0-----:R-:W-:Y:S02]  /*1ebb0*/  @P1 IMAD.MOV.U32 R14, RZ, RZ, R6 ;  /* 0x000000ffff0e1224 */ /* 0x001fe400078e0006 */
[----:B------:R-:W-:Y:S01]  /*1ebc0*/  @P1 IMAD.MOV.U32 R15, RZ, RZ, R7 ;  /* 0x000000ffff0f1224 */ /* 0x000fe200078e0007 */
[----:B------:R-:W-:Y:S01]  /*1ebd0*/  ISETP.GT.AND P0, PT, R2, 0x76, PT ;  /* 0x000000760200780c */ /* 0x000fe20003f04270 */
[----:B------:R-:W3:Y:S04]  /*1ebe0*/  LDL R7, [R1+0x864] ;  /* 0x0008640001077983 */ /* 0x000ee80000100800 */
[----:B------:R2:W3:Y:S04]  /*1ebf0*/  @P1 LDG.E.U16 R17, [R14.64] ;  /* 0x000000060e111981 */ /* 0x0004e8000c1e1500 */
[----:B------:R-:W3:Y:S01]  /*1ec00*/  LDL R6, [R1+0x868] ;  /* 0x0008680001067983 */ /* 0x000ee20000100800 */
[----:B--2---:R-:W-:-:S03]  /*1ec10*/  @P1 IMAD.MOV.U32 R15, RZ, RZ, R4 ;  /* 0x000000ffff0f1224 */ /* 0x004fc600078e0004 */
[----:B------:R-:W2:Y:S01]  /*1ec20*/  LDL R4, [R1+0x85c] ;  /* 0x00085c0001047983 */ /* 0x000ea20000100800 */
[----:B----4-:R-:W-:-:S03]  /*1ec30*/  @P1 IMAD.MOV.U32 R14, RZ, RZ, R3 ;  /* 0x000000ffff0e1224 */ /* 0x010fc600078e0003 */
[----:B------:R-:W4:Y:S04]  /*1ec40*/  LDL R3, [R1+0x860] ;  /* 0x0008600001037983 */ /* 0x000f280000100800 */
[----:B------:R0:W2:Y:S02]  /*1ec50*/  @P1 LDG.E.U16 R13, [R14.64] ;  /* 0x000000060e0d1981 */ /* 0x0000a4000c1e1500 */
[----:B0-----:R-:W-:Y:S02]  /*1ec60*/  @P0 IMAD.MOV.U32 R14, RZ, RZ, R10 ;  /* 0x000000ffff0e0224 */ /* 0x001fe400078e000a */
[----:B------:R-:W-:-:S05]  /*1ec70*/  @P0 IMAD.MOV.U32 R15, RZ, RZ, R12 ;  /* 0x000000ffff0f0224 */ /* 0x000fca00078e000c */
[----:B------:R0:W4:Y:S01]  /*1ec80*/  @P0 LDG.E.U16 R9, [R14.64] ;  /* 0x000000060e090981 */ /* 0x000122000c1e1500 */
[----:B------:R-:W-:Y:S02]  /*1ec90*/  ISETP.GT.AND P1, PT, R2, 0x77, PT ;  /* 0x000000770200780c */ /* 0x000fe40003f24270 */
[----:B------:R-:W-:Y:S01]  /*1eca0*/  PRMT R20, RZ, 0x7610, R20 ;  /* 0x00007610ff147816 */ /* 0x000fe20000000014 */
[----:B---3--:R1:W-:Y:S04]  /*1ecb0*/  STL [R1+0x2b0], R18 ;  /* 0x0002b01201007387 */ /* 0x0083e80000100800 */
[----:B-1----:R-:W3:Y:S04]  /*1ecc0*/  LDL R18, [R1+0x854] ;  /* 0x0008540001127983 */ /* 0x002ee80000100800 */
[----:B------:R1:W-:Y:S04]  /*1ecd0*/  STL [R1+0x2a8], R17 ;  /* 0x0002a81101007387 */ /* 0x0003e80000100800 */
[----:B-1----:R-:W3:Y:S01]  /*1ece0*/  LDL R17, [R1+0x858] ;  /* 0x0008580001117983 */ /* 0x002ee20000100800 */
[----:B0-----:R-:W-:-:S02]  /*1ecf0*/  @P0 IMAD.MOV.U32 R14, RZ, RZ, R6 ;  /* 0x000000ffff0e0224 */ /* 0x001fc400078e0006 */
[----:B------:R-:W-:-:S05]  /*1ed00*/  @P0 IMAD.MOV.U32 R15, RZ, RZ, R7 ;  /* 0x000000ffff0f0224 */ /* 0x000fca00078e0007 */
[----:B------:R0:W3:Y:S04]  /*1ed10*/  @P0 LDG.E.U16 R20, [R14.64] ;  /* 0x000000060e140981 */ /* 0x0000e8000c1e1500 */
[----:B--2---:R1:W-:Y:S01]  /*1ed20*/  STL [R1+0x2a0], R13 ;  /* 0x0002a00d01007387 */ /* 0x0043e20000100800 */
[----:B------:R-:W2:Y:S03]  /*1ed30*/  LDL R12, [R1+0x7f0] ;  /* 0x0007f000010c7983 */ /* 0x000ea60000100800 */
[----:B-1----:R-:W2:Y:S01]  /*1ed40*/  LDL R13, [R1+0x7ec] ;  /* 0x0007ec00010d7983 */ /* 0x002ea20000100800 */
[----:B------:R-:W-:Y:S02]  /*1ed50*/  STL [R1+0x2c0], R24 ;  /* 0x0002c01801007387 */ /* 0x000fe40000100800 */
[----:B------:R-:W2:Y:S01]  /*1ed60*/  LDL R10, [R1+0x7e4] ;  /* 0x0007e400010a7983 */ /* 0x000ea20000100800 */
[----:B----4-:R1:W-:Y:S04]  /*1ed70*/  STL [R1+0x298], R9 ;  /* 0x0002980901007387 */ /* 0x0103e80000100800 */
[----:B-1----:R-:W4:Y:S01]  /*1ed80*/  LDL R9, [R1+0x7e8] ;  /* 0x0007e80001097983 */ /* 0x002f220000100800 */
[----:B------:R-:W-:Y:S02]  /*1ed90*/  STL [R1+0x2b8], R23 ;  /* 0x0002b81701007387 */ /* 0x000fe40000100800 */
[----:B------:R-:W4:Y:S02]  /*1eda0*/  LDL R7, [R1+0x7dc] ;  /* 0x0007dc0001077983 */ /* 0x000f240000100800 */
[----:B------:R-:W4:Y:S02]  /*1edb0*/  LDL R6, [R1+0x7e0] ;  /* 0x0007e00001067983 */ /* 0x000f240000100800 */
[----:B0-----:R-:W-:-:S02]  /*1edc0*/  @P1 IMAD.MOV.U32 R14, RZ, RZ, R3 ;  /* 0x000000ffff0e1224 */ /* 0x001fc400078e0003 */
[----:B------:R-:W-:Y:S01]  /*1edd0*/  @P1 IMAD.MOV.U32 R15, RZ, RZ, R4 ;  /* 0x000000ffff0f1224 */ /* 0x000fe200078e0004 */
[----:B------:R-:W4:Y:S04]  /*1ede0*/  LDL R3, [R1+0x7d8] ;  /* 0x0007d80001037983 */ /* 0x000f280000100800 */
[----:B------:R-:W4:Y:S01]  /*1edf0*/  LDL R4, [R1+0x7d4] ;  /* 0x0007d40001047983 */ /* 0x000f220000100800 */
[----:B------:R-:W-:Y:S02]  /*1ee00*/  PRMT R19, RZ, 0x7610, R19 ;  /* 0x00007610ff137816 */ /* 0x000fe40000000013 */
[----:B------:R-:W-:-:S04]  /*1ee10*/  PRMT R16, RZ, 0x7610, R16 ;  /* 0x00007610ff107816 */ /* 0x000fc80000000010 */
[----:B------:R3:W4:Y:S01]  /*1ee20*/  @P1 LDG.E.U16 R19, [R14.64] ;  /* 0x000000060e131981 */ /* 0x000722000c1e1500 */
[----:B------:R-:W-:Y:S02]  /*1ee30*/  ISETP.GT.AND P0, PT, R2, 0x7e, PT ;  /* 0x0000007e0200780c */ /* 0x000fe40003f04270 */
[----:B------:R-:W-:Y:S02]  /*1ee40*/  PRMT R11, RZ, 0x7610, R11 ;  /* 0x00007610ff0b7816 */ /* 0x000fe4000000000b */
[----:B------:R-:W-:Y:S02]  /*1ee50*/  PRMT R8, RZ, 0x7610, R8 ;  /* 0x00007610ff087816 */ /* 0x000fe40000000008 */
[----:B------:R-:W-:Y:S01]  /*1ee60*/  PRMT R5, RZ, 0x7610, R5 ;  /* 0x00007610ff057816 */ /* 0x000fe20000000005 */
[----:B---3--:R-:W-:Y:S02]  /*1ee70*/  @P1 IMAD.MOV.U32 R15, RZ, RZ, R18 ;  /* 0x000000ffff0f1224 */ /* 0x008fe400078e0012 */
[----:B------:R-:W-:-:S05]  /*1ee80*/  @P1 IMAD.MOV.U32 R14, RZ, RZ, R17 ;  /* 0x000000ffff0e1224 */ /* 0x000fca00078e0011 */
[----:B------:R2:W3:Y:S01]  /*1ee90*/  @P1 LDG.E.U16 R16, [R14.64] ;  /* 0x000000060e101981 */ /* 0x0004e2000c1e1500 */
[----:B------:R-:W-:Y:S01]  /*1eea0*/  ISETP.GT.AND P1, PT, R2, 0x7f, PT ;  /* 0x0000007f0200780c */ /* 0x000fe20003f24270 */
[----:B--2---:R-:W-:Y:S02]  /*1eeb0*/  @P0 IMAD.MOV.U32 R14, RZ, RZ, R12 ;  /* 0x000000ffff0e0224 */ /* 0x004fe400078e000c */
[----:B------:R-:W-:Y:S01]  /*1eec0*/  @P0 IMAD.MOV.U32 R15, RZ, RZ, R13 ;  /* 0x000000ffff0f0224 */ /* 0x000fe200078e000d */
[----:B------:R-:W-:Y:S01]  /*1eed0*/  PRMT R0, RZ, 0x7610, R0 ;  /* 0x00007610ff007816 */ /* 0x000fe20000000000 */
[----:B------:R-:W2:Y:S04]  /*1eee0*/  LDL.LU R13, [R1+0x3f8] ;  /* 0x0003f800010d7983 */ /* 0x000ea80000300800 */
[----:B------:R0:W2:Y:S02]  /*1eef0*/  @P0 LDG.E.U16 R11, [R14.64] ;  /* 0x000000060e0b0981 */ /* 0x0000a4000c1e1500 */
[----:B0-----:R-:W-:-:S02]  /*1ef00*/  @P0 IMAD.MOV.U32 R15, RZ, RZ, R10 ;  /* 0x000000ffff0f0224 */ /* 0x001fc400078e000a */
[----:B----4-:R-:W-:-:S05]  /*1ef10*/  @P0 IMAD.MOV.U32 R14, RZ, RZ, R9 ;  /* 0x000000ffff0e0224 */ /* 0x010fca00078e0009 */
[----:B------:R0:W4:Y:S02]  /*1ef20*/  @P0 LDG.E.U16 R8, [R14.64] ;  /* 0x000000060e080981 */ /* 0x000124000c1e1500 */
[----:B0-----:R-:W-:Y:S02]  /*1ef30*/  @P1 IMAD.MOV.U32 R14, RZ, RZ, R6 ;  /* 0x000000ffff0e1224 */ /* 0x001fe400078e0006 */
[----:B------:R-:W-:-:S05]  /*1ef40*/  @P1 IMAD.MOV.U32 R15, RZ, RZ, R7 ;  /* 0x000000ffff0f1224 */ /* 0x000fca00078e0007 */
[----:B------:R0:W2:Y:S02]  /*1ef50*/  @P1 LDG.E.U16 R5, [R14.64] ;  /* 0x000000060e051981 */ /* 0x0000a4000c1e1500 */
[----:B0-----:R-:W-:Y:S02]  /*1ef60*/  @P1 IMAD.MOV.U32 R14, RZ, RZ, R3 ;  /* 0x000000ffff0e1224 */ /* 0x001fe400078e0003 */
[----:B------:R-:W-:-:S05]  /*1ef70*/  @P1 IMAD.MOV.U32 R15, RZ, RZ, R4 ;  /* 0x000000ffff0f1224 */ /* 0x000fca00078e0004 */
[----:B------:R-:W4:Y:S04]  /*1ef80*/  @P1 LDG.E.U16 R0, [R14.64] ;  /* 0x000000060e001981 */ /* 0x000f28000c1e1500 */
[----:B------:R-:W0:Y:S01]  /*1ef90*/  S2R R25, SR_TID.X ;  /* 0x0000000000197919 */ /* 0x000e220000002100 */
[----:B------:R-:W-:Y:S06]  /*1efa0*/  BAR.SYNC.DEFER_BLOCKING 0x0 ;  /* 0x0000000000007b1d */ /* 0x000fec0000010000 */
[----:B---3--:R1:W-:Y:S04]  /*1efb0*/  STL [R1+0x280], R16 ;  /* 0x0002801001007387 */ /* 0x0083e80000100800 */
[----:B-1----:R-:W3:Y:S01]  /*1efc0*/  LDL.LU R16, [R1+0x3f4] ;  /* 0x0003f40001107983 */ /* 0x002ee20000300800 */
[----:B------:R-:W3:Y:S02]  /*1efd0*/  LDL.LU R28, [R1+0x3bc] ;  /* 0x0003bc00011c7983 */ /* 0x000ee40000300800 */
[----:B------:R-:W3:Y:S02]  /*1efe0*/  LDL.LU R29, [R1+0x3b8] ;  /* 0x0003b800011d7983 */ /* 0x000ee40000300800 */
[----:B------:R-:W3:Y:S01]  /*1eff0*/  LDL.LU R3, [R1+0x21c] ;  /* 0x00021c0001037983 */ /* 0x000ee20000300800 */
[----:B------:R-:W3:Y:S01]  /*1f000*/  LDL.LU R4, [R1+0x214] ;  /* 0x0002140001047983 */ /* 0x000ee20000300800 */
[----:B------:R-:W3:Y:S02]  /*1f010*/  LDL.LU R17, [R1+0x1e8] ;  /* 0x0001e80001117983 */ /* 0x000ee40000300800 */
[----:B------:R-:W3:Y:S02]  /*1f020*/  LDL.LU R18, [R1+0x1e4] ;  /* 0x0001e40001127983 */ /* 0x000ee40000300800 */
[----:B------:R-:W-:Y:S01]  /*1f030*/  STL [R1+0x290], R20 ;  /* 0x0002901401007387 */ /* 0x000fe20000100800 */
[----:B--2---:R1:W-:Y:S04]  /*1f040*/  STL [R1+0x270], R5 ;  /* 0x0002700501007387 */ /* 0x0043e80000100800 */
[----:B-1----:R-:W2:Y:S01]  /*1f050*/  LDL.LU R5, [R1+0x1b8] ;  /* 0x0001b80001057983 */ /* 0x002ea20000300800 */
[----:B------:R-:W2:Y:S02]  /*1f060*/  LDL.LU R6, [R1+0x1b4] ;  /* 0x0001b40001067983 */ /* 0x000ea40000300800 */
[----:B------:R1:W-:Y:S02]  /*1f070*/  STL [R1+0x288], R19 ;  /* 0x0002881301007387 */ /* 0x0003e40000100800 */
[----:B-1----:R-:W2:Y:S01]  /*1f080*/  LDL.LU R19, [R1+0x188] ;  /* 0x0001880001137983 */ /* 0x002ea20000300800 */
[----:B------:R-:W2:Y:S02]  /*1f090*/  LDL.LU R20, [R1+0x184] ;  /* 0x0001840001147983 */ /* 0x000ea40000300800 */
[----:B------:R-:W2:Y:S02]  /*1f0a0*/  LDL.LU R24, [R1+0x158] ;  /* 0x0001580001187983 */ /* 0x000ea40000300800 */
[----:B------:R-:W2:Y:S01]  /*1f0b0*/  LDL.LU R7, [R1+0x154] ;  /* 0x0001540001077983 */ /* 0x000ea20000300800 */
[----:B----4-:R1:W-:Y:S04]  /*1f0c0*/  STL [R1+0x274], R8 ;  /* 0x0002740801007387 */ /* 0x0103e80000100800 */
[----:B-1----:R-:W2:Y:S01]  /*1f0d0*/  LDL.LU R8, [R1+0xe8] ;  /* 0x0000e80001087983 */ /* 0x002ea20000300800 */
[----:B------:R-:W2:Y:S02]  /*1f0e0*/  LDL.LU R21, [R1+0xe4] ;  /* 0x0000e40001157983 */ /* 0x000ea40000300800 */
[----:B------:R-:W2:Y:S02]  /*1f0f0*/  LDL.LU R22, [R1+0xb8] ;  /* 0x0000b80001167983 */ /* 0x000ea40000300800 */
[----:B------:R-:W2:Y:S01]  /*1f100*/  LDL.LU R9, [R1+0xb4] ;  /* 0x0000b40001097983 */ /* 0x000ea20000300800 */
[----:B------:R-:W2:Y:S01]  /*1f110*/  LDL.LU R10, [R1+0x88] ;  /* 0x00008800010a7983 */ /* 0x000ea20000300800 */
[----:B------:R1:W-:Y:S02]  /*1f120*/  STL [R1+0x278], R11 ;  /* 0x0002780b01007387 */ /* 0x0003e40000100800 */
[----:B------:R-:W2:Y:S01]  /*1f130*/  LDL.LU R23, [R1+0x84] ;  /* 0x0000840001177983 */ /* 0x000ea20000300800 */
[----:B-1----:R-:W2:Y:S01]  /*1f140*/  LDL.LU R11, [R1+0x58] ;  /* 0x00005800010b7983 */ /* 0x002ea20000300800 */
[----:B------:R-:W2:Y:S02]  /*1f150*/  LDL.LU R27, [R1+0x54] ;  /* 0x00005400011b7983 */ /* 0x000ea40000300800 */
[----:B------:R-:W2:Y:S02]  /*1f160*/  LDL.LU R12, [R1+0x28] ;  /* 0x00002800010c7983 */ /* 0x000ea40000300800 */
[----:B------:R-:W2:Y:S01]  /*1f170*/  LDL.LU R26, [R1+0x24] ;  /* 0x00002400011a7983 */ /* 0x000ea20000300800 */
[----:B------:R-:W-:Y:S01]  /*1f180*/  STL [R1+0x3754], R14 ;  /* 0x0037540e01007387 */ /* 0x000fe20000100800 */
[----:B------:R-:W-:Y:S02]  /*1f190*/  STL [R1+0x375c], R14 ;  /* 0x00375c0e01007387 */ /* 0x000fe40000100800 */
[----:B------:R-:W-:Y:S02]  /*1f1a0*/  STL [R1+0x3764], R14 ;  /* 0x0037640e01007387 */ /* 0x000fe40000100800 */
[----:B------:R-:W-:Y:S01]  /*1f1b0*/  STL [R1+0x3770], R14 ;  /* 0x0037700e01007387 */ /* 0x000fe20000100800 */
[----:B------:R-:W-:Y:S01]  /*1f1c0*/  STL [R1+0x3778], R14 ;  /* 0x0037780e01007387 */ /* 0x000fe20000100800 */
[----:B------:R-:W-:Y:S02]  /*1f1d0*/  STL [R1+0x3780], R14 ;  /* 0x0037800e01007387 */ /* 0x000fe40000100800 */
[----:B------:R-:W-:Y:S02]  /*1f1e0*/  STL [R1+0x3788], R14 ;  /* 0x0037880e01007387 */ /* 0x000fe40000100800 */
[----:B------:R0:W-:Y:S01]  /*1f1f0*/  STL [R1+0x218], R0 ;  /* 0x0002180001007387 */ /* 0x0001e20000100800 */
[----:B------:R-:W-:Y:S01]  /*1f200*/  STL [R1+0x3790], R14 ;  /* 0x0037900e01007387 */ /* 0x000fe20000100800 */
[----:B------:R-:W-:Y:S02]  /*1f210*/  STL [R1+0x3798], R14 ;  /* 0x0037980e01007387 */ /* 0x000fe40000100800 */
[----:B------:R-:W-:Y:S02]  /*1f220*/  STL [R1+0x37a4], R14 ;  /* 0x0037a40e01007387 */ /* 0x000fe40000100800 */
[----:B------:R-:W-:Y:S01]  /*1f230*/  STL [R1+0x37ac], R14 ;  /* 0x0037ac0e01007387 */ /* 0x000fe20000100800 */
        /* <DEDUP_REMOVED lines=29> */
[----:B0-----:R-:W-:Y:S01]  /*1f410*/  LOP3.LUT R0, R25, 0x7f, RZ, 0xc0, !PT ;  /* 0x0000007f19007812 */ /* 0x001fe200078ec0ff */
[----:B------:R0:W-:Y:S03]  /*1f420*/  STL [R1+0x3958], R25 ;  /* 0x0039581901007387 */ /* 0x0001e60000100800 */
[C---:B------:R-:W-:Y:S01]  /*1f430*/  ISETP.GE.AND P0, PT, R0.reuse, R2, PT ;  /* 0x000000020000720c */ /* 0x040fe20003f06270 */
[----:B0-----:R-:W2:Y:S01]  /*1f440*/  LDL.LU R25, [R1+0x2d8] ;  /* 0x0002d80001197983 */ /* 0x001ea20000300800 */
[----:B------:R-:W-:Y:S02]  /*1f450*/  STL [R1+0x3740], R15 ;  /* 0x0037400f01007387 */ /* 0x000fe40000100800 */
[----:B------:R-:W-:Y:S02]  /*1f460*/  STL [R1+0x3748], R15 ;  /* 0x0037480f01007387 */ /* 0x000fe40000100800 */
[----:B------:R-:W-:Y:S01]  /*1f470*/  STL [R1+0x3894], R15 ;  /* 0x0038940f01007387 */ /* 0x000fe20000100800 */
[----:B------:R0:W-:Y:S01]  /*1f480*/  STL [R1+0x38a4], R15 ;  /* 0x0038a40f01007387 */ /* 0x0001e20000100800 */
[----:B------:R-:W-:-:S03]  /*1f490*/  IMAD.SHL.U32 R14, R0, 0x2, RZ ;  /* 0x00000002000e7824 */ /* 0x000fc600078e00ff */
[----:B0-----:R-:W2:Y:S01]  /*1f4a0*/  LDL.LU R15, [R1+0x2dc] ;  /* 0x0002dc00010f7983 */ /* 0x001ea20000300800 */
[----:B------:R-:W2:Y:S02]  /*1f4b0*/  LDL.LU R2, [R1+0x310] ;  /* 0x0003100001027983 */ /* 0x000ea40000300800 */
[----:B------:R0:W-:Y:S02]  /*1f4c0*/  STL [R1+0x3940], R0 ;  /* 0x0039400001007387 */ /* 0x0001e40000100800 */
[----:B0-----:R-:W2:Y:S04]  /*1f4d0*/  LDL.LU R0, [R1+0x314] ;  /* 0x0003140001007983 */ /* 0x001ea80000300800 */
[----:B------:R0:W-:Y:S04]  /*1f4e0*/  STS.U16 [R14], R13 ;  /* 0x0000000d0e007388 */ /* 0x0001e80000000400 */
[----:B0-----:R-:W2:Y:S04]  /*1f4f0*/  LDL.LU R13, [R1+0x3968] ;  /* 0x00396800010d7983 */ /* 0x001ea80000300800 */
[----:B---3--:R0:W-:Y:S01]  /*1f500*/  STS.U16 [R14+0x100], R16 ;  /* 0x000100100e007388 */ /* 0x0081e20000000400 */
[----:B------:R1:W-:Y:S02]  /*1f510*/  STS.U16 [R14+0x1000], R28 ;  /* 0x0010001c0e007388 */ /* 0x0003e40000000400 */
[----:B------:R3:W-:Y:S01]  /*1f520*/  STS.U16 [R14+0x1100], R29 ;  /* 0x0011001d0e007388 */ /* 0x0007e20000000400 */
[----:B0-----:R-:W4:Y:S01]  /*1f530*/  LDL.LU R16, [R1+0x3964] ;  /* 0x0039640001107983 */ /* 0x001f220000300800 */
[----:B-1----:R-:W4:Y:S02]  /*1f540*/  LDL.LU R28, [R1+0x3960] ;  /* 0x00396000011c7983 */ /* 0x002f240000300800 */
[----:B---3--:R-:W3:Y:S01]  /*1f550*/  LDL.LU R29, [R1+0x395c] ;  /* 0x00395c00011d7983 */ /* 0x008ee20000300800 */
[----:B--2---:R-:W-:Y:S01]  /*1f560*/  STS.U16 [R14+0x2000], R0 ;  /* 0x002000000e007388 */ /* 0x004fe20000000400 */
[----:B------:R-:W-:Y:S02]  /*1f570*/  STS.U16 [R14+0x2100], R2 ;  /* 0x002100020e007388 */ /* 0x000fe40000000400 */
[----:B------:R-:W-:Y:S02]  /*1f580*/  STS.U16 [R14+0x3000], R15 ;  /* 0x0030000f0e007388 */ /* 0x000fe40000000400 */
[----:B------:R-:W-:Y:S01]  /*1f590*/  STS.U16 [R14+0x3100], R25 ;  /* 0x003100190e007388 */ /* 0x000fe20000000400 */
[----:B------:R-:W-:Y:S01]  /*1f5a0*/  STS.U16 [R14+0x4000], R3 ;  /* 0x004000030e007388 */ /* 0x000fe20000000400 */
        /* <DEDUP_REMOVED lines=16> */
[----:B------:R0:W-:Y:S03]  /*1f6b0*/  STS.U16 [R14+0xc100], R27 ;  /* 0x00c1001b0e007388 */ /* 0x0001e60000000400 */
[----:B0-----:R-:W0:Y:S01]  /*1f6c0*/  S2R R27, SR_TID.X ;  /* 0x00000000001b7919 */ /* 0x001e220000002100 */
[----:B------:R1:W-:Y:S02]  /*1f6d0*/  STS.U16 [R14+0xd000], R12 ;  /* 0x00d0000c0e007388 */ /* 0x0003e40000000400 */
[----:B------:R2:W-:Y:S01]  /*1f6e0*/  STS.U16 [R14+0xd100], R26 ;  /* 0x00d1001a0e007388 */ /* 0x0005e20000000400 */
[----:B0-----:R-:W-:-:S05]  /*1f6f0*/  LOP3.LUT R27, R27, 0x7f, RZ, 0xc0, !PT ;  /* 0x0000007f1b1b7812 */ /* 0x001fca00078ec0ff */
[----:B------:R-:W-:-:S05]  /*1f700*/  IMAD.SHL.U32 R27, R27, 0x2, RZ ;  /* 0x000000021b1b7824 */ /* 0x000fca00078e00ff */
[----:B------:R-:W-:Y:S01]  /*1f710*/  LOP3.LUT R0, R27, 0x10, RZ, 0x3c, !PT ;  /* 0x000000101b007812 */ /* 0x000fe200078e3cff */
[----:B---3--:R-:W-:Y:S01]  /*1f720*/  STL [R1+0x3730], R29 ;  /* 0x0037301d01007387 */ /* 0x008fe20000100800 */
[----:B------:R-:W-:Y:S02]  /*1f730*/  STL [R1+0x38a8], R29 ;  /* 0x0038a81d01007387 */ /* 0x000fe40000100800 */
[----:B----4-:R-:W-:Y:S02]  /*1f740*/  STL [R1+0x38ac], R28 ;  /* 0x0038ac1c01007387 */ /* 0x010fe40000100800 */
[----:B------:R-:W-:Y:S01]  /*1f750*/  STL [R1+0x38b0], R16 ;  /* 0x0038b01001007387 */ /* 0x000fe20000100800 */
[----:B------:R-:W3:Y:S01]  /*1f760*/  LDL.LU R25, [R1+0x3f0] ;  /* 0x0003f00001197983 */ /* 0x000ee20000300800 */
[----:B------:R-:W4:Y:S02]  /*1f770*/  LDL.LU R11, [R1+0x3ec] ;  /* 0x0003ec00010b7983 */ /* 0x000f240000300800 */
[----:B-1----:R-:W4:Y:S02]  /*1f780*/  LDL.LU R12, [R1+0x3b4] ;  /* 0x0003b400010c7983 */ /* 0x002f240000300800 */
[----:B--2---:R-:W2:Y:S01]  /*1f790*/  LDL.LU R26, [R1+0x3b0] ;  /* 0x0003b000011a7983 */ /* 0x004ea20000300800 */
[----:B------:R-:W2:Y:S04]  /*1f7a0*/  LDL.LU R27, [R1+0x30c] ;  /* 0x00030c00011b7983 */ /* 0x000ea80000300800 */
[----:B------:R-:W-:Y:S01]  /*1f7b0*/  STS.U16 [R14+0xe000], R29 ;  /* 0x00e0001d0e007388 */ /* 0x000fe20000000400 */
[----:B------:R-:W-:Y:S02]  /*1f7c0*/  STS.U16 [R14+0xe100], R28 ;  /* 0x00e1001c0e007388 */ /* 0x000fe40000000400 */
[----:B------:R0:W-:Y:S02]  /*1f7d0*/  STS.U16 [R14+0xf000], R16 ;  /* 0x00f000100e007388 */ /* 0x0001e40000000400 */
[----:B0-----:R-:W2:Y:S01]  /*1f7e0*/  LDL.LU R16, [R1+0x2cc] ;  /* 0x0002cc0001107983 */ /* 0x001ea20000300800 */
[----:B------:R-:W2:Y:S02]  /*1f7f0*/  LDL.LU R28, [R1+0x210] ;  /* 0x00021000011c7983 */ /* 0x000ea40000300800 */
[----:B------:R-:W2:Y:S02]  /*1f800*/  LDL.LU R29, [R1+0x20c] ;  /* 0x00020c00011d7983 */ /* 0x000ea40000300800 */
[----:B------:R-:W2:Y:S01]  /*1f810*/  LDL.LU R2, [R1+0x1e0] ;  /* 0x0001e00001027983 */ /* 0x000ea20000300800 */
[----:B------:R-:W2:Y:S01]  /*1f820*/  LDL.LU R15, [R1+0x1dc] ;  /* 0x0001dc00010f7983 */ /* 0x000ea20000300800 */
        /* <DEDUP_REMOVED lines=15> */
[----:B------:R-:W2:Y:S04]  /*1f920*/  LDL.LU R23, [R1+0x1c] ;  /* 0x00001c0001177983 */ /* 0x000ea80000300800 */
[----:B------:R-:W-:Y:S01]  /*1f930*/  STS.U16 [R14+0xf100], R13 ;  /* 0x00f1000d0e007388 */ /* 0x000fe20000000400 */
[----:B------:R0:W-:Y:S03]  /*1f940*/  STL [R1+0x3924], R14 ;  /* 0x0039240e01007387 */ /* 0x0001e60000100800 */
[----:B0-----:R-:W2:Y:S01]  /*1f950*/  LDL.LU R14, [R1+0x2d4] ;  /* 0x0002d400010e7983 */ /* 0x001ea20000300800 */
[----:B------:R0:W-:Y:S03]  /*1f960*/  STL [R1+0x38b4], R13 ;  /* 0x0038b40d01007387 */ /* 0x0001e60000100800 */
[----:B0-----:R-:W2:Y:S04]  /*1f970*/  LDL.LU R13, [R1+0x308] ;  /* 0x00030800010d7983 */ /* 0x001ea80000300800 */
[----:B---3--:R0:W-:Y:S01]  /*1f980*/  STS.U16 [R0+0x200], R25 ;  /* 0x0002001900007388 */ /* 0x0081e20000000400 */
[----:B----4-:R1:W-:Y:S03]  /*1f990*/  STS.U16 [R0+0x300], R11 ;  /* 0x0003000b00007388 */ /* 0x0103e60000000400 */
[----:B0-----:R-:W3:Y:S01]  /*1f9a0*/  LDL.LU R25, [R1+0x3958] ;  /* 0x0039580001197983 */ /* 0x001ee20000300800 */
[----:B-1----:R-:W4:Y:S02]  /*1f9b0*/  LDL.LU R11, [R1+0x3954] ;  /* 0x00395400010b7983 */ /* 0x002f240000300800 */
[----:B------:R0:W-:Y:S02]  /*1f9c0*/  STS.U16 [R0+0x1200], R12 ;  /* 0x0012000c00007388 */ /* 0x0001e40000000400 */
[----:B--2---:R1:W-:Y:S01]  /*1f9d0*/  STS.U16 [R0+0x1300], R26 ;  /* 0x0013001a00007388 */ /* 0x0043e20000000400 */
[----:B------:R2:W-:Y:S04]  /*1f9e0*/  STS.U16 [R0+0x2200], R27 ;  /* 0x0022001b00007388 */ /* 0x0005e80000000400 */
[----:B0-----:R-:W4:Y:S04]  /*1f9f0*/  LDL.LU R12, [R1+0x3950] ;  /* 0x00395000010c7983 */ /* 0x001f280000300800 */
[----:B-1----:R-:W4:Y:S01]  /*1fa00*/  LDL.LU R26, [R1+0x394c] ;  /* 0x00394c00011a7983 */ /* 0x002f220000300800 */
[----:B--2---:R-:W2:Y:S03]  /*1fa10*/  LDL.LU R27, [R1+0x3948] ;  /* 0x00394800011b7983 */ /* 0x004ea60000300800 */
        /* <DEDUP_REMOVED lines=19> */
[----:B------:R0:W-:Y:S01]  /*1fb50*/  STS.U16 [R0+0xc200], R22 ;  /* 0x00c2001600007388 */ /* 0x0001e20000000400 */
[----:B------:R-:W-:Y:S01]  /*1fb60*/  STS.U16 [R0+0xc300], R9 ;  /* 0x00c3000900007388 */ /* 0x000fe20000000400 */
[----:B------:R-:W-:Y:S02]  /*1fb70*/  STS.U16 [R0+0xd200], R10 ;  /* 0x00d2000a00007388 */ /* 0x000fe40000000400 */
[----:B------:R-:W-:Y:S01]  /*1fb80*/  STS.U16 [R0+0xd300], R23 ;  /* 0x00d3001700007388 */ /* 0x000fe20000000400 */
[----:B---3--:R-:W-:-:S05]  /*1fb90*/  LOP3.LUT R25, R25, 0x7f, RZ, 0xc0, !PT ;  /* 0x0000007f19197812 */ /* 0x008fca00078ec0ff */
[----:B0-----:R-:W-:-:S05]  /*1fba0*/  IMAD.SHL.U32 R22, R25, 0x2, RZ ;  /* 0x0000000219167824 */ /* 0x001fca00078e00ff */
[C---:B------:R-:W-:Y:S01]  /*1fbb0*/  LOP3.LUT R2, R22.reuse, 0x20, RZ, 0x3c, !PT ;  /* 0x0000002016027812 */ /* 0x040fe200078e3cff */
[----:B--2---:R-:W-:Y:S04]  /*1fbc0*/  STS.U16 [R0+0xe200], R27 ;  /* 0x00e2001b00007388 */ /* 0x004fe80000000400 */
[----:B------:R-:W-:Y:S01]  /*1fbd0*/  STL [R1+0x38b8], R27 ;  /* 0x0038b81b01007387 */ /* 0x000fe20000100800 */
[----:B----4-:R-:W-:Y:S02]  /*1fbe0*/  STS.U16 [R0+0xe300], R26 ;  /* 0x00e3001a00007388 */ /* 0x010fe40000000400 */
[----:B------:R-:W-:Y:S02]  /*1fbf0*/  STL [R1+0x38bc], R26 ;  /* 0x0038bc1a01007387 */ /* 0x000fe40000100800 */
[----:B------:R0:W-:Y:S01]  /*1fc00*/  STS.U16 [R0+0xf200], R12 ;  /* 0x00f2000c00007388 */ /* 0x0001e20000000400 */
[----:B------:R1:W-:Y:S04]  /*1fc10*/  STL [R1+0x3944], R2 ;  /* 0x0039440201007387 */ /* 0x0003e80000100800 */
[----:B0-----:R-:W2:Y:S01]  /*1fc20*/  LDL.LU R0, [R1+0x3e8] ;  /* 0x0003e80001007983 */ /* 0x001ea20000300800 */
[----:B------:R-:W3:Y:S02]  /*1fc30*/  LDL.LU R9, [R1+0x3e4] ;  /* 0x0003e40001097983 */ /* 0x000ee40000300800 */
[----:B------:R-:W4:Y:S02]  /*1fc40*/  LDL.LU R10, [R1+0x3ac] ;  /* 0x0003ac00010a7983 */ /* 0x000f240000300800 */
        /* <DEDUP_REMOVED lines=19> */
[----:B------:R-:W2:Y:S01]  /*1fd80*/  LDL.LU R7, [R1+0x48] ;  /* 0x0000480001077983 */ /* 0x000ea20000300800 */
[----:B-1----:R-:W-:Y:S01]  /*1fd90*/  LOP3.LUT R2, R22, 0x10, RZ, 0x3c, !PT ;  /* 0x0000001016027812 */ /* 0x002fe200078e3cff */
[----:B------:R-:W2:Y:S01]  /*1fda0*/  LDL.LU R8, [R1+0x44] ;  /* 0x0000440001087983 */ /* 0x000ea20000300800 */
[----:B------:R-:W2:Y:S02]  /*1fdb0*/  LDL.LU R21, [R1+0x18] ;  /* 0x0000180001157983 */ /* 0x000ea40000300800 */
[----:B------:R-:W2:Y:S02]  /*1fdc0*/  LDL.LU R22, [R1+0x14] ;  /* 0x0000140001167983 */ /* 0x000ea40000300800 */
[----:B------:R0:W-:Y:S01]  /*1fdd0*/  STL [R1+0x38d4], R12 ;  /* 0x0038d40c01007387 */ /* 0x0001e20000100800 */
[----:B------:R1:W-:Y:S04]  /*1fde0*/  STS.U16 [R2+0xf300], R11 ;  /* 0x00f3000b02007388 */ /* 0x0003e80000000400 */
[----:B0-----:R-:W2:Y:S01]  /*1fdf0*/  LDL.LU R12, [R1+0x2c4] ;  /* 0x0002c400010c7983 */ /* 0x001ea20000300800 */
[----:B-1----:R-:W2:Y:S02]  /*1fe00*/  LDL.LU R2, [R1+0x3944] ;  /* 0x0039440001027983 */ /* 0x002ea40000300800 */
[----:B------:R0:W-:Y:S02]  /*1fe10*/  STL [R1+0x38d8], R11 ;  /* 0x0038d80b01007387 */ /* 0x0001e40000100800 */
[----:B0-----:R-:W4:Y:S04]  /*1fe20*/  LDL.LU R11, [R1+0x300] ;  /* 0x00030000010b7983 */ /* 0x001f280000300800 */
[----:B--2---:R0:W-:Y:S01]  /*1fe30*/  STS.U16 [R2+0x400], R0 ;  /* 0x0004000002007388 */ /* 0x0041e20000000400 */
[----:B---3--:R1:W-:Y:S02]  /*1fe40*/  STS.U16 [R2+0x500], R9 ;  /* 0x0005000902007388 */ /* 0x0083e40000000400 */
[----:B----4-:R2:W-:Y:S01]  /*1fe50*/  STS.U16 [R2+0x1400], R10 ;  /* 0x0014000a02007388 */ /* 0x0105e20000000400 */
[----:B------:R3:W-:Y:S04]  /*1fe60*/  STS.U16 [R2+0x1500], R23 ;  /* 0x0015001702007388 */ /* 0x0007e80000000400 */
[----:B------:R3:W-:Y:S04]  /*1fe70*/  STS.U16 [R2+0x2400], R25 ;  /* 0x0024001902007388 */ /* 0x0007e80000000400 */
[----:B0-----:R-:W4:Y:S01]  /*1fe80*/  LDL.LU R0, [R1+0x3940] ;  /* 0x0039400001007983 */ /* 0x001f220000300800 */
[----:B-1----:R-:W4:Y:S03]  /*1fe90*/  LDL.LU R9, [R1+0x393c] ;  /* 0x00393c0001097983 */ /* 0x002f260000300800 */
[----:B--2---:R-:W2:Y:S01]  /*1fea0*/  LDL.LU R10, [R1+0x3938] ;  /* 0x00393800010a7983 */ /* 0x004ea20000300800 */
[----:B---3--:R-:W3:Y:S03]  /*1feb0*/  LDL.LU R23, [R1+0x3934] ;  /* 0x0039340001177983 */ /* 0x008ee60000300800 */
[----:B------:R-:W2:Y:S04]  /*1fec0*/  LDL.LU R25, [R1+0x3930] ;  /* 0x0039300001197983 */ /* 0x000ea80000300800 */
[----:B------:R-:W-:Y:S01]  /*1fed0*/  STS.U16 [R2+0x2500], R11 ;  /* 0x0025000b02007388 */ /* 0x000fe20000000400 */
[----:B------:R-:W-:Y:S02]  /*1fee0*/  STS.U16 [R2+0x3400], R12 ;  /* 0x0034000c02007388 */ /* 0x000fe40000000400 */
[----:B------:R-:W-:Y:S02]  /*1fef0*/  STS.U16 [R2+0x3500], R26 ;  /* 0x0035001a02007388 */ /* 0x000fe40000000400 */
[----:B------:R-:W-:Y:S01]  /*1ff00*/  STS.U16 [R2+0x4400], R27 ;  /* 0x0044001b02007388 */ /* 0x000fe20000000400 */
[----:B------:R-:W-:Y:S01]  /*1ff10*/  STS.U16 [R2+0x4500], R13 ;  /* 0x0045000d02007388 */ /* 0x000fe20000000400 */
[----:B------:R0:W-:Y:S03]  /*1ff20*/  STS.U16 [R2+0x5400], R14 ;  /* 0x0054000e02007388 */ /* 0x0001e60000000400 */
[----:B--2---:R-:W-:Y:S01]  /*1ff30*/  STL [R1+0x38dc], R25 ;  /* 0x0038dc1901007387 */ /* 0x004fe20000100800 */
[----:B0-----:R-:W2:Y:S02]  /*1ff40*/  LDL.LU R14, [R1+0x3dc] ;  /* 0x0003dc00010e7983 */ /* 0x001ea40000300800 */
[----:B------:R-:W-:Y:S02]  /*1ff50*/  STS.U16 [R2+0x5500], R16 ;  /* 0x0055001002007388 */ /* 0x000fe40000000400 */
[----:B------:R-:W-:Y:S01]  /*1ff60*/  STS.U16 [R2+0x6400], R28 ;  /* 0x0064001c02007388 */ /* 0x000fe20000000400 */
[----:B------:R-:W-:Y:S01]  /*1ff70*/  STS.U16 [R2+0x6500], R29 ;  /* 0x0065001d02007388 */ /* 0x000fe20000000400 */
[----:B------:R-:W-:Y:S02]  /*1ff80*/  STS.U16 [R2+0x7400], R15 ;  /* 0x0074000f02007388 */ /* 0x000fe40000000400 */
[----:B------:R-:W-:Y:S02]  /*1ff90*/  STS.U16 [R2+0x7500], R3 ;  /* 0x0075000302007388 */ /* 0x000fe40000000400 */
[----:B------:R-:W-:Y:S01]  /*1ffa0*/  STS.U16 [R2+0x8400], R4 ;  /* 0x0084000402007388 */ /* 0x000fe20000000400 */
[----:B--2---:R0:W-:Y:S04]  /*1ffb0*/  STL [R1+0x3928], R14 ;  /* 0x0039280e01007387 */ /* 0x0041e80000100800 */
[----:B0-----:R-:W2:Y:S04]  /*1ffc0*/  LDL.LU R14, [R1+0x3e0] ;  /* 0x0003e000010e7983 */ /* 0x001ea80000300800 */
        /* <DEDUP_REMOVED lines=8> */
[----:B------:R1:W-:Y:S01]  /*20050*/  STS.U16 [R2+0xc500], R8 ;  /* 0x00c5000802007388 */ /* 0x0003e20000000400 */
[----:B------:R0:W-:Y:S02]  /*20060*/  STS.U16 [R2+0xd400], R21 ;  /* 0x00d4001502007388 */ /* 0x0001e40000000400 */
[----:B------:R0:W-:Y:S02]  /*20070*/  STS.U16 [R2+0xd500], R22 ;  /* 0x00d5001602007388 */ /* 0x0001e40000000400 */
[----:B------:R0:W-:Y:S02]  /*20080*/  STS.U16 [R2+0xe400], R25 ;  /* 0x00e4001902007388 */ /* 0x0001e40000000400 */
[----:B----4-:R-:W-:-:S02]  /*20090*/  IMAD.SHL.U32 R4, R0, 0x2, RZ ;  /* 0x0000000200047824 */ /* 0x010fc400078e00ff */
[----:B------:R-:W-:Y:S01]  /*200a0*/  IMAD.SHL.U32 R0, R0, 0x2, RZ ;  /* 0x0000000200007824 */ /* 0x000fe200078e00ff */
[----:B--2---:R2:W-:Y:S01]  /*200b0*/  STL [R1+0x392c], R14 ;  /* 0x00392c0e01007387 */ /* 0x0045e20000100800 */
[----:B0-----:R-:W4:Y:S02]  /*200c0*/  LDL.LU R7, [R1+0x3a4] ;  /* 0x0003a40001077983 */ /* 0x001f240000300800 */
[----:B-1----:R-:W4:Y:S02]  /*200d0*/  LDL.LU R8, [R1+0x3a0] ;  /* 0x0003a00001087983 */ /* 0x002f240000300800 */
[----:B------:R-:W4:Y:S01]  /*200e0*/  LDL.LU R21, [R1+0x2fc] ;  /* 0x0002fc0001157983 */ /* 0x000f220000300800 */
[----:B------:R-:W4:Y:S01]  /*200f0*/  LDL.LU R22, [R1+0x2f8] ;  /* 0x0002f80001167983 */ /* 0x000f220000300800 */
[----:B------:R-:W4:Y:S02]  /*20100*/  LDL.LU R25, [R1+0x1fc] ;  /* 0x0001fc0001197983 */ /* 0x000f240000300800 */
[----:B------:R-:W4:Y:S02]  /*20110*/  LDL.LU R11, [R1+0x1d0] ;  /* 0x0001d000010b7983 */ /* 0x000f240000300800 */
        /* <DEDUP_REMOVED lines=13> */
[----:B--2---:R-:W-:Y:S01]  /*201f0*/  LOP3.LUT R14, R0, 0x20, RZ, 0x3c, !PT ;  /* 0x00000020000e7812 */ /* 0x004fe200078e3cff */
[----:B------:R-:W2:Y:S01]  /*20200*/  LDL.LU R19, [R1+0x40] ;  /* 0x0000400001137983 */ /* 0x000ea20000300800 */
[----:B------:R-:W2:Y:S02]  /*20210*/  LDL.LU R20, [R1+0x3c] ;  /* 0x00003c0001147983 */ /* 0x000ea40000300800 */
[----:B------:R-:W2:Y:S02]  /*20220*/  LDL.LU R24, [R1+0x10] ;  /* 0x0000100001187983 */ /* 0x000ea40000300800 */
[----:B------:R-:W2:Y:S01]  /*20230*/  LDL.LU R0, [R1+0xc] ;  /* 0x00000c0001007983 */ /* 0x000ea20000300800 */
[----:B---3--:R-:W-:Y:S04]  /*20240*/  STS.U16 [R14+0xe500], R23 ;  /* 0x00e500170e007388 */ /* 0x008fe80000000400 */
[----:B------:R0:W-:Y:S01]  /*20250*/  STL [R1+0x38e0], R23 ;  /* 0x0038e01701007387 */ /* 0x0001e20000100800 */
[----:B------:R-:W-:Y:S02]  /*20260*/  STS.U16 [R14+0xf400], R10 ;  /* 0x00f4000a0e007388 */ /* 0x000fe40000000400 */
[----:B------:R-:W-:Y:S01]  /*20270*/  STS.U16 [R14+0xf500], R9 ;  /* 0x00f500090e007388 */ /* 0x000fe20000000400 */
[----:B0-----:R-:W4:Y:S01]  /*20280*/  LDL.LU R23, [R1+0x200] ;  /* 0x0002000001177983 */ /* 0x001f220000300800 */
[----:B------:R0:W-:Y:S03]  /*20290*/  STL [R1+0x38e4], R10 ;  /* 0x0038e40a01007387 */ /* 0x0001e60000100800 */
[----:B0-----:R-:W2:Y:S01]  /*202a0*/  LDL.LU R10, [R1+0x2ac] ;  /* 0x0002ac00010a7983 */ /* 0x001ea20000300800 */
[----:B------:R-:W2:Y:S01]  /*202b0*/  LDL.LU R14, [R1+0x392c] ;  /* 0x00392c00010e7983 */ /* 0x000ea20000300800 */
[C---:B------:R-:W-:Y:S01]  /*202c0*/  LOP3.LUT R3, R4.reuse, 0x30, RZ, 0x3c, !PT ;  /* 0x0000003004037812 */ /* 0x040fe200078e3cff */
[----:B------:R0:W-:Y:S02]  /*202d0*/  STL [R1+0x38e8], R9 ;  /* 0x0038e80901007387 */ /* 0x0001e40000100800 */
[----:B0-----:R-:W4:Y:S04]  /*202e0*/  LDL.LU R9, [R1+0x2b4] ;  /* 0x0002b40001097983 */ /* 0x001f280000300800 */
[----:B--2---:R0:W-:Y:S04]  /*202f0*/  STS.U16 [R3+0x600], R14 ;  /* 0x0006000e03007388 */ /* 0x0041e80000000400 */
[----:B0-----:R-:W2:Y:S04]  /*20300*/  LDL.LU R14, [R1+0x3928] ;  /* 0x00392800010e7983 */ /* 0x001ea80000300800 */
[----:B--2---:R0:W-:Y:S01]  /*20310*/  STS.U16 [R3+0x700], R14 ;  /* 0x0007000e03007388 */ /* 0x0041e20000000400 */
[----:B----4-:R1:W-:Y:S02]  /*20320*/  STS.U16 [R3+0x1600], R7 ;  /* 0x0016000703007388 */ /* 0x0103e40000000400 */
[----:B------:R2:W-:Y:S02]  /*20330*/  STS.U16 [R3+0x1700], R8 ;  /* 0x0017000803007388 */ /* 0x0005e40000000400 */
[----:B------:R4:W-:Y:S01]  /*20340*/  STS.U16 [R3+0x2600], R21 ;  /* 0x0026001503007388 */ /* 0x0009e20000000400 */
[----:B------:R4:W-:Y:S04]  /*20350*/  STS.U16 [R3+0x2700], R22 ;  /* 0x0027001603007388 */ /* 0x0009e80000000400 */
[----:B0-----:R-:W3:Y:S01]  /*20360*/  LDL.LU R14, [R1+0x3924] ;  /* 0x00392400010e7983 */ /* 0x001ee20000300800 */
[----:B-1----:R-:W3:Y:S02]  /*20370*/  LDL.LU R7, [R1+0x3920] ;  /* 0x0039200001077983 */ /* 0x002ee40000300800 */
[----:B--2---:R-:W2:Y:S02]  /*20380*/  LDL.LU R8, [R1+0x391c] ;  /* 0x00391c0001087983 */ /* 0x004ea40000300800 */
[----:B----4-:R-:W4:Y:S01]  /*20390*/  LDL.LU R21, [R1+0x3918] ;  /* 0x0039180001157983 */ /* 0x010f220000300800 */
[----:B------:R-:W2:Y:S04]  /*203a0*/  LDL.LU R22, [R1+0x3914] ;  /* 0x0039140001167983 */ /* 0x000ea80000300800 */
        /* <DEDUP_REMOVED lines=16> */
[----:B------:R0:W-:Y:S01]  /*204b0*/  STS.U16 [R3+0xb600], R5 ;  /* 0x00b6000503007388 */ /* 0x0001e20000000400 */
[----:B------:R1:W-:Y:S02]  /*204c0*/  STS.U16 [R3+0xb700], R6 ;  /* 0x00b7000603007388 */ /* 0x0003e40000000400 */
[----:B------:R1:W-:Y:S02]  /*204d0*/  STS.U16 [R3+0xc600], R19 ;  /* 0x00c6001303007388 */ /* 0x0003e40000000400 */
[----:B------:R1:W-:Y:S01]  /*204e0*/  STS.U16 [R3+0xc700], R20 ;  /* 0x00c7001403007388 */ /* 0x0003e20000000400 */
[----:B------:R-:W-:Y:S01]  /*204f0*/  STS.U16 [R3+0xd600], R24 ;  /* 0x00d6001803007388 */ /* 0x000fe20000000400 */
[----:B------:R1:W-:Y:S03]  /*20500*/  STS.U16 [R3+0xd700], R0 ;  /* 0x00d7000003007388 */ /* 0x0003e60000000400 */
[----:B0-----:R-:W3:Y:S01]  /*20510*/  LDL.LU R5, [R1+0x3d8] ;  /* 0x0003d80001057983 */ /* 0x001ee20000300800 */
[----:B-1----:R-:W3:Y:S02]  /*20520*/  LDL.LU R6, [R1+0x3d4] ;  /* 0x0003d40001067983 */ /* 0x002ee40000300800 */
[----:B------:R-:W3:Y:S02]  /*20530*/  LDL.LU R19, [R1+0x32c] ;  /* 0x00032c0001137983 */ /* 0x000ee40000300800 */
[----:B------:R-:W3:Y:S01]  /*20540*/  LDL.LU R20, [R1+0x328] ;  /* 0x0003280001147983 */ /* 0x000ee20000300800 */
[----:B------:R-:W3:Y:S01]  /*20550*/  LDL.LU R0, [R1+0x2f4] ;  /* 0x0002f40001007983 */ /* 0x000ee20000300800 */
[----:B------:R-:W3:Y:S02]  /*20560*/  LDL.LU R17, [R1+0x1f4] ;  /* 0x0001f40001117983 */ /* 0x000ee40000300800 */
[----:B------:R-:W3:Y:S02]  /*20570*/  LDL.LU R18, [R1+0x1c8] ;  /* 0x0001c80001127983 */ /* 0x000ee40000300800 */
[----:B------:R-:W3:Y:S01]  /*20580*/  LDL.LU R24, [R1+0x1c4] ;  /* 0x0001c40001187983 */ /* 0x000ee20000300800 */
[----:B------:R-:W-:Y:S01]  /*20590*/  LOP3.LUT R2, R4, 0x40, RZ, 0x3c, !PT ;  /* 0x0000004004027812 */ /* 0x000fe200078e3cff */
[----:B--2---:R-:W-:Y:S04]  /*205a0*/  STS.U16 [R3+0xe600], R22 ;  /* 0x00e6001603007388 */ /* 0x004fe80000000400 */
[----:B------:R0:W-:Y:S01]  /*205b0*/  STL [R1+0x38ec], R22 ;  /* 0x0038ec1601007387 */ /* 0x0001e20000100800 */
[----:B----4-:R-:W-:Y:S02]  /*205c0*/  STS.U16 [R3+0xe700], R21 ;  /* 0x00e7001503007388 */ /* 0x010fe40000000400 */
[----:B------:R-:W-:Y:S01]  /*205d0*/  STS.U16 [R3+0xf600], R8 ;  /* 0x00f6000803007388 */ /* 0x000fe20000000400 */
[----:B0-----:R-:W2:Y:S01]  /*205e0*/  LDL.LU R22, [R1+0x1f8] ;  /* 0x0001f80001167983 */ /* 0x001ea20000300800 */
[----:B------:R0:W-:Y:S03]  /*205f0*/  STL [R1+0x38f0], R21 ;  /* 0x0038f01501007387 */ /* 0x0001e60000100800 */
[----:B0-----:R-:W4:Y:S01]  /*20600*/  LDL.LU R21, [R1+0x29c] ;  /* 0x00029c0001157983 */ /* 0x001f220000300800 */
[----:B------:R0:W-:Y:S03]  /*20610*/  STL [R1+0x38f4], R8 ;  /* 0x0038f40801007387 */ /* 0x0001e60000100800 */
        /* <DEDUP_REMOVED lines=13> */
[----:B---3--:R0:W-:Y:S01]  /*206f0*/  STS.U16 [R3+0xf700], R7 ;  /* 0x00f7000703007388 */ /* 0x0081e20000000400 */
[----:B------:R-:W3:Y:S03]  /*20700*/  LDL.LU R15, [R1+0x38] ;  /* 0x00003800010f7983 */ /* 0x000ee60000300800 */
[----:B0-----:R-:W2:Y:S01]  /*20710*/  LDL.LU R3, [R1+0x34] ;  /* 0x0000340001037983 */ /* 0x001ea20000300800 */
[----:B------:R-:W2:Y:S02]  /*20720*/  LDL.LU R4, [R1+0x8] ;  /* 0x0000080001047983 */ /* 0x000ea40000300800 */
[----:B------:R0:W-:Y:S02]  /*20730*/  STL [R1+0x38f8], R7 ;  /* 0x0038f80701007387 */ /* 0x0001e40000100800 */
[----:B0-----:R-:W2:Y:S01]  /*20740*/  LDL.LU R7, [R1+0x2f0] ;  /* 0x0002f00001077983 */ /* 0x001ea20000300800 */
[----:B------:R0:W-:Y:S02]  /*20750*/  STS.U16 [R2+0x800], R5 ;  /* 0x0008000502007388 */ /* 0x0001e40000000400 */
[----:B------:R1:W-:Y:S02]  /*20760*/  STS.U16 [R2+0x900], R6 ;  /* 0x0009000602007388 */ /* 0x0003e40000000400 */
[----:B------:R1:W-:Y:S01]  /*20770*/  STS.U16 [R2+0x1800], R19 ;  /* 0x0018001302007388 */ /* 0x0003e20000000400 */
[----:B------:R1:W-:Y:S01]  /*20780*/  STS.U16 [R2+0x1900], R20 ;  /* 0x0019001402007388 */ /* 0x0003e20000000400 */
[----:B------:R1:W-:Y:S03]  /*20790*/  STS.U16 [R2+0x2800], R0 ;  /* 0x0028000002007388 */ /* 0x0003e60000000400 */
[----:B0-----:R-:W3:Y:S01]  /*207a0*/  LDL.LU R5, [R1+0x3910] ;  /* 0x0039100001057983 */ /* 0x001ee20000300800 */
[----:B-1----:R-:W3:Y:S03]  /*207b0*/  LDL.LU R6, [R1+0x390c] ;  /* 0x00390c0001067983 */ /* 0x002ee60000300800 */
[----:B------:R-:W3:Y:S01]  /*207c0*/  LDL.LU R19, [R1+0x3908] ;  /* 0x0039080001137983 */ /* 0x000ee20000300800 */
[----:B------:R-:W3:Y:S03]  /*207d0*/  LDL.LU R20, [R1+0x3904] ;  /* 0x0039040001147983 */ /* 0x000ee60000300800 */
[----:B------:R-:W3:Y:S04]  /*207e0*/  LDL.LU R0, [R1+0x3900] ;  /* 0x0039000001007983 */ /* 0x000ee80000300800 */
[----:B--2---:R-:W-:Y:S01]  /*207f0*/  STS.U16 [R2+0x2900], R7 ;  /* 0x0029000702007388 */ /* 0x004fe20000000400 */
[----:B------:R-:W-:Y:S02]  /*20800*/  STS.U16 [R2+0x3800], R8 ;  /* 0x0038000802007388 */ /* 0x000fe40000000400 */
[----:B----4-:R-:W-:Y:S02]  /*20810*/  STS.U16 [R2+0x3900], R21 ;  /* 0x0039001502007388 */ /* 0x010fe40000000400 */
[----:B------:R-:W-:Y:S01]  /*20820*/  STS.U16 [R2+0x4800], R22 ;  /* 0x0048001602007388 */ /* 0x000fe20000000400 */
[----:B------:R0:W-:Y:S01]  /*20830*/  STS.U16 [R2+0x4900], R17 ;  /* 0x0049001102007388 */ /* 0x0001e20000000400 */
[----:B------:R1:W-:Y:S02]  /*20840*/  STS.U16 [R2+0x5800], R18 ;  /* 0x0058001202007388 */ /* 0x0003e40000000400 */
[----:B------:R2:W-:Y:S02]  /*20850*/  STS.U16 [R2+0x5900], R24 ;  /* 0x0059001802007388 */ /* 0x0005e40000000400 */
        /* <DEDUP_REMOVED lines=11> */
[----:B------:R-:W-:Y:S01]  /*20910*/  STS.U16 [R2+0xb900], R29 ;  /* 0x00b9001d02007388 */ /* 0x000fe20000000400 */
[----:B0-----:R-:W4:Y:S01]  /*20920*/  LDL.LU R17, [R1+0x3d0] ;  /* 0x0003d00001117983 */ /* 0x001f220000300800 */
[----:B---3--:R-:W-:Y:S02]  /*20930*/  STS.U16 [R2+0xc800], R15 ;  /* 0x00c8000f02007388 */ /* 0x008fe40000000400 */
[----:B-1----:R-:W3:Y:S02]  /*20940*/  LDL.LU R18, [R1+0x3cc] ;  /* 0x0003cc0001127983 */ /* 0x002ee40000300800 */
[----:B------:R-:W-:Y:S01]  /*20950*/  STS.U16 [R2+0xc900], R3 ;  /* 0x00c9000302007388 */ /* 0x000fe20000000400 */
[----:B--2---:R-:W2:Y:S04]  /*20960*/  LDL.LU R24, [R1+0x324] ;  /* 0x0003240001187983 */ /* 0x004ea80000300800 */
[----:B------:R-:W-:Y:S01]  /*20970*/  STS.U16 [R2+0xd800], R4 ;  /* 0x00d8000402007388 */ /* 0x000fe20000000400 */
[----:B------:R0:W-:Y:S03]  /*20980*/  STS.U16 [R2+0xd900], R0 ;  /* 0x00d9000002007388 */ /* 0x0001e60000000400 */
        /* <DEDUP_REMOVED lines=13> */
[C---:B------:R-:W-:Y:S01]  /*20a60*/  LOP3.LUT R26, R14.reuse, 0x50, RZ, 0x3c, !PT ;  /* 0x000000500e1a7812 */ /* 0x040fe200078e3cff */
[----:B------:R-:W2:Y:S02]  /*20a70*/  LDL.LU R23, [R1+0xec] ;  /* 0x0000ec0001177983 */ /* 0x000ea40000300800 */
[----:B------:R-:W-:Y:S01]  /*20a80*/  STS.U16 [R2+0xe800], R20 ;  /* 0x00e8001402007388 */ /* 0x000fe20000000400 */
[----:B------:R-:W2:Y:S02]  /*20a90*/  LDL.LU R25, [R1+0xc0] ;  /* 0x0000c00001197983 */ /* 0x000ea40000300800 */
[----:B------:R-:W-:Y:S02]  /*20aa0*/  STS.U16 [R2+0xe900], R19 ;  /* 0x00e9001302007388 */ /* 0x000fe40000000400 */
[----:B------:R-:W2:Y:S01]  /*20ab0*/  LDL.LU R11, [R1+0xbc] ;  /* 0x0000bc00010b7983 */ /* 0x000ea20000300800 */
[----:B------:R-:W-:Y:S04]  /*20ac0*/  STS.U16 [R2+0xf800], R6 ;  /* 0x00f8000602007388 */ /* 0x000fe80000000400 */
[----:B------:R-:W2:Y:S01]  /*20ad0*/  LDL.LU R12, [R1+0x90] ;  /* 0x00009000010c7983 */ /* 0x000ea20000300800 */
[----:B------:R-:W-:Y:S02]  /*20ae0*/  STS.U16 [R2+0xf900], R5 ;  /* 0x00f9000502007388 */ /* 0x000fe40000000400 */
[----:B------:R-:W2:Y:S02]  /*20af0*/  LDL.LU R3, [R1+0x8c] ;  /* 0x00008c0001037983 */ /* 0x000ea40000300800 */
[----:B------:R-:W2:Y:S01]  /*20b00*/  LDL.LU R4, [R1+0x60] ;  /* 0x0000600001047983 */ /* 0x000ea20000300800 */
[----:B----4-:R0:W-:Y:S01]  /*20b10*/  STS.U16 [R26+0xa00], R17 ;  /* 0x000a00111a007388 */ /* 0x0101e20000000400 */
[----:B---3--:R1:W-:Y:S03]  /*20b20*/  STS.U16 [R26+0xb00], R18 ;  /* 0x000b00121a007388 */ /* 0x0083e60000000400 */
[----:B--2---:R2:W-:Y:S04]  /*20b30*/  STS.U16 [R26+0x1a00], R24 ;  /* 0x001a00181a007388 */ /* 0x0045e80000000400 */
[----:B0-----:R-:W4:Y:S01]  /*20b40*/  LDL.LU R17, [R1+0x5c] ;  /* 0x00005c0001117983 */ /* 0x001f220000300800 */
[----:B-1----:R-:W4:Y:S03]  /*20b50*/  LDL.LU R18, [R1+0x30] ;  /* 0x0000300001127983 */ /* 0x002f260000300800 */
[----:B--2---:R-:W2:Y:S01]  /*20b60*/  LDL.LU R24, [R1+0x2c] ;  /* 0x00002c0001187983 */ /* 0x004ea20000300800 */
[----:B------:R-:W2:Y:S03]  /*20b70*/  LDL.LU R2, [R1] ;  /* 0x0000000001027983 */ /* 0x000ea60000300800 */
[----:B------:R0:W-:Y:S04]  /*20b80*/  STS.U16 [R26+0x1b00], R0 ;  /* 0x001b00001a007388 */ /* 0x0001e80000000400 */
[----:B0-----:R-:W2:Y:S01]  /*20b90*/  LDL.LU R0, [R1+0x38fc] ;  /* 0x0038fc0001007983 */ /* 0x001ea20000300800 */
[----:B------:R0:W-:Y:S02]  /*20ba0*/  STS.U16 [R26+0x2a00], R27 ;  /* 0x002a001b1a007388 */ /* 0x0001e40000000400 */
[----:B------:R1:W-:Y:S02]  /*20bb0*/  STS.U16 [R26+0x2b00], R13 ;  /* 0x002b000d1a007388 */ /* 0x0003e40000000400 */
[----:B------:R1:W-:Y:S01]  /*20bc0*/  STS.U16 [R26+0x3a00], R16 ;  /* 0x003a00101a007388 */ /* 0x0003e20000000400 */
[----:B------:R1:W-:Y:S01]  /*20bd0*/  STS.U16 [R26+0x3b00], R28 ;  /* 0x003b001c1a007388 */ /* 0x0003e20000000400 */
[----:B------:R1:W-:Y:S02]  /*20be0*/  STS.U16 [R26+0x4a00], R29 ;  /* 0x004a001d1a007388 */ /* 0x0003e40000000400 */
[----:B------:R1:W-:Y:S01]  /*20bf0*/  STS.U16 [R26+0x4b00], R15 ;  /* 0x004b000f1a007388 */ /* 0x0003e20000000400 */
[----:B0-----:R-:W4:Y:S01]  /*20c00*/  LDL.LU R27, [R1+0x3c8] ;  /* 0x0003c800011b7983 */ /* 0x001f220000300800 */
[----:B-1----:R-:W4:Y:S03]  /*20c10*/  LDL.LU R13, [R1+0x3c4] ;  /* 0x0003c400010d7983 */ /* 0x002f260000300800 */
[----:B------:R-:W4:Y:S01]  /*20c20*/  LDL.LU R16, [R1+0x31c] ;  /* 0x00031c0001107983 */ /* 0x000f220000300800 */
[----:B------:R-:W4:Y:S03]  /*20c30*/  LDL.LU R28, [R1+0x318] ;  /* 0x00031800011c7983 */ /* 0x000f260000300800 */
[----:B------:R-:W4:Y:S01]  /*20c40*/  LDL.LU R29, [R1+0x2e4] ;  /* 0x0002e400011d7983 */ /* 0x000f220000300800 */
[----:B------:R-:W4:Y:S03]  /*20c50*/  LDL.LU R15, [R1+0x2e0] ;  /* 0x0002e000010f7983 */ /* 0x000f260000300800 */
[----:B--2---:R0:W-:Y:S01]  /*20c60*/  STS.U16 [R26+0x5a00], R0 ;  /* 0x005a00001a007388 */ /* 0x0041e20000000400 */
[----:B------:R1:W-:Y:S02]  /*20c70*/  STS.U16 [R26+0x5b00], R7 ;  /* 0x005b00071a007388 */ /* 0x0003e40000000400 */
[----:B------:R2:W-:Y:S02]  /*20c80*/  STS.U16 [R26+0x6a00], R8 ;  /* 0x006a00081a007388 */ /* 0x0005e40000000400 */
[----:B------:R4:W-:Y:S01]  /*20c90*/  STS.U16 [R26+0x6b00], R21 ;  /* 0x006b00151a007388 */ /* 0x0009e20000000400 */
[----:B------:R4:W-:Y:S01]  /*20ca0*/  STS.U16 [R26+0x7a00], R22 ;  /* 0x007a00161a007388 */ /* 0x0009e20000000400 */
[----:B------:R4:W-:Y:S03]  /*20cb0*/  STS.U16 [R26+0x7b00], R9 ;  /* 0x007b00091a007388 */ /* 0x0009e60000000400 */
[----:B0-----:R-:W3:Y:S01]  /*20cc0*/  LDL.LU R0, [R1+0x284] ;  /* 0x0002840001007983 */ /* 0x001ee20000300800 */
[----:B-1----:R-:W3:Y:S02]  /*20cd0*/  LDL.LU R7, [R1+0x38f8] ;  /* 0x0038f80001077983 */ /* 0x002ee40000300800 */
[----:B--2---:R-:W2:Y:S02]  /*20ce0*/  LDL.LU R8, [R1+0x38f4] ;  /* 0x0038f40001087983 */ /* 0x004ea40000300800 */
[----:B----4-:R-:W4:Y:S01]  /*20cf0*/  LDL.LU R21, [R1+0x38f0] ;  /* 0x0038f00001157983 */ /* 0x010f220000300800 */
[----:B------:R-:W2:Y:S01]  /*20d00*/  LDL.LU R22, [R1+0x38ec] ;  /* 0x0038ec0001167983 */ /* 0x000ea20000300800 */
[----:B------:R-:W2:Y:S03]  /*20d10*/  LDL.LU R9, [R1+0x38e8] ;  /* 0x0038e80001097983 */ /* 0x000ea60000300800 */
[----:B------:R0:W-:Y:S01]  /*20d20*/  STS.U16 [R26+0x8a00], R10 ;  /* 0x008a000a1a007388 */ /* 0x0001e20000000400 */
[----:B------:R1:W-:Y:S02]  /*20d30*/  STS.U16 [R26+0x8b00], R23 ;  /* 0x008b00171a007388 */ /* 0x0003e40000000400 */
[----:B------:R1:W-:Y:S02]  /*20d40*/  STS.U16 [R26+0x9a00], R25 ;  /* 0x009a00191a007388 */ /* 0x0003e40000000400 */
[----:B------:R1:W-:Y:S01]  /*20d50*/  STS.U16 [R26+0x9b00], R11 ;  /* 0x009b000b1a007388 */ /* 0x0003e20000000400 */
[----:B------:R1:W-:Y:S01]  /*20d60*/  STS.U16 [R26+0xaa00], R12 ;  /* 0x00aa000c1a007388 */ /* 0x0003e20000000400 */
[----:B------:R1:W-:Y:S03]  /*20d70*/  STS.U16 [R26+0xab00], R3 ;  /* 0x00ab00031a007388 */ /* 0x0003e60000000400 */
[----:B0-----:R-:W2:Y:S01]  /*20d80*/  LDL.LU R10, [R1+0x38e4] ;  /* 0x0038e400010a7983 */ /* 0x001ea20000300800 */
[----:B-1----:R-:W2:Y:S03]  /*20d90*/  LDL.LU R23, [R1+0x38e0] ;  /* 0x0038e00001177983 */ /* 0x002ea60000300800 */
[----:B------:R-:W2:Y:S01]  /*20da0*/  LDL.LU R25, [R1+0x38dc] ;  /* 0x0038dc0001197983 */ /* 0x000ea20000300800 */
[----:B------:R-:W2:Y:S03]  /*20db0*/  LDL.LU R11, [R1+0x38d8] ;  /* 0x0038d800010b7983 */ /* 0x000ea60000300800 */
[----:B------:R-:W2:Y:S01]  /*20dc0*/  LDL.LU R12, [R1+0x38d4] ;  /* 0x0038d400010c7983 */ /* 0x000ea20000300800 */
[----:B------:R-:W2:Y:S03]  /*20dd0*/  LDL.LU R3, [R1+0x38d0] ;  /* 0x0038d00001037983 */ /* 0x000ea60000300800 */
[----:B------:R0:W-:Y:S01]  /*20de0*/  STS.U16 [R26+0xba00], R4 ;  /* 0x00ba00041a007388 */ /* 0x0001e20000000400 */
[----:B------:R1:W-:Y:S02]  /*20df0*/  STS.U16 [R26+0xbb00], R17 ;  /* 0x00bb00111a007388 */ /* 0x0003e40000000400 */
[----:B------:R1:W-:Y:S02]  /*20e00*/  STS.U16 [R26+0xca00], R18 ;  /* 0x00ca00121a007388 */ /* 0x0003e40000000400 */
[----:B------:R1:W-:Y:S01]  /*20e10*/  STS.U16 [R26+0xcb00], R24 ;  /* 0x00cb00181a007388 */ /* 0x0003e20000000400 */
[----:B0-----:R-:W2:Y:S01]  /*20e20*/  LDL.LU R4, [R1+0x38cc] ;  /* 0x0038cc0001047983 */ /* 0x001ea20000300800 */
[----:B-1----:R-:W2:Y:S02]  /*20e30*/  LDL.LU R17, [R1+0x38c8] ;  /* 0x0038c80001117983 */ /* 0x002ea40000300800 */
[----:B------:R-:W2:Y:S02]  /*20e40*/  LDL.LU R18, [R1+0x38c4] ;  /* 0x0038c40001127983 */ /* 0x000ea40000300800 */
[----:B------:R-:W2:Y:S01]  /*20e50*/  LDL.LU R24, [R1+0x38c0] ;  /* 0x0038c00001187983 */ /* 0x000ea20000300800 */
[----:B------:R0:W-:Y:S01]  /*20e60*/  STS.U16 [R26+0xda00], R2 ;  /* 0x00da00021a007388 */ /* 0x0001e20000000400 */
[----:B------:R-:W-:-:S03]  /*20e70*/  LOP3.LUT R14, R14, 0x60, RZ, 0x3c, !PT ;  /* 0x000000600e0e7812 */ /* 0x000fc600078e3cff */
[----:B0-----:R-:W3:Y:S04]  /*20e80*/  LDL R2, [R1+0x13b0] ;  /* 0x0013b00001027983 */ /* 0x001ee80000100800 */
[----:B--2---:R-:W-:Y:S01]  /*20e90*/  STS.U16 [R26+0xdb00], R24 ;  /* 0x00db00181a007388 */ /* 0x004fe20000000400 */
[----:B------:R-:W-:Y:S02]  /*20ea0*/  STS.U16 [R26+0xea00], R18 ;  /* 0x00ea00121a007388 */ /* 0x000fe40000000400 */
[----:B------:R-:W-:Y:S02]  /*20eb0*/  STS.U16 [R26+0xeb00], R17 ;  /* 0x00eb00111a007388 */ /* 0x000fe40000000400 */
[----:B------:R-:W-:Y:S01]  /*20ec0*/  STS.U16 [R26+0xfa00], R4 ;  /* 0x00fa00041a007388 */ /* 0x000fe20000000400 */
[----:B------:R0:W-:Y:S01]  /*20ed0*/  STS.U16 [R26+0xfb00], R3 ;  /* 0x00fb00031a007388 */ /* 0x0001e20000000400 */
[----:B------:R1:W-:Y:S02]  /*20ee0*/  STS.U16 [R14+0xc00], R27 ;  /* 0x000c001b0e007388 */ /* 0x0003e40000000400 */
[----:B------:R2:W-:Y:S02]  /*20ef0*/  STS.U16 [R14+0xd00], R13 ;  /* 0x000d000d0e007388 */ /* 0x0005e40000000400 */
[----:B------:R2:W-:Y:S01]  /*20f00*/  STS.U16 [R14+0x1c00], R16 ;  /* 0x001c00100e007388 */ /* 0x0005e20000000400 */
[----:B------:R3:W-:Y:S01]  /*20f10*/  STS.U16 [R14+0x1d00], R28 ;  /* 0x001d001c0e007388 */ /* 0x0007e20000000400 */
[----:B------:R3:W-:Y:S03]  /*20f20*/  STS.U16 [R14+0x2c00], R29 ;  /* 0x002c001d0e007388 */ /* 0x0007e60000000400 */
[----:B0-----:R-:W4:Y:S01]  /*20f30*/  LDL.LU R26, [R1+0x38bc] ;  /* 0x0038bc00011a7983 */ /* 0x001f220000300800 */
[----:B------:R-:W4:Y:S02]  /*20f40*/  LDL R3, [R1+0x139c] ;  /* 0x00139c0001037983 */ /* 0x000f240000100800 */
[----:B-1----:R-:W4:Y:S02]  /*20f50*/  LDL.LU R27, [R1+0x38b8] ;  /* 0x0038b800011b7983 */ /* 0x002f240000300800 */
[----:B--2---:R-:W2:Y:S01]  /*20f60*/  LDL.LU R13, [R1+0x38b4] ;  /* 0x0038b400010d7983 */ /* 0x004ea20000300800 */
[----:B------:R-:W2:Y:S01]  /*20f70*/  LDL.LU R16, [R1+0x38b0] ;  /* 0x0038b00001107983 */ /* 0x000ea20000300800 */
[----:B---3--:R-:W3:Y:S02]  /*20f80*/  LDL.LU R28, [R1+0x38ac] ;  /* 0x0038ac00011c7983 */ /* 0x008ee40000300800 */
[----:B------:R-:W2:Y:S01]  /*20f90*/  LDL.LU R29, [R1+0x38a8] ;  /* 0x0038a800011d7983 */ /* 0x000ea20000300800 */
[----:B------:R0:W-:Y:S04]  /*20fa0*/  STS.U16 [R14+0x2d00], R15 ;  /* 0x002d000f0e007388 */ /* 0x0001e80000000400 */
[----:B0-----:R-:W2:Y:S01]  /*20fb0*/  LDL.LU R15, [R1+0x38a4] ;  /* 0x0038a400010f7983 */ /* 0x001ea20000300800 */
[----:B------:R0:W-:Y:S03]  /*20fc0*/  STS.U16 [R14+0x3c00], R0 ;  /* 0x003c00000e007388 */ /* 0x0001e60000000400 */
[----:B0-----:R-:W3:Y:S01]  /*20fd0*/  LDL.LU R0, [R1+0x38a0] ;  /* 0x0038a00001007983 */ /* 0x001ee20000300800 */
[----:B--2---:R-:W-:-:S06]  /*20fe0*/  PRMT R15, RZ, 0x7610, R15 ;  /* 0x00007610ff0f7816 */ /* 0x004fcc000000000f */
[----:B----4-:R-:W2:Y:S04]  /*20ff0*/  @!P0 LDG.E.U16 R15, [R2.64] ;  /* 0x00000006020f8981 */ /* 0x010ea8000c1e1500 */
[----:B---3--:R0:W-:Y:S04]  /*21000*/  STS.U16 [R14+0x3d00], R0 ;  /* 0x003d00000e007388 */ /* 0x0081e80000000400 */
[----:B0-----:R-:W3:Y:S01]  /*21010*/  LDL.LU R14, [R1+0x389c] ;  /* 0x00389c00010e7983 */ /* 0x001ee20000300800 */
[----:B------:R-:W4:Y:S03]  /*21020*/  LDL.LU R0, [R1+0x3898] ;  /* 0x0038980001007983 */ /* 0x000f260000300800 */
[----:B--2---:R0:W-:Y:S04]  /*21030*/  STL [R1+0x1cc], R15 ;  /* 0x0001cc0f01007387 */ /* 0x0041e80000100800 */
[----:B0-----:R-:W2:Y:S01]  /*21040*/  LDL.LU R15, [R1+0x3894] ;  /* 0x00389400010f7983 */ /* 0x001ea20000300800 */
[----:B------:R-:W2:Y:S02]  /*21050*/  LDL R2, [R1+0xfdc] ;  /* 0x000fdc0001027983 */ /* 0x000ea40000100800 */
[----:B------:R-:W2:Y:S01]  /*21060*/  LDL R3, [R1+0x1340] ;  /* 0x0013400001037983 */ /* 0x000ea20000100800 */
[----:B----4-:R-:W-:-:S02]  /*21070*/  PRMT R0, RZ, 0x7610, R0 ;  /* 0x00007610ff007816 */ /* 0x010fc40000000000 */
[----:B--2---:R-:W-:-:S04]  /*21080*/  @!P0 LOP3.LUT R3, R3, R2, RZ, 0x3c, !PT ;  /* 0x0000000203038212 */ /* 0x004fc800078e3cff */
[----:B------:R-:W-:-:S04]  /*21090*/  @!P0 LOP3.LUT R2, R3, R2, RZ, 0x3c, !PT ;  /* 0x0000000203028212 */ /* 0x000fc800078e3cff */
[----:B------:R-:W-:-:S05]  /*210a0*/  @!P0 LOP3.LUT R3, R3, R2, RZ, 0x3c, !PT ;  /* 0x0000000203038212 */ /* 0x000fca00078e3cff */
[----:B------:R-:W2:Y:S04]  /*210b0*/  @!P0 LDG.E.U16 R0, [R2.64] ;  /* 0x0000000602008981 */ /* 0x000ea8000c1e1500 */
[----:B--2---:R0:W-:Y:S04]  /*210c0*/  STL [R1+0x1d4], R0 ;  /* 0x0001d40001007387 */ /* 0x0041e80000100800 */
[----:B0-----:R-:W2:Y:S01]  /*210d0*/  LDL.LU R0, [R1+0x3890] ;  /* 0x0038900001007983 */ /* 0x001ea20000300800 */
[----:B------:R-:W4:Y:S02]  /*210e0*/  LDL R2, [R1+0x131c] ;  /* 0x00131c0001027983 */ /* 0x000f240000100800 */
[----:B------:R-:W4:Y:S01]  /*210f0*/  LDL R3, [R1+0x1320] ;  /* 0x0013200001037983 */ /* 0x000f220000100800 */
[----:B---3--:R-:W-:-:S02]  /*21100*/  PRMT R14, RZ, 0x7610, R14 ;  /* 0x00007610ff0e7816 */ /* 0x008fc4000000000e */
[----:B----4-:R-:W-:-:S04]  /*21110*/  @!P0 LOP3.LUT R3, R3, R2, RZ, 0x3c, !PT ;  /* 0x0000000203038212 */ /* 0x010fc800078e3cff */
[----:B------:R-:W-:-:S04]  /*21120*/  @!P0 LOP3.LUT R2, R3, R2, RZ, 0x3c, !PT ;  /* 0x0000000203028212 */ /* 0x000fc800078e3cff */
[----:B------:R-:W-:-:S05]  /*21130*/  @!P0 LOP3.LUT R3, R3, R2, RZ, 0x3c, !PT ;  /* 0x0000000203038212 */ /* 0x000fca00078e3cff */
[----:B------:R-:W3:Y:S04]  /*21140*/  @!P0 LDG.E.U16 R14, [R2.64] ;  /* 0x00000006020e8981 */ /* 0x000ee8000c1e1500 */
[----:B---3--:R0:W-:Y:S04]  /*21150*/  STL [R1+0x1d0], R14 ;  /* 0x0001d00e01007387 */ /* 0x0081e80000100800 */
[----:B0-----:R-:W3:Y:S01]  /*21160*/  LDL.LU R14, [R1+0x388c] ;  /* 0x00388c00010e7983 */ /* 0x001ee20000300800 */
[----:B------:R-:W4:Y:S02]  /*21170*/  LDL R2, [R1+0x12dc] ;  /* 0x0012dc0001027983 */ /* 0x000f240000100800 */
[----:B------:R-:W4:Y:S01]  /*21180*/  LDL R3, [R1+0x12e0] ;  /* 0x0012e00001037983 */ /* 0x000f220000100800 */
[----:B--2---:R-:W-:-:S02]  /*21190*/  PRMT R0, RZ, 0x7610, R0 ;  /* 0x00007610ff007816 */ /* 0x004fc40000000000 */
[----:B----4-:R-:W-:-:S04]  /*211a0*/  @!P0 LOP3.LUT R3, R3, R2, RZ, 0x3c, !PT ;  /* 0x0000000203038212 */ /* 0x010fc800078e3cff */
        /* <DEDUP_REMOVED lines=529> */
[----:B------:R-:W-:-:S02]  /*232c0*/  PRMT R13, RZ, 0x7610, R13 ;  /* 0x00007610ff0d7816 */ /* 0x000fc4000000000d */
[----:B----4-:R-:W-:-:S04]  /*232d0*/  @!P0 LOP3.LUT R3, R3, R2, RZ, 0x3c, !PT ;  /* 0x0000000203038212 */ /* 0x010fc800078e3cff */
[----:B------:R-:W-:-:S04]  /*232e0*/  @!P0 LOP3.LUT R2, R3, R2, RZ, 0x3c, !PT ;  /* 0x0000000203028212 */ /* 0x000fc800078e3cff */
[----:B------:R-:W-:-:S05]  /*232f0*/  @!P0 LOP3.LUT R3, R3, R2, RZ, 0x3c, !PT ;  /* 0x0000000203038212 */ /* 0x000fca00078e3cff */
[----:B------:R0:W4:Y:S04]  /*23300*/  @!P0 LDG.E.U16 R13, [R2.64] ;  /* 0x00000006020d8981 */ /* 0x000128000c1e1500 */
[----:B0-----:R-:W2:Y:S04]  /*23310*/  LDL R2, [R1+0xfe0] ;  /* 0x000fe00001027983 */ /* 0x001ea80000100800 */
[----:B------:R-:W2:Y:S01]  /*23320*/  LDL R3, [R1+0x1378] ;  /* 0x0013780001037983 */ /* 0x000ea20000100800 */
[----:B------:R-:W-:Y:S02]  /*23330*/  PRMT R12, RZ, 0x7610, R12 ;  /* 0x00007610ff0c7816 */ /* 0x000fe4000000000c */
[----:B--2---:R-:W-:-:S04]  /*23340*/  @!P0 LOP3.LUT R3, R3, R2, RZ, 0x3c, !PT ;  /* 0x0000000203038212 */ /* 0x004fc800078e3cff */
[----:B------:R-:W-:-:S04]  /*23350*/  @!P0 LOP3.LUT R2, R3, R2, RZ, 0x3c, !PT ;  /* 0x0000000203028212 */ /* 0x000fc800078e3cff */
[----:B------:R-:W-:Y:S01]  /*23360*/  @!P0 LOP3.LUT R3, R3, R2, RZ, 0x3c, !PT ;  /* 0x0000000203038212 */ /* 0x000fe200078e3cff */
[----:B----4-:R-:W-:Y:S04]  /*23370*/  STL [R1+0x370c], R13 ;  /* 0x00370c0d01007387 */ /* 0x010fe80000100800 */
[----:B------:R0:W2:Y:S04]  /*23380*/  @!P0 LDG.E.U16 R12, [R2.64] ;  /* 0x00000006020c8981 */ /* 0x0000a8000c1e1500 */
[----:B0-----:R-:W4:Y:S04]  /*23390*/  LDL R2, [R1+0x137c] ;  /* 0x00137c0001027983 */ /* 0x001f280000100800 */
[----:B------:R-:W4:Y:S01]  /*233a0*/  LDL R3, [R1+0x13ac] ;  /* 0x0013ac0001037983 */ /* 0x000f220000100800 */
[----:B------:R-:W-:-:S02]  /*233b0*/  PRMT R11, RZ, 0x7610, R11 ;  /* 0x00007610ff0b7816 */ /* 0x000fc4000000000b */
[----:B----4-:R-:W-:-:S04]  /*233c0*/  @!P0 LOP3.LUT R3, R3, R2, RZ, 0x3c, !PT ;  /* 0x0000000203038212 */ /* 0x010fc800078e3cff */
[----:B------:R-:W-:-:S04]  /*233d0*/  @!P0 LOP3.LUT R2, R3, R2, RZ, 0x3c, !PT ;  /* 0x0000000203028212 */ /* 0x000fc800078e3cff */
[----:B------:R-:W-:Y:S01]  /*233e0*/  @!P0 LOP3.LUT R3, R3, R2, RZ, 0x3c, !PT ;  /* 0x0000000203038212 */ /* 0x000fe200078e3cff */
[----:B--2---:R-:W-:Y:S04]  /*233f0*/  STL [R1+0x3710], R12 ;  /* 0x0037100c01007387 */ /* 0x004fe80000100800 */
[----:B------:R0:W2:Y:S04]  /*23400*/  @!P0 LDG.E.U16 R11, [R2.64] ;  /* 0x00000006020b8981 */ /* 0x0000a8000c1e1500 */
[----:B0-----:R-:W4:Y:S04]  /*23410*/  LDL R2, [R1+0xfcc] ;  /* 0x000fcc0001027983 */ /* 0x001f280000100800 */
[----:B------:R-:W4:Y:S01]  /*23420*/  LDL R3, [R1+0x1334] ;  /* 0x0013340001037983 */ /* 0x000f220000100800 */
[----:B------:R-:W-:-:S02]  /*23430*/  PRMT R0, RZ, 0x7610, R0 ;  /* 0x00007610ff007816 */ /* 0x000fc40000000000 */
[----:B----4-:R-:W-:-:S04]  /*23440*/  @!P0 LOP3.LUT R3, R3, R2, RZ, 0x3c, !PT ;  /* 0x0000000203038212 */ /* 0x010fc800078e3cff */
[----:B------:R-:W-:-:S04]  /*23450*/  @!P0 LOP3.LUT R2, R3, R2, RZ, 0x3c, !PT ;  /* 0x0000000203028212 */ /* 0x000fc800078e3cff */
[----:B------:R-:W-:-:S05]  /*23460*/  @!P0 LOP3.LUT R3, R3, R2, RZ, 0x3c, !PT ;  /* 0x0000000203038212 */ /* 0x000fca00078e3cff */
[----:B------:R-:W4:Y:S04]  /*23470*/  @!P0 LDG.E.U16 R0, [R2.64] ;  /* 0x0000000602008981 */ /* 0x000f28000c1e1500 */
[----:B--2---:R-:W-:Y:S04]  /*23480*/  STL [R1+0x3714], R11 ;  /* 0x0037140b01007387 */ /* 0x004fe80000100800 */
[----:B----4-:R0:W-:Y:S04]  /*23490*/  STL [R1+0xb8], R0 ;  /* 0x0000b80001007387 */ /* 0x0101e80000100800 */
        /* <DEDUP_REMOVED lines=202> */
[----:B------:R0:W3:Y:S04]  /*24140*/  @!P0 LDG.E.U16 R14, [R2.64] ;  /* 0x00000006020e8981 */ /* 0x0000e8000c1e1500 */
[----:B0-----:R-:W4:Y:S04]  /*24150*/  LDL R2, [R1+0x1134] ;  /* 0x0011340001027983 */ /* 0x001f280000100800 */
[----:B------:R-:W4:Y:S01]  /*24160*/  LDL R3, [R1+0x1138] ;  /* 0x0011380001037983 */ /* 0x000f220000100800 */
[----:B--2---:R-:W-:Y:S02]  /*24170*/  PRMT R0, RZ, 0x7610, R0 ;  /* 0x00007610ff007816 */ /* 0x004fe40000000000 */
[----:B----4-:R-:W-:-:S04]  /*24180*/  @!P0 LOP3.LUT R3, R3, R2, RZ, 0x3c, !PT ;  /* 0x0000000203038212 */ /* 0x010fc800078e3cff */
[----:B------:R-:W-:-:S04]  /*24190*/  @!P0 LOP3.LUT R2, R3, R2, RZ, 0x3c, !PT ;  /* 0x0000000203028212 */ /* 0x000fc800078e3cff */
[----:B------:R-:W-:-:S05]  /*241a0*/  @!P0 LOP3.LUT R3, R3, R2, RZ, 0x3c, !PT ;  /* 0x0000000203038212 */ /* 0x000fca00078e3cff */
[----:B------:R-:W2:Y:S04]  /*241b0*/  @!P0 LDG.E.U16 R0, [R2.64] ;  /* 0x0000000602008981 */ /* 0x000ea8000c1e1500 */
[----:B---3--:R0:W-:Y:S04]  /*241c0*/  STL [R1+0x60], R14 ;  /* 0x0000600e01007387 */ /* 0x0081e80000100800 */
[----:B0-----:R-:W3:Y:S04]  /*241d0*/  LDL R14, [R1+0x1348] ;  /* 0x00134800010e7983 */ /* 0x001ee80000100800 */
        /* <DEDUP_REMOVED lines=8> */
[----:B------:R-:W4:Y:S04]  /*24260*/  @!P0 LDG.E.U16 R15, [R2.64] ;  /* 0x00000006020f8981 */ /* 0x000f28000c1e1500 */
[----:B----4-:R0:W-:Y:S04]  /*24270*/  STL [R1+0x58], R15 ;  /* 0x0000580f01007387 */ /* 0x0101e80000100800 */
[----:B0-----:R-:W4:Y:S01]  /*24280*/  LDL.LU R15, [R1+0x3748] ;  /* 0x00374800010f7983 */ /* 0x001f220000300800 */
[----:B------:R-:W3:Y:S02]  /*24290*/  LDL R2, [R1+0x10b4] ;  /* 0x0010b40001027983 */ /* 0x000ee40000100800 */
[----:B------:R-:W3:Y:S01]  /*242a0*/  LDL R3, [R1+0x10b8] ;  /* 0x0010b80001037983 */ /* 0x000ee20000100800 */
[----:B--2---:R-:W-:-:S02]  /*242b0*/  PRMT R0, RZ, 0x7610, R0 ;  /* 0x00007610ff007816 */ /* 0x004fc40000000000 */
[----:B---3--:R-:W-:-:S04]  /*242c0*/  @!P0 LOP3.LUT R3, R3, R2, RZ, 0x3c, !PT ;  /* 0x0000000203038212 */ /* 0x008fc800078e3cff */
[----:B------:R-:W-:-:S04]  /*242d0*/  @!P0 LOP3.LUT R2, R3, R2, RZ, 0x3c, !PT ;  /* 0x0000000203028212 */ /* 0x000fc800078e3cff */
[----:B------:R-:W-:-:S05]  /*242e0*/  @!P0 LOP3.LUT R3, R3, R2, RZ, 0x3c, !PT ;  /* 0x0000000203038212 */ /* 0x000fca00078e3cff */
[----:B------:R-:W2:Y:S04]  /*242f0*/  @!P0 LDG.E.U16 R0, [R2.64] ;  /* 0x0000000602008981 */ /* 0x000ea8000c1e1500 */
[----:B--2---:R0:W-:Y:S04]  /*24300*/  STL [R1+0x50], R0 ;  /* 0x0000500001007387 */ /* 0x0041e80000100800 */
[----:B0-----:R-:W2:Y:S01]  /*24310*/  LDL.LU R0, [R1+0x3744] ;  /* 0x0037440001007983 */ /* 0x001ea20000300800 */
[----:B------:R-:W3:Y:S02]  /*24320*/  LDL R2, [R1+0x1074] ;  /* 0x0010740001027983 */ /* 0x000ee40000100800 */
[----:B------:R-:W3:Y:S01]  /*24330*/  LDL R3, [R1+0x1078] ;  /* 0x0010780001037983 */ /* 0x000ee20000100800 */
[----:B----4-:R-:W-:-:S02]  /*24340*/  PRMT R15, RZ, 0x7610, R15 ;  /* 0x00007610ff0f7816 */ /* 0x010fc4000000000f */
[----:B---3--:R-:W-:-:S04]  /*24350*/  @!P0 LOP3.LUT R3, R3, R2, RZ, 0x3c, !PT ;  /* 0x0000000203038212 */ /* 0x008fc800078e3cff */
        /* <DEDUP_REMOVED lines=11> */
[----:B------:R-:W2:Y:S01]  /*24410*/  @!P0 LDG.E.U16 R0, [R2.64] ;  /* 0x0000000602008981 */ /* 0x000ea2000c1e1500 */
[----:B------:R-:W-:-:S03]  /*24420*/  PRMT R7, RZ, 0x7610, R7 ;  /* 0x00007610ff077816 */ /* 0x000fc60000000007 */
[----:B--2---:R0:W-:Y:S04]  /*24430*/  STL [R1+0x8], R0 ;  /* 0x0000080001007387 */ /* 0x0041e80000100800 */
[----:B0-----:R-:W2:Y:S01]  /*24440*/  LDL.LU R0, [R1+0x373c] ;  /* 0x00373c0001007983 */ /* 0x001ea20000300800 */
[----:B------:R-:W4:Y:S02]  /*24450*/  LDL R3, [R1+0xff8] ;  /* 0x000ff80001037983 */ /* 0x000f240000100800 */
[----:B------:R-:W-:Y:S01]  /*24460*/  @!P0 IMAD.MOV.U32 R2, RZ, RZ, R14 ;  /* 0x000000ffff028224 */ /* 0x000fe200078e000e */
[----:B------:R-:W-:Y:S01]  /*24470*/  PRMT R6, RZ, 0x7610, R6 ;  /* 0x00007610ff067816 */ /* 0x000fe20000000006 */
[----:B------:R-:W2:Y:S04]  /*24480*/  LDL R14, [R1+0x12b0] ;  /* 0x0012b000010e7983 */ /* 0x000ea80000100800 */
[----:B----4-:R0:W4:Y:S04]  /*24490*/  @!P0 LDG.E.U16 R7, [R2.64] ;  /* 0x0000000602078981 */ /* 0x010128000c1e1500 */
[----:B0-----:R-:W2:Y:S04]  /*244a0*/  LDL R2, [R1+0x134c] ;  /* 0x00134c0001027983 */ /* 0x001ea80000100800 */
[----:B------:R-:W2:Y:S02]  /*244b0*/  LDL R3, [R1+0x1388] ;  /* 0x0013880001037983 */ /* 0x000ea40000100800 */
        /* <DEDUP_REMOVED lines=30> */
[----:B0-----:R-:W3:Y:S01]  /*246a0*/  LDL R3, [R1+0x12ac] ;  /* 0x0012ac0001037983 */ /* 0x001ee20000100800 */
[----:B------:R-:W-:Y:S01]  /*246b0*/  PRMT R13, RZ, 0x7610, R13 ;  /* 0x00007610ff0d7816 */ /* 0x000fe2000000000d */
[----:B------:R-:W-:Y:S02]  /*246c0*/  @!P0 IMAD.MOV.U32 R2, RZ, RZ, R14 ;  /* 0x000000ffff028224 */ /* 0x000fe400078e000e */
[----:B----4-:R0:W-:Y:S01]  /*246d0*/  STL [R1+0x3c], R9 ;  /* 0x00003c0901007387 */ /* 0x0101e20000100800 */
[----:B--2---:R-:W-:Y:S01]  /*246e0*/  PRMT R0, RZ, 0x7610, R0 ;  /* 0x00007610ff007816 */ /* 0x004fe20000000000 */
[----:B------:R-:W2:Y:S02]  /*246f0*/  LDL R14, [R1+0x116c] ;  /* 0x00116c00010e7983 */ /* 0x000ea40000100800 */
[----:B---3--:R1:W3:Y:S04]  /*24700*/  @!P0 LDG.E.U16 R13, [R2.64] ;  /* 0x00000006020d8981 */ /* 0x0082e8000c1e1500 */
[----:B0-----:R-:W4:Y:S04]  /*24710*/  LDL R9, [R1+0x11b0] ;  /* 0x0011b00001097983 */ /* 0x001f280000100800 */
[----:B-1----:R-:W2:Y:S04]  /*24720*/  LDL R2, [R1+0x126c] ;  /* 0x00126c0001027983 */ /* 0x002ea80000100800 */
[----:B------:R-:W2:Y:S02]  /*24730*/  LDL R3, [R1+0x1270] ;  /* 0x0012700001037983 */ /* 0x000ea40000100800 */
[----:B--2---:R-:W-:-:S04]  /*24740*/  @!P0 LOP3.LUT R3, R3, R2, RZ, 0x3c, !PT ;  /* 0x0000000203038212 */ /* 0x004fc800078e3cff */
[----:B------:R-:W-:-:S04]  /*24750*/  @!P0 LOP3.LUT R2, R3, R2, RZ, 0x3c, !PT ;  /* 0x0000000203028212 */ /* 0x000fc800078e3cff */
[----:B------:R-:W-:-:S05]  /*24760*/  @!P0 LOP3.LUT R3, R3, R2, RZ, 0x3c, !PT ;  /* 0x0000000203038212 */ /* 0x000fca00078e3cff */
[----:B------:R-:W2:Y:S04]  /*24770*/  @!P0 LDG.E.U16 R0, [R2.64] ;  /* 0x0000000602008981 */ /* 0x000ea8000c1e1500 */
[----:B---3--:R0:W-:Y:S04]  /*24780*/  STL [R1+0x38], R13 ;  /* 0x0000380d01007387 */ /* 0x0081e80000100800 */
[----:B0-----:R-:W3:Y:S04]  /*24790*/  LDL R13, [R1+0x1170] ;  /* 0x00117000010d7983 */ /* 0x001ee80000100800 */
[----:B--2---:R0:W-:Y:S04]  /*247a0*/  STL [R1+0x34], R0 ;  /* 0x0000340001007387 */ /* 0x0041e80000100800 */
[----:B0-----:R-:W2:Y:S01]  /*247b0*/  LDL.LU R0, [R1+0x3734] ;  /* 0x0037340001007983 */ /* 0x001ea20000300800 */
[----:B------:R-:W2:Y:S02]  /*247c0*/  LDL R2, [R1+0x122c] ;  /* 0x00122c0001027983 */ /* 0x000ea40000100800 */
[----:B------:R-:W2:Y:S01]  /*247d0*/  LDL R3, [R1+0x1230] ;  /* 0x0012300001037983 */ /* 0x000ea20000100800 */
[----:B------:R-:W-:-:S02]  /*247e0*/  PRMT R6, RZ, 0x7610, R6 ;  /* 0x00007610ff067816 */ /* 0x000fc40000000006 */
[----:B--2---:R-:W-:-:S04]  /*247f0*/  @!P0 LOP3.LUT R3, R3, R2, RZ, 0x3c, !PT ;  /* 0x0000000203038212 */ /* 0x004fc800078e3cff */
[----:B------:R-:W-:-:S04]  /*24800*/  @!P0 LOP3.LUT R2, R3, R2, RZ, 0x3c, !PT ;  /* 0x0000000203028212 */ /* 0x000fc800078e3cff */
[----:B------:R-:W-:-:S05]  /*24810*/  @!P0 LOP3.LUT R3, R3, R2, RZ, 0x3c, !PT ;  /* 0x0000000203038212 */ /* 0x000fca00078e3cff */
[----:B------:R0:W2:Y:S04]  /*24820*/  @!P0 LDG.E.U16 R6, [R2.64] ;  /* 0x0000000602068981 */ /* 0x0000a8000c1e1500 */
[----:B0-----:R-:W2:Y:S04]  /*24830*/  LDL R2, [R1+0x11ec] ;  /* 0x0011ec0001027983 */ /* 0x001ea80000100800 */
[----:B------:R-:W2:Y:S01]  /*24840*/  LDL R3, [R1+0x11f0] ;  /* 0x0011f00001037983 */ /* 0x000ea20000100800 */
[----:B------:R-:W-:Y:S02]  /*24850*/  PRMT R0, RZ, 0x7610, R0 ;  /* 0x00007610ff007816 */ /* 0x000fe40000000000 */
[----:B--2---:R-:W-:-:S04]  /*24860*/  @!P0 LOP3.LUT R3, R3, R2, RZ, 0x3c, !PT ;  /* 0x0000000203038212 */ /* 0x004fc800078e3cff */
[----:B------:R-:W-:-:S04]  /*24870*/  @!P0 LOP3.LUT R2, R3, R2, RZ, 0x3c, !PT ;  /* 0x0000000203028212 */ /* 0x000fc800078e3cff */
[----:B------:R-:W-:Y:S01]  /*24880*/  @!P0 LOP3.LUT R3, R3, R2, RZ, 0x3c, !PT ;  /* 0x0000000203038212 */ /* 0x000fe200078e3cff */
[----:B------:R0:W-:Y:S04]  /*24890*/  STL [R1+0x30], R6 ;  /* 0x0000300601007387 */ /* 0x0001e80000100800 */
[----:B------:R1:W2:Y:S01]  /*248a0*/  @!P0 LDG.E.U16 R0, [R2.64] ;  /* 0x0000000602008981 */ /* 0x0002a2000c1e1500 */
[----:B------:R-:W-:Y:S02]  /*248b0*/  PRMT R8, RZ, 0x7610, R8 ;  /* 0x00007610ff087816 */ /* 0x000fe40000000008 */
[----:B------:R-:W-:Y:S01]  /*248c0*/  PRMT R7, RZ, 0x7610, R7 ;  /* 0x00007610ff077816 */ /* 0x000fe20000000007 */
[----:B0-----:R-:W2:Y:S04]  /*248d0*/  LDL R6, [R1+0x1130] ;  /* 0x0011300001067983 */ /* 0x001ea80000100800 */
[----:B-1----:R-:W2:Y:S01]  /*248e0*/  LDL R3, [R1+0x11ac] ;  /* 0x0011ac0001037983 */ /* 0x002ea20000100800 */
[----:B----4-:R-:W-:-:S05]  /*248f0*/  @!P0 IMAD.MOV.U32 R2, RZ, RZ, R9 ;  /* 0x000000ffff028224 */ /* 0x010fca00078e0009 */
[----:B--2---:R3:W2:Y:S04]  /*24900*/  @!P0 LDG.E.U16 R8, [R2.64] ;  /* 0x0000000602088981 */ /* 0x0046a8000c1e1500 */
[----:B------:R-:W-:Y:S01]  /*24910*/  STL [R1+0x36d0], R0 ;  /* 0x0036d00001007387 */ /* 0x000fe20000100800 */
[----:B------:R-:W4:Y:S02]  /*24920*/  LDL R9, [R1+0x10ac] ;  /* 0x0010ac0001097983 */ /* 0x000f240000100800 */
[----:B---3--:R-:W-:Y:S02]  /*24930*/  @!P0 IMAD.MOV.U32 R2, RZ, RZ, R13 ;  /* 0x000000ffff028224 */ /* 0x008fe400078e000d */
[----:B------:R-:W-:-:S05]  /*24940*/  @!P0 IMAD.MOV.U32 R3, RZ, RZ, R14 ;  /* 0x000000ffff038224 */ /* 0x000fca00078e000e */
[----:B------:R0:W3:Y:S04]  /*24950*/  @!P0 LDG.E.U16 R7, [R2.64] ;  /* 0x0000000602078981 */ /* 0x0000e8000c1e1500 */
[----:B--2---:R1:W-:Y:S01]  /*24960*/  STL [R1+0x28], R8 ;  /* 0x0000280801007387 */ /* 0x0043e20000100800 */
[----:B0-----:R-:W2:Y:S01]  /*24970*/  LDL R3, [R1+0x112c] ;  /* 0x00112c0001037983 */ /* 0x001ea20000100800 */
[----:B------:R-:W-:Y:S01]  /*24980*/  PRMT R5, RZ, 0x7610, R5 ;  /* 0x00007610ff057816 */ /* 0x000fe20000000005 */
[----:B------:R-:W-:Y:S01]  /*24990*/  @!P0 IMAD.MOV.U32 R2, RZ, RZ, R6 ;  /* 0x000000ffff028224 */ /* 0x000fe200078e0006 */
[----:B------:R-:W4:Y:S04]  /*249a0*/  LDL R14, [R1+0x106c] ;  /* 0x00106c00010e7983 */ /* 0x000f280000100800 */
[----:B------:R-:W4:Y:S04]  /*249b0*/  LDL R13, [R1+0x1070] ;  /* 0x00107000010d7983 */ /* 0x000f280000100800 */
[----:B-1----:R-:W4:Y:S04]  /*249c0*/  LDL R8, [R1+0x10b0] ;  /* 0x0010b00001087983 */ /* 0x002f280000100800 */
[----:B---3--:R0:W-:Y:S01]  /*249d0*/  STL [R1+0x24], R7 ;  /* 0x0000240701007387 */ /* 0x0081e20000100800 */
[----:B------:R-:W-:-:S02]  /*249e0*/  PRMT R29, RZ, 0x7610, R29 ;  /* 0x00007610ff1d7816 */ /* 0x000fc4000000001d */
[----:B------:R-:W-:Y:S01]  /*249f0*/  PRMT R15, RZ, 0x7610, R15 ;  /* 0x00007610ff0f7816 */ /* 0x000fe2000000000f */
[----:B------:R-:W3:Y:S01]  /*24a00*/  LDL R0, [R1+0x1030] ;  /* 0x0010300001007983 */ /* 0x000ee20000100800 */
[----:B------:R-:W3:Y:S04]  /*24a10*/  LDL R6, [R1+0xff4] ;  /* 0x000ff40001067983 */ /* 0x000ee80000100800 */
[----:B0-----:R-:W3:Y:S04]  /*24a20*/  LDL R7, [R1+0x102c] ;  /* 0x00102c0001077983 */ /* 0x001ee80000100800 */
[----:B--2---:R0:W2:Y:S04]  /*24a30*/  @!P0 LDG.E.U16 R5, [R2.64] ;  /* 0x0000000602058981 */ /* 0x0040a8000c1e1500 */
[----:B0-----:R-:W2:Y:S04]  /*24a40*/  LDL R2, [R1+0x10ec] ;  /* 0x0010ec0001027983 */ /* 0x001ea80000100800 */
[----:B------:R-:W2:Y:S02]  /*24a50*/  LDL R3, [R1+0x10f0] ;  /* 0x0010f00001037983 */ /* 0x000ea40000100800 */
[----:B--2---:R-:W-:-:S04]  /*24a60*/  @!P0 LOP3.LUT R3, R3, R2, RZ, 0x3c, !PT ;  /* 0x0000000203038212 */ /* 0x004fc800078e3cff */
[----:B------:R-:W-:-:S04]  /*24a70*/  @!P0 LOP3.LUT R2, R3, R2, RZ, 0x3c, !PT ;  /* 0x0000000203028212 */ /* 0x000fc800078e3cff */
[----:B------:R-:W-:-:S05]  /*24a80*/  @!P0 LOP3.LUT R3, R3, R2, RZ, 0x3c, !PT ;  /* 0x0000000203038212 */ /* 0x000fca00078e3cff */
[----:B------:R4:W2:Y:S04]  /*24a90*/  @!P0 LDG.E.U16 R29, [R2.64] ;  /* 0x00000006021d8981 */ /* 0x0008a8000c1e1500 */
[----:B------:R0:W-:Y:S01]  /*24aa0*/  STL [R1+0x20], R5 ;  /* 0x0000200501007387 */ /* 0x0001e20000100800 */
[----:B----4-:R-:W-:Y:S02]  /*24ab0*/  @!P0 IMAD.MOV.U32 R2, RZ, RZ, R8 ;  /* 0x000000ffff028224 */ /* 0x010fe400078e0008 */
[----:B------:R-:W-:Y:S01]  /*24ac0*/  @!P0 IMAD.MOV.U32 R3, RZ, RZ, R9 ;  /* 0x000000ffff038224 */ /* 0x000fe200078e0009 */
[----:B0-----:R-:W4:Y:S04]  /*24ad0*/  LDL R5, [R1+0x1350] ;  /* 0x0013500001057983 */ /* 0x001f280000100800 */
[----:B------:R0:W4:Y:S01]  /*24ae0*/  @!P0 LDG.E.U16 R15, [R2.64] ;  /* 0x00000006020f8981 */ /* 0x000122000c1e1500 */
[----:B------:R-:W-:-:S02]  /*24af0*/  PRMT R12, RZ, 0x7610, R12 ;  /* 0x00007610ff0c7816 */ /* 0x000fc4000000000c */
[----:B------:R-:W-:Y:S01]  /*24b00*/  PRMT R4, RZ, 0x7610, R4 ;  /* 0x00007610ff047816 */ /* 0x000fe20000000004 */
[----:B0-----:R-:W-:Y:S02]  /*24b10*/  @!P0 IMAD.MOV.U32 R2, RZ, RZ, R13 ;  /* 0x000000ffff028224 */ /* 0x001fe400078e000d */
[----:B------:R-:W-:Y:S01]  /*24b20*/  @!P0 IMAD.MOV.U32 R3, RZ, RZ, R14 ;  /* 0x000000ffff038224 */ /* 0x000fe200078e000e */
[----:B------:R-:W-:-:S04]  /*24b30*/  PRMT R10, RZ, 0x7610, R10 ;  /* 0x00007610ff0a7816 */ /* 0x000fc8000000000a */
[----:B------:R3:W4:Y:S04]  /*24b40*/  @!P0 LDG.E.U16 R12, [R2.64] ;  /* 0x00000006020c8981 */ /* 0x000728000c1e1500 */
[----:B--2---:R0:W-:Y:S04]  /*24b50*/  STL [R1+0x1c], R29 ;  /* 0x00001c1d01007387 */ /* 0x0041e80000100800 */
[----:B0-----:R-:W2:Y:S01]  /*24b60*/  LDL.LU R29, [R1+0x3730] ;  /* 0x00373000011d7983 */ /* 0x001ea20000300800 */
[----:B------:R-:W2:Y:S02]  /*24b70*/  LDL R9, [R1+0x1354] ;  /* 0x0013540001097983 */ /* 0x000ea40000100800 */
[----:B------:R-:W2:Y:S02]  /*24b80*/  LDL R8, [R1+0x1390] ;  /* 0x0013900001087983 */ /* 0x000ea40000100800 */
[----:B---3--:R-:W-:-:S02]  /*24b90*/  @!P0 IMAD.MOV.U32 R2, RZ, RZ, R0 ;  /* 0x000000ffff028224 */ /* 0x008fc400078e0000 */
[----:B------:R-:W-:Y:S01]  /*24ba0*/  @!P0 IMAD.MOV.U32 R3, RZ, RZ, R7 ;  /* 0x000000ffff038224 */ /* 0x000fe200078e0007 */
[----:B------:R-:W3:Y:S04]  /*24bb0*/  LDL R0, [R1+0x13b4] ;  /* 0x0013b40001007983 */ /* 0x000ee80000100800 */
[----:B------:R-:W3:Y:S01]  /*24bc0*/  LDL R7, [R1+0x1394] ;  /* 0x0013940001077983 */ /* 0x000ee20000100800 */
[----:B----4-:R0:W-:Y:S02]  /*24bd0*/  STL [R1+0x18], R15 ;  /* 0x0000180f01007387 */ /* 0x0101e40000100800 */
[----:B------:R-:W-:Y:S01]  /*24be0*/  @!P0 IMAD.MOV.U32 R14, RZ, RZ, R5 ;  /* 0x000000ffff0e8224 */ /* 0x000fe200078e0005 */
[----:B------:R1:W4:Y:S04]  /*24bf0*/  @!P0 LDG.E.U16 R10, [R2.64] ;  /* 0x00000006020a8981 */ /* 0x000328000c1e1500 */
[----:B------:R-:W3:Y:S01]  /*24c00*/  LDL R5, [R1+0x1328] ;  /* 0x0013280001057983 */ /* 0x000ee20000100800 */
[----:B0-----:R-:W-:Y:S01]  /*24c10*/  @!P0 IMAD.MOV.U32 R15, RZ, RZ, R6 ;  /* 0x000000ffff0f8224 */ /* 0x001fe200078e0006 */
[----:B-1----:R-:W-:-:S02]  /*24c20*/  PRMT R3, RZ, 0x7610, R3 ;  /* 0x00007610ff037816 */ /* 0x002fc40000000003 */
[----:B------:R-:W3:Y:S04]  /*24c30*/  LDL R6, [R1+0x1324] ;  /* 0x0013240001067983 */ /* 0x000ee80000100800 */
[----:B------:R2:W3:Y:S02]  /*24c40*/  @!P0 LDG.E.U16 R4, [R14.64] ;  /* 0x000000060e048981 */ /* 0x0004e4000c1e1500 */
[----:B--2---:R-:W-:Y:S02]  /*24c50*/  @!P0 IMAD.MOV.U32 R15, RZ, RZ, R9 ;  /* 0x000000ffff0f8224 */ /* 0x004fe400078e0009 */
[----:B------:R-:W-:-:S05]  /*24c60*/  @!P0 IMAD.MOV.U32 R14, RZ, RZ, R8 ;  /* 0x000000ffff0e8224 */ /* 0x000fca00078e0008 */
[----:B------:R0:W2:Y:S04]  /*24c70*/  @!P0 LDG.E.U16 R3, [R14.64] ;  /* 0x000000060e038981 */ /* 0x0000a8000c1e1500 */
[----:B---3--:R1:W-:Y:S01]  /*24c80*/  STL [R1+0x36d4], R4 ;  /* 0x0036d40401007387 */ /* 0x0083e20000100800 */
[----:B----4-:R3:W-:Y:S02]  /*24c90*/  STL [R1+0x4], R10 ;  /* 0x0000040a01007387 */ /* 0x0107e40000100800 */
[----:B------:R-:W4:Y:S02]  /*24ca0*/  LDL R9, [R1+0x12e8] ;  /* 0x0012e80001097983 */ /* 0x000f240000100800 */
[----:B------:R-:W4:Y:S02]  /*24cb0*/  LDL R8, [R1+0x12a4] ;  /* 0x0012a40001087983 */ /* 0x000f240000100800 */
[----:B0-----:R-:W-:-:S02]  /*24cc0*/  @!P0 IMAD.MOV.U32 R14, RZ, RZ, R0 ;  /* 0x000000ffff0e8224 */ /* 0x001fc400078e0000 */
[----:B------:R-:W-:Y:S01]  /*24cd0*/  @!P0 IMAD.MOV.U32 R15, RZ, RZ, R7 ;  /* 0x000000ffff0f8224 */ /* 0x000fe200078e0007 */
[----:B-1----:R-:W4:Y:S04]  /*24ce0*/  LDL R4, [R1+0x12a8] ;  /* 0x0012a80001047983 */ /* 0x002f280000100800 */
[----:B---3--:R-:W3:Y:S01]  /*24cf0*/  LDL R10, [R1+0x12e4] ;  /* 0x0012e400010a7983 */ /* 0x008ee20000100800 */
[----:B------:R-:W-:-:S06]  /*24d00*/  PRMT R2, RZ, 0x7610, R2 ;  /* 0x00007610ff027816 */ /* 0x000fcc0000000002 */
[----:B------:R0:W3:Y:S01]  /*24d10*/  @!P0 LDG.E.U16 R2, [R14.64] ;  /* 0x000000060e028981 */ /* 0x0000e2000c1e1500 */
[----:B------:R-:W-:Y:S02]  /*24d20*/  PRMT R11, RZ, 0x7610, R11 ;  /* 0x00007610ff0b7816 */ /* 0x000fe4000000000b */
[----:B------:R-:W-:Y:S01]  /*24d30*/  PRMT R28, RZ, 0x7610, R28 ;  /* 0x00007610ff1c7816 */ /* 0x000fe2000000001c */
[----:B--2---:R1:W-:Y:S01]  /*24d40*/  STL [R1+0x36d8], R3 ;  /* 0x0036d80301007387 */ /* 0x0043e20000100800 */
[----:B------:R-:W2:Y:S02]  /*24d50*/  LDL R7, [R1+0x1264] ;  /* 0x0012640001077983 */ /* 0x000ea40000100800 */
[----:B------:R-:W2:Y:S02]  /*24d60*/  LDL R0, [R1+0x1268] ;  /* 0x0012680001007983 */ /* 0x000ea40000100800 */
[----:B0-----:R-:W-:Y:S02]  /*24d70*/  @!P0 IMAD.MOV.U32 R14, RZ, RZ, R5 ;  /* 0x000000ffff0e8224 */ /* 0x001fe400078e0005 */
[----:B------:R-:W-:-:S05]  /*24d80*/  @!P0 IMAD.MOV.U32 R15, RZ, RZ, R6 ;  /* 0x000000ffff0f8224 */ /* 0x000fca00078e0006 */
[----:B------:R4:W2:Y:S02]  /*24d90*/  @!P0 LDG.E.U16 R11, [R14.64] ;  /* 0x000000060e0b8981 */ /* 0x0008a4000c1e1500 */
[----:B----4-:R-:W-:Y:S02]  /*24da0*/  @!P0 IMAD.MOV.U32 R14, RZ, RZ, R9 ;  /* 0x000000ffff0e8224 */ /* 0x010fe400078e0009 */
[----:B---3--:R-:W-:-:S05]  /*24db0*/  @!P0 IMAD.MOV.U32 R15, RZ, RZ, R10 ;  /* 0x000000ffff0f8224 */ /* 0x008fca00078e000a */
[----:B------:R0:W3:Y:S01]  /*24dc0*/  @!P0 LDG.E.U16 R28, [R14.64] ;  /* 0x000000060e1c8981 */ /* 0x0000e2000c1e1500 */
[----:B------:R-:W-:Y:S02]  /*24dd0*/  PRMT R26, RZ, 0x7610, R26 ;  /* 0x00007610ff1a7816 */ /* 0x000fe4000000001a */
[----:B------:R-:W-:Y:S01]  /*24de0*/  PRMT R24, RZ, 0x7610, R24 ;  /* 0x00007610ff187816 */ /* 0x000fe20000000018 */
[----:B0-----:R-:W-:Y:S02]  /*24df0*/  @!P0 IMAD.MOV.U32 R14, RZ, RZ, R4 ;  /* 0x000000ffff0e8224 */ /* 0x001fe400078e0004 */
[----:B------:R-:W-:-:S05]  /*24e00*/  @!P0 IMAD.MOV.U32 R15, RZ, RZ, R8 ;  /* 0x000000ffff0f8224 */ /* 0x000fca00078e0008 */
[----:B------:R2:W4:Y:S04]  /*24e10*/  @!P0 LDG.E.U16 R26, [R14.64] ;  /* 0x000000060e1a8981 */ /* 0x000528000c1e1500 */
[----:B------:R0:W-:Y:S01]  /*24e20*/  STL [R1+0x36dc], R2 ;  /* 0x0036dc0201007387 */ /* 0x0001e20000100800 */
[----:B------:R-:W4:Y:S02]  /*24e30*/  LDL R6, [R1+0x1224] ;  /* 0x0012240001067983 */ /* 0x000f240000100800 */
[----:B------:R-:W4:Y:S02]  /*24e40*/  LDL R5, [R1+0x1228] ;  /* 0x0012280001057983 */ /* 0x000f240000100800 */
[----:B--2---:R-:W-:Y:S02]  /*24e50*/  @!P0 IMAD.MOV.U32 R15, RZ, RZ, R7 ;  /* 0x000000ffff0f8224 */ /* 0x004fe400078e0007 */
[----:B------:R-:W-:-:S05]  /*24e60*/  @!P0 IMAD.MOV.U32 R14, RZ, RZ, R0 ;  /* 0x000000ffff0e8224 */ /* 0x000fca00078e0000 */
[----:B------:R3:W2:Y:S04]  /*24e70*/  @!P0 LDG.E.U16 R24, [R14.64] ;  /* 0x000000060e188981 */ /* 0x0006a8000c1e1500 */
[----:B------:R-:W-:Y:S04]  /*24e80*/  STL [R1+0x14], R12 ;  /* 0x0000140c01007387 */ /* 0x000fe80000100800 */
[----:B---3--:R-:W-:Y:S01]  /*24e90*/  STL [R1+0x36e0], R28 ;  /* 0x0036e01c01007387 */ /* 0x008fe20000100800 */
[----:B------:R-:W3:Y:S02]  /*24ea0*/  LDL R4, [R1+0x11e4] ;  /* 0x0011e40001047983 */ /* 0x000ee40000100800 */
[----:B-1----:R-:W3:Y:S01]  /*24eb0*/  LDL R3, [R1+0x11e8] ;  /* 0x0011e80001037983 */ /* 0x002ee20000100800 */
[----:B------:R-:W-:Y:S01]  /*24ec0*/  PRMT R22, RZ, 0x7610, R22 ;  /* 0x00007610ff167816 */ /* 0x000fe20000000016 */
[----:B----4-:R-:W-:Y:S01]  /*24ed0*/  STL [R1+0x36e4], R26 ;  /* 0x0036e41a01007387 */ /* 0x010fe20000100800 */
[----:B0-----:R-:W4:Y:S02]  /*24ee0*/  LDL R2, [R1+0x11a4] ;  /* 0x0011a40001027983 */ /* 0x001f240000100800 */
[----:B------:R-:W4:Y:S02]  /*24ef0*/  LDL R0, [R1+0x11a8] ;  /* 0x0011a80001007983 */ /* 0x000f240000100800 */
[----:B------:R-:W-:-:S02]  /*24f00*/  @!P0 IMAD.MOV.U32 R14, RZ, RZ, R5 ;  /* 0x000000ffff0e8224 */ /* 0x000fc400078e0005 */
[----:B------:R-:W-:-:S05]  /*24f10*/  @!P0 IMAD.MOV.U32 R15, RZ, RZ, R6 ;  /* 0x000000ffff0f8224 */ /* 0x000fca00078e0006 */
[----:B------:R3:W4:Y:S04]  /*24f20*/  @!P0 LDG.E.U16 R22, [R14.64] ;  /* 0x000000060e168981 */ /* 0x000728000c1e1500 */
[----:B--2---:R-:W-:Y:S01]  /*24f30*/  STL [R1+0x36f4], R24 ;  /* 0x0036f41801007387 */ /* 0x004fe20000100800 */
[----:B------:R-:W2:Y:S02]  /*24f40*/  LDL R8, [R1+0x1164] ;  /* 0x0011640001087983 */ /* 0x000ea40000100800 */
[----:B------:R-:W2:Y:S02]  /*24f50*/  LDL R7, [R1+0x1168] ;  /* 0x0011680001077983 */ /* 0x000ea40000100800 */
[----:B------:R-:W2:Y:S01]  /*24f60*/  LDL R6, [R1+0x1124] ;  /* 0x0011240001067983 */ /* 0x000ea20000100800 */
[----:B------:R-:W2:Y:S01]  /*24f70*/  LDL R5, [R1+0x1128] ;  /* 0x0011280001057983 */ /* 0x000ea20000100800 */
[----:B------:R-:W-:Y:S01]  /*24f80*/  PRMT R20, RZ, 0x7610, R20 ;  /* 0x00007610ff147816 */ /* 0x000fe20000000014 */
[----:B---3--:R-:W-:-:S02]  /*24f90*/  @!P0 IMAD.MOV.U32 R15, RZ, RZ, R4 ;  /* 0x000000ffff0f8224 */ /* 0x008fc400078e0004 */
[----:B------:R-:W-:-:S05]  /*24fa0*/  @!P0 IMAD.MOV.U32 R14, RZ, RZ, R3 ;  /* 0x000000ffff0e8224 */ /* 0x000fca00078e0003 */
[----:B------:R4:W3:Y:S01]  /*24fb0*/  @!P0 LDG.E.U16 R20, [R14.64] ;  /* 0x000000060e148981 */ /* 0x0008e2000c1e1500 */
[----:B------:R-:W-:Y:S02]  /*24fc0*/  PRMT R18, RZ, 0x7610, R18 ;  /* 0x00007610ff127816 */ /* 0x000fe40000000012 */
[----:B------:R-:W-:Y:S01]  /*24fd0*/  PRMT R16, RZ, 0x7610, R16 ;  /* 0x00007610ff107816 */ /* 0x000fe20000000010 */
[----:B----4-:R-:W-:Y:S02]  /*24fe0*/  @!P0 IMAD.MOV.U32 R15, RZ, RZ, R2 ;  /* 0x000000ffff0f8224 */ /* 0x010fe400078e0002 */
[----:B------:R-:W-:-:S05]  /*24ff0*/  @!P0 IMAD.MOV.U32 R14, RZ, RZ, R0 ;  /* 0x000000ffff0e8224 */ /* 0x000fca00078e0000 */
[----:B------:R2:W4:Y:S01]  /*25000*/  @!P0 LDG.E.U16 R18, [R14.64] ;  /* 0x000000060e128981 */ /* 0x000522000c1e1500 */
[----:B------:R-:W-:-:S03]  /*25010*/  PRMT R17, RZ, 0x7610, R17 ;  /* 0x00007610ff117816 */ /* 0x000fc60000000011 */
[----:B------:R-:W-:Y:S01]  /*25020*/  STL [R1+0x36f8], R22 ;  /* 0x0036f81601007387 */ /* 0x000fe20000100800 */
[----:B------:R-:W4:Y:S02]  /*25030*/  LDL R4, [R1+0x10e4] ;  /* 0x0010e40001047983 */ /* 0x000f240000100800 */
[----:B------:R-:W4:Y:S02]  /*25040*/  LDL R3, [R1+0x10e8] ;  /* 0x0010e80001037983 */ /* 0x000f240000100800 */
[----:B--2---:R-:W-:Y:S02]  /*25050*/  @!P0 IMAD.MOV.U32 R15, RZ, RZ, R8 ;  /* 0x000000ffff0f8224 */ /* 0x004fe400078e0008 */
[----:B------:R-:W-:-:S05]  /*25060*/  @!P0 IMAD.MOV.U32 R14, RZ, RZ, R7 ;  /* 0x000000ffff0e8224 */ /* 0x000fca00078e0007 */
[----:B------:R0:W2:Y:S02]  /*25070*/  @!P0 LDG.E.U16 R16, [R14.64] ;  /* 0x000000060e108981 */ /* 0x0000a4000c1e1500 */
[----:B0-----:R-:W-:Y:S02]  /*25080*/  @!P0 IMAD.MOV.U32 R14, RZ, RZ, R5 ;  /* 0x000000ffff0e8224 */ /* 0x001fe400078e0005 */
[----:B------:R-:W-:-:S05]  /*25090*/  @!P0 IMAD.MOV.U32 R15, RZ, RZ, R6 ;  /* 0x000000ffff0f8224 */ /* 0x000fca00078e0006 */
[----:B------:R0:W2:Y:S04]  /*250a0*/  @!P0 LDG.E.U16 R17, [R14.64] ;  /* 0x000000060e118981 */ /* 0x0000a8000c1e1500 */
[----:B---3--:R-:W-:Y:S01]  /*250b0*/  STL [R1+0x36fc], R20 ;  /* 0x0036fc1401007387 */ /* 0x008fe20000100800 */
[----:B------:R1:W-:Y:S02]  /*250c0*/  STL [R1], R11 ;  /* 0x0000000b01007387 */ /* 0x0003e40000100800 */
[----:B------:R-:W3:Y:S02]  /*250d0*/  LDL R2, [R1+0x10a4] ;  /* 0x0010a40001027983 */ /* 0x000ee40000100800 */
[----:B------:R-:W3:Y:S01]  /*250e0*/  LDL R0, [R1+0x10a8] ;  /* 0x0010a80001007983 */ /* 0x000ee20000100800 */
[----:B------:R-:W-:Y:S01]  /*250f0*/  PRMT R19, RZ, 0x7610, R19 ;  /* 0x00007610ff137816 */ /* 0x000fe20000000013 */
[----:B----4-:R-:W-:Y:S01]  /*25100*/  STL [R1+0x3700], R18 ;  /* 0x0037001201007387 */ /* 0x010fe20000100800 */
[----:B0-----:R-:W-:-:S02]  /*25110*/  @!P0 IMAD.MOV.U32 R15, RZ, RZ, R4 ;  /* 0x000000ffff0f8224 */ /* 0x001fc400078e0004 */
[----:B------:R-:W-:-:S05]  /*25120*/  @!P0 IMAD.MOV.U32 R14, RZ, RZ, R3 ;  /* 0x000000ffff0e8224 */ /* 0x000fca00078e0003 */
[----:B------:R3:W4:Y:S04]  /*25130*/  @!P0 LDG.E.U16 R19, [R14.64] ;  /* 0x000000060e138981 */ /* 0x000728000c1e1500 */
[----:B--2---:R0:W-:Y:S01]  /*25140*/  STL [R1+0x3704], R16 ;  /* 0x0037041001007387 */ /* 0x0041e20000100800 */
[----:B------:R-:W2:Y:S03]  /*25150*/  LDL R9, [R1+0x1068] ;  /* 0x0010680001097983 */ /* 0x000ea60000100800 */
[----:B------:R-:W-:Y:S01]  /*25160*/  STL [R1+0x3708], R17 ;  /* 0x0037081101007387 */ /* 0x000fe20000100800 */
[----:B-1----:R-:W2:Y:S01]  /*25170*/  LDL R11, [R1+0x1064] ;  /* 0x00106400010b7983 */ /* 0x002ea20000100800 */
[----:B------:R-:W-:-:S02]  /*25180*/  PRMT R21, RZ, 0x7610, R21 ;  /* 0x00007610ff157816 */ /* 0x000fc40000000015 */
[----:B------:R-:W-:Y:S01]  /*25190*/  PRMT R23, RZ, 0x7610, R23 ;  /* 0x00007610ff177816 */ /* 0x000fe20000000017 */
[----:B------:R-:W2:Y:S01]  /*251a0*/  LDL R6, [R1+0x1028] ;  /* 0x0010280001067983 */ /* 0x000ea20000100800 */
[----:B---3--:R-:W-:Y:S02]  /*251b0*/  @!P0 IMAD.MOV.U32 R15, RZ, RZ, R2 ;  /* 0x000000ffff0f8224 */ /* 0x008fe400078e0002 */
[----:B------:R-:W-:-:S05]  /*251c0*/  @!P0 IMAD.MOV.U32 R14, RZ, RZ, R0 ;  /* 0x000000ffff0e8224 */ /* 0x000fca00078e0000 */
[----:B------:R2:W3:Y:S04]  /*251d0*/  @!P0 LDG.E.U16 R21, [R14.64] ;  /* 0x000000060e158981 */ /* 0x0004e8000c1e1500 */
[----:B----4-:R-:W-:Y:S01]  /*251e0*/  STL [R1+0x3724], R19 ;  /* 0x0037241301007387 */ /* 0x010fe20000100800 */
[----:B------:R-:W4:Y:S02]  /*251f0*/  LDL R10, [R1+0x1024] ;  /* 0x00102400010a7983 */ /* 0x000f240000100800 */
[----:B------:R-:W4:Y:S02]  /*25200*/  LDL R5, [R1+0xff0] ;  /* 0x000ff00001057983 */ /* 0x000f240000100800 */
[----:B------:R-:W4:Y:S01]  /*25210*/  LDL R4, [R1+0x1358] ;  /* 0x0013580001047983 */ /* 0x000f220000100800 */
[----:B------:R-:W4:Y:S01]  /*25220*/  LDL.LU R24, [R1+0x79c] ;  /* 0x00079c0001187983 */ /* 0x000f220000300800 */
[----:B------:R-:W4:Y:S02]  /*25230*/  LDL.LU R26, [R1+0x798] ;  /* 0x00079800011a7983 */ /* 0x000f240000300800 */
[----:B------:R-:W4:Y:S02]  /*25240*/  LDL.LU R28, [R1+0x78c] ;  /* 0x00078c00011c7983 */ /* 0x000f240000300800 */
[----:B------:R-:W4:Y:S01]  /*25250*/  LDL.LU R7, [R1+0x788] ;  /* 0x0007880001077983 */ /* 0x000f220000300800 */
[----:B------:R-:W4:Y:S01]  /*25260*/  LDL.LU R8, [R1+0x77c] ;  /* 0x00077c0001087983 */ /* 0x000f220000300800 */
[----:B------:R-:W4:Y:S02]  /*25270*/  LDL.LU R2, [R1+0x778] ;  /* 0x0007780001027983 */ /* 0x000f240000300800 */
[----:B------:R-:W4:Y:S02]  /*25280*/  LDL.LU R0, [R1+0x448] ;  /* 0x0004480001007983 */ /* 0x000f240000300800 */
[----:B------:R-:W4:Y:S02]  /*25290*/  LDL.LU R3, [R1+0x444] ;  /* 0x0004440001037983 */ /* 0x000f240000300800 */
[----:B--2---:R-:W-:-:S02]  /*252a0*/  @!P0 IMAD.MOV.U32 R14, RZ, RZ, R9 ;  /* 0x000000ffff0e8224 */ /* 0x004fc400078e0009 */
[----:B------:R-:W-:-:S05]  /*252b0*/  @!P0 IMAD.MOV.U32 R15, RZ, RZ, R11 ;  /* 0x000000ffff0f8224 */ /* 0x000fca00078e000b */
[----:B------:R1:W2:Y:S04]  /*252c0*/  @!P0 LDG.E.U16 R23, [R14.64] ;  /* 0x000000060e178981 */ /* 0x0002a8000c1e1500 */
[----:B---3--:R-:W-:Y:S01]  /*252d0*/  STL [R1+0x3728], R21 ;  /* 0x0037281501007387 */ /* 0x008fe20000100800 */
[----:B------:R-:W3:Y:S03]  /*252e0*/  LDL R13, [R1+0x1398] ;  /* 0x00139800010d7983 */ /* 0x000ee60000100800 */
[----:B------:R-:W4:Y:S01]  /*252f0*/  S2R R12, SR_TID.X ;  /* 0x00000000000c7919 */ /* 0x000f220000002100 */
[----:B0-----:R-:W3:Y:S02]  /*25300*/  LDL R16, [R1+0x135c] ;  /* 0x00135c0001107983 */ /* 0x001ee40000100800 */
[----:B------:R-:W3:Y:S01]  /*25310*/  LDL.LU R9, [R1+0x438] ;  /* 0x0004380001097983 */ /* 0x000ee20000300800 */
[----:B------:R-:W-:Y:S01]  /*25320*/  PRMT R25, RZ, 0x7610, R25 ;  /* 0x00007610ff197816 */ /* 0x000fe20000000019 */
[----:B-1----:R-:W-:-:S02]  /*25330*/  @!P0 IMAD.MOV.U32 R14, RZ, RZ, R6 ;  /* 0x000000ffff0e8224 */ /* 0x002fc400078e0006 */
[----:B----4-:R-:W-:-:S05]  /*25340*/  @!P0 IMAD.MOV.U32 R15, RZ, RZ, R10 ;  /* 0x000000ffff0f8224 */ /* 0x010fca00078e000a */
[----:B------:R0:W4:Y:S01]  /*25350*/  @!P0 LDG.E.U16 R25, [R14.64] ;  /* 0x000000060e198981 */ /* 0x000122000c1e1500 */
[----:B------:R-:W-:Y:S01]  /*25360*/  LOP3.LUT R12, R12, 0x7f, RZ, 0xc0, !PT ;  /* 0x0000007f0c0c7812 */ /* 0x000fe200078ec0ff */
[----:B0-----:R-:W-:Y:S02]  /*25370*/  @!P0 IMAD.MOV.U32 R15, RZ, RZ, R5 ;  /* 0x000000ffff0f8224 */ /* 0x001fe400078e0005 */
[----:B------:R-:W-:Y:S02]  /*25380*/  @!P0 IMAD.MOV.U32 R14, RZ, RZ, R4 ;  /* 0x000000ffff0e8224 */ /* 0x000fe400078e0004 */
[----:B------:R-:W-:Y:S01]  /*25390*/  IMAD.SHL.U32 R4, R12, 0x2, RZ ;  /* 0x000000020c047824 */ /* 0x000fe200078e00ff */
[----:B------:R-:W-:-:S06]  /*253a0*/  PRMT R27, RZ, 0x7610, R27 ;  /* 0x00007610ff1b7816 */ /* 0x000fcc000000001b */
[----:B------:R3:W4:Y:S04]  /*253b0*/  @!P0 LDG.E.U16 R27, [R14.64] ;  /* 0x000000060e1b8981 */ /* 0x000728000c1e1500 */
[----:B--2---:R-:W-:Y:S01]  /*253c0*/  STL [R1+0x372c], R23 ;  /* 0x00372c1701007387 */ /* 0x004fe20000100800 */
[----:B------:R-:W2:Y:S02]  /*253d0*/  LDL.LU R10, [R1+0x434] ;  /* 0x00043400010a7983 */ /* 0x000ea40000300800 */
[----:B------:R-:W4:Y:S02]  /*253e0*/  LDL.LU R11, [R1+0x428] ;  /* 0x00042800010b7983 */ /* 0x000f240000300800 */
[----:B------:R-:W4:Y:S01]  /*253f0*/  LDL.LU R5, [R1+0x424] ;  /* 0x0004240001057983 */ /* 0x000f220000300800 */
[----:B------:R-:W4:Y:S01]  /*25400*/  LDL.LU R6, [R1+0x418] ;  /* 0x0004180001067983 */ /* 0x000f220000300800 */
[----:B------:R-:W4:Y:S02]  /*25410*/  LDL.LU R12, [R1+0x414] ;  /* 0x00041400010c7983 */ /* 0x000f240000300800 */
[----:B---3--:R-:W-:-:S02]  /*25420*/  @!P0 IMAD.MOV.U32 R14, RZ, RZ, R13 ;  /* 0x000000ffff0e8224 */ /* 0x008fc400078e000d */
[----:B------:R-:W3:Y:S01]  /*25430*/  LDL.LU R13, [R1+0x408] ;  /* 0x00040800010d7983 */ /* 0x000ee20000300800 */
[----:B------:R-:W-:-:S05]  /*25440*/  LOP3.LUT R4, R4, 0x60, RZ, 0x3c, !PT ;  /* 0x0000006004047812 */ /* 0x000fca00078e3cff */
[----:B------:R-:W-:Y:S01]  /*25450*/  STS.U16 [R4+0x4c00], R24 ;  /* 0x004c001804007388 */ /* 0x000fe20000000400 */
[----:B------:R-:W-:Y:S02]  /*25460*/  STS.U16 [R4+0x4d00], R26 ;  /* 0x004d001a04007388 */ /* 0x000fe40000000400 */
[----:B------:R-:W-:Y:S02]  /*25470*/  STS.U16 [R4+0x5c00], R28 ;  /* 0x005c001c04007388 */ /* 0x000fe40000000400 */
[----:B------:R0:W-:Y:S01]  /*25480*/  STS.U16 [R4+0x5d00], R7 ;  /* 0x005d000704007388 */ /* 0x0001e20000000400 */
[----:B------:R1:W-:Y:S01]  /*25490*/  STS.U16 [R4+0x6c00], R8 ;  /* 0x006c000804007388 */ /* 0x0003e20000000400 */
[----:B------:R-:W-:Y:S02]  /*254a0*/  STS.U16 [R4+0x6d00], R2 ;  /* 0x006d000204007388 */ /* 0x000fe40000000400 */
[----:B------:R1:W-:Y:S01]  /*254b0*/  STS.U16 [R4+0x7c00], R0 ;  /* 0x007c000004007388 */ /* 0x0003e20000000400 */
[----:B0-----:R-:W3:Y:S01]  /*254c0*/  LDL.LU R7, [R1+0x404] ;  /* 0x0004040001077983 */ /* 0x001ee20000300800 */
[----:B-1----:R-:W3:Y:S02]  /*254d0*/  LDL.LU R8, [R1+0x3c0] ;  /* 0x0003c00001087983 */ /* 0x002ee40000300800 */
[----:B------:R-:W3:Y:S02]  /*254e0*/  LDL.LU R0, [R1+0x2d0] ;  /* 0x0002d00001007983 */ /* 0x000ee40000300800 */
[----:B------:R-:W3:Y:S02]  /*254f0*/  LDL.LU R19, [R1+0x2b8] ;  /* 0x0002b80001137983 */ /* 0x000ee40000300800 */
[----:B------:R-:W-:Y:S01]  /*25500*/  @!P0 IMAD.MOV.U32 R15, RZ, RZ, R16 ;  /* 0x000000ffff0f8224 */ /* 0x000fe200078e0010 */
[----:B------:R-:W3:Y:S01]  /*25510*/  LDL.LU R17, [R1+0x2b0] ;  /* 0x0002b00001117983 */ /* 0x000ee20000300800 */
[----:B------:R-:W3:Y:S03]  /*25520*/  LDL.LU R16, [R1+0x298] ;  /* 0x0002980001107983 */ /* 0x000ee60000300800 */
[----:B------:R-:W-:Y:S01]  /*25530*/  STS.U16 [R4+0x7d00], R3 ;  /* 0x007d000304007388 */ /* 0x000fe20000000400 */
[----:B------:R-:W3:Y:S02]  /*25540*/  LDL.LU R18, [R1+0x290] ;  /* 0x0002900001127983 */ /* 0x000ee40000300800 */
[----:B------:R0:W-:Y:S02]  /*25550*/  STS.U16 [R4+0x8c00], R9 ;  /* 0x008c000904007388 */ /* 0x0001e40000000400 */
[----:B------:R-:W3:Y:S01]  /*25560*/  LDL.LU R2, [R1+0x278] ;  /* 0x0002780001027983 */ /* 0x000ee20000300800 */
[----:B0-----:R-:W3:Y:S04]  /*25570*/  LDL.LU R9, [R1+0x274] ;  /* 0x0002740001097983 */ /* 0x001ee80000300800 */
[----:B--2---:R0:W-:Y:S01]  /*25580*/  STS.U16 [R4+0x8d00], R10 ;  /* 0x008d000a04007388 */ /* 0x0041e20000000400 */
[----:B----4-:R1:W-:Y:S03]  /*25590*/  STS.U16 [R4+0x9c00], R11 ;  /* 0x009c000b04007388 */ /* 0x0103e60000000400 */
[----:B------:R-:W-:Y:S01]  /*255a0*/  STS.U16 [R4+0x9d00], R5 ;  /* 0x009d000504007388 */ /* 0x000fe20000000400 */
[----:B------:R-:W-:Y:S03]  /*255b0*/  STS.U16 [R4+0xac00], R6 ;  /* 0x00ac000604007388 */ /* 0x000fe60000000400 */
[----:B0-----:R-:W2:Y:S01]  /*255c0*/  LDL.LU R10, [R1+0x7bc] ;  /* 0x0007bc00010a7983 */ /* 0x001ea20000300800 */
[----:B-1----:R-:W4:Y:S03]  /*255d0*/  LDL.LU R11, [R1+0x7b8] ;  /* 0x0007b800010b7983 */ /* 0x002f260000300800 */
[----:B------:R-:W4:Y:S01]  /*255e0*/  LDL.LU R20, [R1+0x7b4] ;  /* 0x0007b40001147983 */ /* 0x000f220000300800 */
[----:B------:R-:W4:Y:S03]  /*255f0*/  LDL.LU R22, [R1+0x7b0] ;  /* 0x0007b00001167983 */ /* 0x000f260000300800 */
[----:B------:R-:W4:Y:S04]  /*25600*/  LDL.LU R24, [R1+0x7ac] ;  /* 0x0007ac0001187983 */ /* 0x000f280000300800 */
[----:B------:R0:W-:Y:S01]  /*25610*/  STS.U16 [R4+0xad00], R12 ;  /* 0x00ad000c04007388 */ /* 0x0001e20000000400 */
[----:B------:R-:W4:Y:S03]  /*25620*/  LDL.LU R26, [R1+0x7a8] ;  /* 0x0007a800011a7983 */ /* 0x000f260000300800 */
[----:B0-----:R-:W4:Y:S01]  /*25630*/  LDL.LU R12, [R1+0x7a4] ;  /* 0x0007a400010c7983 */ /* 0x001f220000300800 */
[----:B---3--:R0:W-:Y:S01]  /*25640*/  STS.U16 [R4+0xbc00], R13 ;  /* 0x00bc000d04007388 */ /* 0x0081e20000000400 */
[----:B------:R-:W-:-:S02]  /*25650*/  PRMT R29, RZ, 0x7610, R29 ;  /* 0x00007610ff1d7816 */ /* 0x000fc4000000001d */
[----:B------:R-:W3:Y:S04]  /*25660*/  LDL.LU R28, [R1+0x7a0] ;  /* 0x0007a000011c7983 */ /* 0x000ee80000300800 */
[----:B------:R-:W3:Y:S04]  /*25670*/  LDL.LU R3, [R1+0x794] ;  /* 0x0007940001037983 */ /* 0x000ee80000300800 */
[----:B0-----:R-:W0:Y:S04]  /*25680*/  S2R R13, SR_TID.X ;  /* 0x00000000000d7919 */ /* 0x001e280000002100 */
[----:B------:R1:W-:Y:S01]  /*25690*/  STS.U16 [R4+0xbd00], R7 ;  /* 0x00bd000704007388 */ /* 0x0003e20000000400 */
[----:B------:R0:W-:Y:S02]  /*256a0*/  STS.U16 [R4+0xcc00], R8 ;  /* 0x00cc000804007388 */ /* 0x0001e40000000400 */
[----:B------:R0:W-:Y:S02]  /*256b0*/  STS.U16 [R4+0xcd00], R0 ;  /* 0x00cd000004007388 */ /* 0x0001e40000000400 */
[----:B------:R-:W3:Y:S01]  /*256c0*/  LDL.LU R5, [R1+0x790] ;  /* 0x0007900001057983 */ /* 0x000ee20000300800 */
[----:B------:R0:W3:Y:S04]  /*256d0*/  @!P0 LDG.E.U16 R29, [R14.64] ;  /* 0x000000060e1d8981 */ /* 0x0000e8000c1e1500 */
[----:B------:R-:W-:Y:S01]  /*256e0*/  STS.U16 [R4+0xdc00], R19 ;  /* 0x00dc001304007388 */ /* 0x000fe20000000400 */
[----:B------:R-:W-:Y:S02]  /*256f0*/  STS.U16 [R4+0xdd00], R17 ;  /* 0x00dd001104007388 */ /* 0x000fe40000000400 */
[----:B------:R-:W-:Y:S01]  /*25700*/  STS.U16 [R4+0xec00], R16 ;  /* 0x00ec001004007388 */ /* 0x000fe20000000400 */
[----:B------:R-:W3:Y:S01]  /*25710*/  LDL.LU R6, [R1+0x784] ;  /* 0x0007840001067983 */ /* 0x000ee20000300800 */
[----:B------:R-:W-:Y:S02]  /*25720*/  STS.U16 [R4+0xed00], R18 ;  /* 0x00ed001204007388 */ /* 0x000fe40000000400 */
[----:B-1----:R-:W3:Y:S01]  /*25730*/  LDL.LU R7, [R1+0x780] ;  /* 0x0007800001077983 */ /* 0x002ee20000300800 */
[----:B0-----:R-:W-:Y:S01]  /*25740*/  LOP3.LUT R13, R13, 0x7f, RZ, 0xc0, !PT ;  /* 0x0000007f0d0d7812 */ /* 0x001fe200078ec0ff */
[----:B------:R-:W-:Y:S04]  /*25750*/  STS.U16 [R4+0xfc00], R2 ;  /* 0x00fc000204007388 */ /* 0x000fe80000000400 */
[----:B------:R-:W3:Y:S01]  /*25760*/  LDL.LU R8, [R1+0x774] ;  /* 0x0007740001087983 */ /* 0x000ee20000300800 */
[----:B------:R-:W-:-:S03]  /*25770*/  IMAD.SHL.U32 R0, R13, 0x2, RZ ;  /* 0x000000020d007824 */ /* 0x000fc600078e00ff */
[----:B------:R0:W-:Y:S02]  /*25780*/  STS.U16 [R4+0xfd00], R9 ;  /* 0x00fd000904007388 */ /* 0x0001e40000000400 */
[----:B------:R-:W-:Y:S02]  /*25790*/  LOP3.LUT R14, R0, 0x70, RZ, 0x3c, !PT ;  /* 0x00000070000e7812 */ /* 0x000fe400078e3cff */
[----:B0-----:R-:W3:Y:S04]  /*257a0*/  LDL.LU R9, [R1+0x44c] ;  /* 0x00044c0001097983 */ /* 0x001ee80000300800 */
[----:B--2---:R0:W-:Y:S01]  /*257b0*/  STS.U16 [R14+0xe00], R10 ;  /* 0x000e000a0e007388 */ /* 0x0041e20000000400 */
[----:B----4-:R1:W-:Y:S03]  /*257c0*/  STS.U16 [R14+0xf00], R11 ;  /* 0x000f000b0e007388 */ /* 0x0103e60000000400 */
[----:B------:R-:W-:Y:S01]  /*257d0*/  STS.U16 [R14+0x1e00], R20 ;  /* 0x001e00140e007388 */ /* 0x000fe20000000400 */
[----:B------:R-:W-:Y:S03]  /*257e0*/  STS.U16 [R14+0x1f00], R22 ;  /* 0x001f00160e007388 */ /* 0x000fe60000000400 */
[----:B------:R-:W-:Y:S04]  /*257f0*/  STS.U16 [R14+0x2e00], R24 ;  /* 0x002e00180e007388 */ /* 0x000fe80000000400 */
[----:B0-----:R-:W2:Y:S01]  /*25800*/  LDL.LU R10, [R1+0x440] ;  /* 0x00044000010a7983 */ /* 0x001ea20000300800 */
[----:B------:R-:W4:Y:S02]  /*25810*/  LDL.LU R2, [R1+0x43c] ;  /* 0x00043c0001027983 */ /* 0x000f240000300800 */
[----:B------:R-:W4:Y:S01]  /*25820*/  LDL.LU R4, [R1+0x430] ;  /* 0x0004300001047983 */ /* 0x000f220000300800 */
[----:B-1----:R-:W4:Y:S04]  /*25830*/  LDL.LU R11, [R1+0x42c] ;  /* 0x00042c00010b7983 */ /* 0x002f280000300800 */
[----:B------:R-:W-:Y:S01]  /*25840*/  STS.U16 [R14+0x2f00], R26 ;  /* 0x002f001a0e007388 */ /* 0x000fe20000000400 */
[----:B------:R0:W-:Y:S03]  /*25850*/  STS.U16 [R14+0x3e00], R12 ;  /* 0x003e000c0e007388 */ /* 0x0001e60000000400 */
[----:B0-----:R-:W4:Y:S04]  /*25860*/  LDL.LU R12, [R1+0x420] ;  /* 0x00042000010c7983 */ /* 0x001f280000300800 */
[----:B---3--:R-:W-:Y:S01]  /*25870*/  STS.U16 [R14+0x3f00], R28 ;  /* 0x003f001c0e007388 */ /* 0x008fe20000000400 */
[----:B------:R0:W-:Y:S02]  /*25880*/  STS.U16 [R14+0x4e00], R3 ;  /* 0x004e00030e007388 */ /* 0x0001e40000000400 */
[----:B------:R-:W3:Y:S01]  /*25890*/  LDL.LU R15, [R1+0x41c] ;  /* 0x00041c00010f7983 */ /* 0x000ee20000300800 */
[----:B------:R1:W-:Y:S04]  /*258a0*/  STS.U16 [R14+0x4f00], R5 ;  /* 0x004f00050e007388 */ /* 0x0003e80000000400 */
[----:B0-----:R-:W3:Y:S01]  /*258b0*/  LDL.LU R3, [R1+0x410] ;  /* 0x0004100001037983 */ /* 0x001ee20000300800 */
[----:B-1----:R-:W3:Y:S02]  /*258c0*/  LDL.LU R5, [R1+0x40c] ;  /* 0x00040c0001057983 */ /* 0x002ee40000300800 */
[----:B------:R-:W3:Y:S02]  /*258d0*/  LDL.LU R23, [R1+0x400] ;  /* 0x0004000001177983 */ /* 0x000ee40000300800 */
[----:B------:R-:W3:Y:S01]  /*258e0*/  LDL.LU R21, [R1+0x3fc] ;  /* 0x0003fc0001157983 */ /* 0x000ee20000300800 */
[----:B------:R-:W3:Y:S01]  /*258f0*/  LDL.LU R19, [R1+0x2c8] ;  /* 0x0002c80001137983 */ /* 0x000ee20000300800 */
[----:B------:R-:W3:Y:S02]  /*25900*/  LDL.LU R17, [R1+0x2c0] ;  /* 0x0002c00001117983 */ /* 0x000ee40000300800 */
[----:B------:R-:W3:Y:S01]  /*25910*/  LDL.LU R16, [R1+0x2a8] ;  /* 0x0002a80001107983 */ /* 0x000ee20000300800 */
[----:B------:R0:W-:Y:S01]  /*25920*/  STS.U16 [R14+0x5e00], R6 ;  /* 0x005e00060e007388 */ /* 0x0001e20000000400 */
[----:B------:R-:W3:Y:S02]  /*25930*/  LDL.LU R18, [R1+0x2a0] ;  /* 0x0002a00001127983 */ /* 0x000ee40000300800 */
[----:B------:R1:W-:Y:S01]  /*25940*/  STS.U16 [R14+0x5f00], R7 ;  /* 0x005f00070e007388 */ /* 0x0003e20000000400 */
[----:B------:R1:W-:Y:S04]  /*25950*/  STS.U16 [R14+0x6e00], R8 ;  /* 0x006e00080e007388 */ /* 0x0003e80000000400 */
[----:B0-----:R-:W3:Y:S01]  /*25960*/  LDL.LU R6, [R1+0x288] ;  /* 0x0002880001067983 */ /* 0x001ee20000300800 */
[----:B-1----:R-:W3:Y:S03]  /*25970*/  LDL.LU R7, [R1+0x280] ;  /* 0x0002800001077983 */ /* 0x002ee60000300800 */
[----:B------:R-:W3:Y:S04]  /*25980*/  LDL.LU R8, [R1+0x270] ;  /* 0x0002700001087983 */ /* 0x000ee80000300800 */
[----:B------:R0:W-:Y:S04]  /*25990*/  STS.U16 [R14+0x6f00], R9 ;  /* 0x006f00090e007388 */ /* 0x0001e80000000400 */
[----:B0-----:R-:W3:Y:S04]  /*259a0*/  LDL.LU R9, [R1+0x218] ;  /* 0x0002180001097983 */ /* 0x001ee80000300800 */
[----:B--2---:R0:W-:Y:S01]  /*259b0*/  STS.U16 [R14+0x7e00], R10 ;  /* 0x007e000a0e007388 */ /* 0x0041e20000000400 */
[----:B----4-:R-:W-:Y:S03]  /*259c0*/  STS.U16 [R14+0x7f00], R2 ;  /* 0x007f00020e007388 */ /* 0x010fe60000000400 */
[----:B------:R-:W-:Y:S01]  /*259d0*/  STS.U16 [R14+0x8e00], R4 ;  /* 0x008e00040e007388 */ /* 0x000fe20000000400 */
[----:B------:R1:W-:Y:S03]  /*259e0*/  STS.U16 [R14+0x8f00], R11 ;  /* 0x008f000b0e007388 */ /* 0x0003e60000000400 */
[----:B0-----:R-:W2:Y:S01]  /*259f0*/  LDL.LU R10, [R1+0x1d4] ;  /* 0x0001d400010a7983 */ /* 0x001ea20000300800 */
[----:B------:R-:W4:Y:S02]  /*25a00*/  LDL.LU R20, [R1+0x1d0] ;  /* 0x0001d00001147983 */ /* 0x000f240000300800 */
[----:B------:R-:W4:Y:S02]  /*25a10*/  LDL.LU R22, [R1+0x1c8] ;  /* 0x0001c80001167983 */ /* 0x000f240000300800 */
[----:B------:R-:W4:Y:S01]  /*25a20*/  LDL.LU R24, [R1+0x1c4] ;  /* 0x0001c40001187983 */ /* 0x000f220000300800 */
[----:B------:R-:W4:Y:S04]  /*25a30*/  LDL.LU R26, [R1+0x1c0] ;  /* 0x0001c000011a7983 */ /* 0x000f280000300800 */
[----:B-1----:R-:W4:Y:S01]  /*25a40*/  LDL.LU R11, [R1+0x1bc] ;  /* 0x0001bc00010b7983 */ /* 0x002f220000300800 */
[----:B------:R-:W4:Y:S02]  /*25a50*/  LDL.LU R28, [R1+0x1b8] ;  /* 0x0001b800011c7983 */ /* 0x000f240000300800 */
[----:B------:R-:W4:Y:S01]  /*25a60*/  LDL.LU R2, [R1+0x1b4] ;  /* 0x0001b40001027983 */ /* 0x000f220000300800 */
[----:B------:R0:W-:Y:S04]  /*25a70*/  STS.U16 [R14+0x9e00], R12 ;  /* 0x009e000c0e007388 */ /* 0x0001e80000000400 */
[----:B------:R-:W4:Y:S04]  /*25a80*/  LDL.LU R4, [R1+0x1b0] ;  /* 0x0001b00001047983 */ /* 0x000f280000300800 */
[----:B0-----:R-:W4:Y:S04]  /*25a90*/  LDL.LU R12, [R1+0x1ac] ;  /* 0x0001ac00010c7983 */ /* 0x001f280000300800 */
[----:B---3--:R-:W-:Y:S01]  /*25aa0*/  STS.U16 [R14+0x9f00], R15 ;  /* 0x009f000f0e007388 */ /* 0x008fe20000000400 */
[----:B------:R0:W-:Y:S02]  /*25ab0*/  STS.U16 [R14+0xae00], R3 ;  /* 0x00ae00030e007388 */ /* 0x0001e40000000400 */
[----:B------:R1:W-:Y:S01]  /*25ac0*/  STS.U16 [R14+0xaf00], R5 ;  /* 0x00af00050e007388 */ /* 0x0003e20000000400 */
[----:B------:R-:W-:Y:S01]  /*25ad0*/  STS.U16 [R14+0xbe00], R23 ;  /* 0x00be00170e007388 */ /* 0x000fe20000000400 */
[----:B------:R-:W-:Y:S02]  /*25ae0*/  STS.U16 [R14+0xbf00], R21 ;  /* 0x00bf00150e007388 */ /* 0x000fe40000000400 */
[----:B------:R-:W-:Y:S02]  /*25af0*/  STS.U16 [R14+0xce00], R19 ;  /* 0x00ce00130e007388 */ /* 0x000fe40000000400 */
[----:B------:R-:W-:Y:S01]  /*25b00*/  STS.U16 [R14+0xcf00], R17 ;  /* 0x00cf00110e007388 */ /* 0x000fe20000000400 */
[----:B------:R-:W-:Y:S01]  /*25b10*/  STS.U16 [R14+0xde00], R16 ;  /* 0x00de00100e007388 */ /* 0x000fe20000000400 */
[----:B------:R-:W-:Y:S03]  /*25b20*/  STS.U16 [R14+0xdf00], R18 ;  /* 0x00df00120e007388 */ /* 0x000fe60000000400 */
[----:B0-----:R-:W3:Y:S04]  /*25b30*/  LDL.LU R3, [R1+0x1a8] ;  /* 0x0001a80001037983 */ /* 0x001ee80000300800 */
[----:B------:R0:W-:Y:S01]  /*25b40*/  STS.U16 [R14+0xee00], R6 ;  /* 0x00ee00060e007388 */ /* 0x0001e20000000400 */
[----:B------:R0:W-:Y:S02]  /*25b50*/  STS.U16 [R14+0xef00], R7 ;  /* 0x00ef00070e007388 */ /* 0x0001e40000000400 */
[----:B-1----:R-:W3:Y:S01]  /*25b60*/  LDL.LU R5, [R1+0x1a4] ;  /* 0x0001a40001057983 */ /* 0x002ee20000300800 */
[----:B0-----:R-:W3:Y:S04]  /*25b70*/  LDL.LU R6, [R1+0x1a0] ;  /* 0x0001a00001067983 */ /* 0x001ee80000300800 */
[----:B------:R0:W-:Y:S01]  /*25b80*/  STS.U16 [R14+0xfe00], R8 ;  /* 0x00fe00080e007388 */ /* 0x0001e20000000400 */
[----:B------:R-:W3:Y:S03]  /*25b90*/  LDL.LU R7, [R1+0x19c] ;  /* 0x00019c0001077983 */ /* 0x000ee60000300800 */
[----:B0-----:R-:W3:Y:S04]  /*25ba0*/  LDL.LU R8, [R1+0x198] ;  /* 0x0001980001087983 */ /* 0x001ee80000300800 */
[----:B------:R0:W-:Y:S04]  /*25bb0*/  STS.U16 [R14+0xff00], R9 ;  /* 0x00ff00090e007388 */ /* 0x0001e80000000400 */
[----:B0-----:R-:W3:Y:S04]  /*25bc0*/  LDL.LU R9, [R1+0x194] ;  /* 0x0001940001097983 */ /* 0x001ee80000300800 */
[----:B--2---:R0:W-:Y:S01]  /*25bd0*/  STS.U16 [R0+0x10000], R10 ;  /* 0x0100000a00007388 */ /* 0x0041e20000000400 */
[----:B----4-:R-:W-:Y:S03]  /*25be0*/  STS.U16 [R0+0x10800], R20 ;  /* 0x0108001400007388 */ /* 0x010fe60000000400 */
[----:B------:R-:W-:Y:S01]  /*25bf0*/  STS.U16 [R0+0x11000], R22 ;  /* 0x0110001600007388 */ /* 0x000fe20000000400 */
[----:B------:R-:W-:Y:S03]  /*25c00*/  STS.U16 [R0+0x11800], R24 ;  /* 0x0118001800007388 */ /* 0x000fe60000000400 */
[----:B------:R-:W-:Y:S01]  /*25c10*/  STS.U16 [R0+0x12000], R26 ;  /* 0x0120001a00007388 */ /* 0x000fe20000000400 */
[----:B------:R1:W-:Y:S02]  /*25c20*/  STS.U16 [R0+0x12800], R11 ;  /* 0x0128000b00007388 */ /* 0x0003e40000000400 */
[----:B------:R-:W-:Y:S02]  /*25c30*/  STS.U16 [R0+0x13000], R28 ;  /* 0x0130001c00007388 */ /* 0x000fe40000000400 */
[----:B------:R-:W-:Y:S01]  /*25c40*/  STS.U16 [R0+0x13800], R2 ;  /* 0x0138000200007388 */ /* 0x000fe20000000400 */
[----:B------:R2:W-:Y:S04]  /*25c50*/  STS.U16 [R0+0x14000], R4 ;  /* 0x0140000400007388 */ /* 0x0005e80000000400 */
[----:B0-----:R-:W4:Y:S04]  /*25c60*/  LDL.LU R10, [R1+0x190] ;  /* 0x00019000010a7983 */ /* 0x001f280000300800 */
[----:B-1----:R-:W4:Y:S04]  /*25c70*/  LDL.LU R11, [R1+0x18c] ;  /* 0x00018c00010b7983 */ /* 0x002f280000300800 */
[----:B------:R0:W-:Y:S01]  /*25c80*/  STS.U16 [R0+0x14800], R12 ;  /* 0x0148000c00007388 */ /* 0x0001e20000000400 */
[----:B--2---:R-:W-:-:S03]  /*25c90*/  IMAD.SHL.U32 R4, R13, 0x2, RZ ;  /* 0x000000020d047824 */ /* 0x004fc600078e00ff */
        /* <DEDUP_REMOVED lines=14> */
[----:B------:R-:W3:Y:S02]  /*25d80*/  LDL.LU R2, [R1+0x154] ;  /* 0x0001540001027983 */ /* 0x000ee40000300800 */
[----:B------:R1:W-:Y:S02]  /*25d90*/  STS.U16 [R0+0x15800], R5 ;  /* 0x0158000500007388 */ /* 0x0003e40000000400 */
[----:B------:R1:W-:Y:S01]  /*25da0*/  STS.U16 [R0+0x16000], R6 ;  /* 0x0160000600007388 */ /* 0x0003e20000000400 */
[C---:B------:R-:W-:Y:S01]  /*25db0*/  LOP3.LUT R18, R4.reuse, 0x10, RZ, 0x3c, !PT ;  /* 0x0000001004127812 */ /* 0x040fe200078e3cff */
[----:B------:R1:W-:Y:S04]  /*25dc0*/  STS.U16 [R0+0x16800], R7 ;  /* 0x0168000700007388 */ /* 0x0003e80000000400 */
[----:B0-----:R-:W3:Y:S01]  /*25dd0*/  LDL.LU R3, [R1+0x150] ;  /* 0x0001500001037983 */ /* 0x001ee20000300800 */
[----:B-1----:R-:W3:Y:S03]  /*25de0*/  LDL.LU R5, [R1+0x10c] ;  /* 0x00010c0001057983 */ /* 0x002ee60000300800 */
[----:B------:R-:W3:Y:S04]  /*25df0*/  LDL.LU R6, [R1+0x108] ;  /* 0x0001080001067983 */ /* 0x000ee80000300800 */
[----:B------:R0:W-:Y:S04]  /*25e00*/  STS.U16 [R0+0x17000], R8 ;  /* 0x0170000800007388 */ /* 0x0001e80000000400 */
[----:B------:R-:W3:Y:S04]  /*25e10*/  LDL.LU R7, [R1+0x104] ;  /* 0x0001040001077983 */ /* 0x000ee80000300800 */
[----:B0-----:R-:W3:Y:S04]  /*25e20*/  LDL.LU R8, [R1+0x100] ;  /* 0x0001000001087983 */ /* 0x001ee80000300800 */
[----:B------:R0:W-:Y:S04]  /*25e30*/  STS.U16 [R0+0x17800], R9 ;  /* 0x0178000900007388 */ /* 0x0001e80000000400 */
[----:B0-----:R-:W3:Y:S04]  /*25e40*/  LDL.LU R9, [R1+0xfc] ;  /* 0x0000fc0001097983 */ /* 0x001ee80000300800 */
[----:B----4-:R0:W-:Y:S04]  /*25e50*/  STS.U16 [R18+0x10100], R10 ;  /* 0x0101000a12007388 */ /* 0x0101e80000000400 */
[----:B------:R1:W-:Y:S04]  /*25e60*/  STS.U16 [R18+0x10900], R11 ;  /* 0x0109000b12007388 */ /* 0x0003e80000000400 */
[----:B0-----:R-:W4:Y:S04]  /*25e70*/  LDL.LU R10, [R1+0xf8] ;  /* 0x0000f800010a7983 */ /* 0x001f280000300800 */
[----:B-1----:R-:W4:Y:S04]  /*25e80*/  LDL.LU R11, [R1+0xf4] ;  /* 0x0000f400010b7983 */ /* 0x002f280000300800 */
[----:B--2---:R0:W-:Y:S01]  /*25e90*/  STS.U16 [R18+0x11100], R12 ;  /* 0x0111000c12007388 */ /* 0x0041e20000000400 */
[----:B------:R1:W-:Y:S03]  /*25ea0*/  STS.U16 [R18+0x11900], R13 ;  /* 0x0119000d12007388 */ /* 0x0003e60000000400 */
[----:B0-----:R-:W2:Y:S01]  /*25eb0*/  LDL.LU R12, [R1+0xf0] ;  /* 0x0000f000010c7983 */ /* 0x001ea20000300800 */
[----:B-1----:R-:W2:Y:S02]  /*25ec0*/  LDL.LU R13, [R1+0xec] ;  /* 0x0000ec00010d7983 */ /* 0x002ea40000300800 */
[----:B------:R0:W-:Y:S02]  /*25ed0*/  STS.U16 [R18+0x12100], R23 ;  /* 0x0121001712007388 */ /* 0x0001e40000000400 */
[----:B------:R-:W-:Y:S01]  /*25ee0*/  STS.U16 [R18+0x12900], R15 ;  /* 0x0129000f12007388 */ /* 0x000fe20000000400 */
[----:B------:R-:W-:Y:S01]  /*25ef0*/  STS.U16 [R18+0x13100], R21 ;  /* 0x0131001512007388 */ /* 0x000fe20000000400 */
[----:B------:R-:W-:Y:S02]  /*25f00*/  STS.U16 [R18+0x13900], R19 ;  /* 0x0139001312007388 */ /* 0x000fe40000000400 */
[----:B------:R-:W-:Y:S02]  /*25f10*/  STS.U16 [R18+0x14100], R17 ;  /* 0x0141001112007388 */ /* 0x000fe40000000400 */
[----:B------:R1:W-:Y:S01]  /*25f20*/  STS.U16 [R18+0x14900], R20 ;  /* 0x0149001412007388 */ /* 0x0003e20000000400 */
[----:B------:R3:W-:Y:S01]  /*25f30*/  STS.U16 [R18+0x15100], R22 ;  /* 0x0151001612007388 */ /* 0x0007e20000000400 */
[----:B------:R3:W-:Y:S01]  /*25f40*/  STS.U16 [R18+0x15900], R24 ;  /* 0x0159001812007388 */ /* 0x0007e20000000400 */
[----:B------:R-:W-:Y:S01]  /*25f50*/  LOP3.LUT R4, R4, 0x20, RZ, 0x3c, !PT ;  /* 0x0000002004047812 */ /* 0x000fe200078e3cff */
[----:B------:R3:W-:Y:S01]  /*25f60*/  STS.U16 [R18+0x16100], R26 ;  /* 0x0161001a12007388 */ /* 0x0007e20000000400 */
[----:B0-----:R-:W2:Y:S04]  /*25f70*/  LDL.LU R23, [R1+0x372c] ;  /* 0x00372c0001177983 */ /* 0x001ea80000300800 */
[----:B------:R0:W-:Y:S01]  /*25f80*/  STS.U16 [R18+0x16900], R28 ;  /* 0x0169001c12007388 */ /* 0x0001e20000000400 */
[----:B------:R-:W-:Y:S03]  /*25f90*/  STS.U16 [R18+0x17100], R16 ;  /* 0x0171001012007388 */ /* 0x000fe60000000400 */
[----:B---3--:R-:W-:Y:S04]  /*25fa0*/  STS.U16 [R18+0x17900], R2 ;  /* 0x0179000212007388 */ /* 0x008fe80000000400 */
[----:B-1----:R-:W3:Y:S01]  /*25fb0*/  LDL.LU R20, [R1+0xe8] ;  /* 0x0000e80001147983 */ /* 0x002ee20000300800 */
[----:B------:R-:W3:Y:S02]  /*25fc0*/  LDL.LU R22, [R1+0xe4] ;  /* 0x0000e40001167983 */ /* 0x000ee40000300800 */
[----:B------:R-:W3:Y:S02]  /*25fd0*/  LDL.LU R24, [R1+0xe0] ;  /* 0x0000e00001187983 */ /* 0x000ee40000300800 */
[----:B------:R-:W-:Y:S01]  /*25fe0*/  STS.U16 [R4+0x10200], R3 ;  /* 0x0102000304007388 */ /* 0x000fe20000000400 */
[----:B------:R-:W3:Y:S01]  /*25ff0*/  LDL.LU R26, [R1+0xdc] ;  /* 0x0000dc00011a7983 */ /* 0x000ee20000300800 */
[----:B0-----:R-:W3:Y:S03]  /*26000*/  LDL.LU R28, [R1+0xd8] ;  /* 0x0000d800011c7983 */ /* 0x001ee60000300800 */
[----:B------:R0:W-:Y:S01]  /*26010*/  STS.U16 [R4+0x10a00], R5 ;  /* 0x010a000504007388 */ /* 0x0001e20000000400 */
[----:B------:R1:W-:Y:S02]  /*26020*/  STS.U16 [R4+0x11200], R6 ;  /* 0x0112000604007388 */ /* 0x0003e40000000400 */
[----:B------:R1:W-:Y:S02]  /*26030*/  STS.U16 [R4+0x11a00], R7 ;  /* 0x011a000704007388 */ /* 0x0003e40000000400 */
[----:B------:R1:W-:Y:S01]  /*26040*/  STS.U16 [R4+0x12200], R8 ;  /* 0x0122000804007388 */ /* 0x0003e20000000400 */
[----:B0-----:R-:W3:Y:S01]  /*26050*/  LDL.LU R5, [R1+0xd4] ;  /* 0x0000d40001057983 */ /* 0x001ee20000300800 */
[----:B-1----:R-:W3:Y:S02]  /*26060*/  LDL.LU R6, [R1+0xd0] ;  /* 0x0000d00001067983 */ /* 0x002ee40000300800 */
[----:B------:R-:W3:Y:S02]  /*26070*/  LDL.LU R7, [R1+0xcc] ;  /* 0x0000cc0001077983 */ /* 0x000ee40000300800 */
[----:B------:R-:W3:Y:S01]  /*26080*/  LDL.LU R21, [R1+0xc8] ;  /* 0x0000c80001157983 */ /* 0x000ee20000300800 */
[----:B------:R-:W3:Y:S04]  /*26090*/  LDL.LU R19, [R1+0xc4] ;  /* 0x0000c40001137983 */ /* 0x000ee80000300800 */
[----:B------:R0:W-:Y:S01]  /*260a0*/  STS.U16 [R4+0x12a00], R9 ;  /* 0x012a000904007388 */ /* 0x0001e20000000400 */
[----:B------:R-:W3:Y:S03]  /*260b0*/  LDL.LU R8, [R1+0xc0] ;  /* 0x0000c00001087983 */ /* 0x000ee60000300800 */
        /* <DEDUP_REMOVED lines=9> */
[----:B------:R-:W2:Y:S02]  /*26150*/  LDL.LU R2, [R1+0x80] ;  /* 0x0000800001027983 */ /* 0x000ea40000300800 */
[----:B------:R-:W2:Y:S01]  /*26160*/  LDL.LU R3, [R1+0x4c] ;  /* 0x00004c0001037983 */ /* 0x000ea20000300800 */
[----:B------:R-:W2:Y:S01]  /*26170*/  LDL.LU R15, [R1+0x10] ;  /* 0x00001000010f7983 */ /* 0x000ea20000300800 */
[----:B------:R-:W2:Y:S03]  /*26180*/  LDL.LU R16, [R1+0xb8] ;  /* 0x0000b80001107983 */ /* 0x000ea60000300800 */
[----:B---3--:R0:W-:Y:S01]  /*26190*/  STS.U16 [R4+0x15200], R20 ;  /* 0x0152001404007388 */ /* 0x0081e20000000400 */
[----:B------:R-:W3:Y:S02]  /*261a0*/  LDL.LU R18, [R1+0xb4] ;  /* 0x0000b40001127983 */ /* 0x000ee40000300800 */
[----:B------:R1:W-:Y:S02]  /*261b0*/  STS.U16 [R4+0x15a00], R22 ;  /* 0x015a001604007388 */ /* 0x0003e40000000400 */
[----:B------:R1:W-:Y:S01]  /*261c0*/  STS.U16 [R4+0x16200], R24 ;  /* 0x0162001804007388 */ /* 0x0003e20000000400 */
[C---:B------:R-:W-:Y:S01]  /*261d0*/  LOP3.LUT R17, R0.reuse, 0x30, RZ, 0x3c, !PT ;  /* 0x0000003000117812 */ /* 0x040fe200078e3cff */
[----:B------:R1:W-:Y:S01]  /*261e0*/  STS.U16 [R4+0x16a00], R26 ;  /* 0x016a001a04007388 */ /* 0x0003e20000000400 */
[----:B------:R1:W-:Y:S03]  /*261f0*/  STS.U16 [R4+0x17200], R28 ;  /* 0x0172001c04007388 */ /* 0x0003e60000000400 */
[----:B0-----:R-:W3:Y:S01]  /*26200*/  LDL.LU R20, [R1+0xb0] ;  /* 0x0000b00001147983 */ /* 0x001ee20000300800 */
[----:B-1----:R-:W3:Y:S03]  /*26210*/  LDL.LU R22, [R1+0xac] ;  /* 0x0000ac0001167983 */ /* 0x002ee60000300800 */
[----:B------:R-:W3:Y:S04]  /*26220*/  LDL.LU R24, [R1+0xa8] ;  /* 0x0000a80001187983 */ /* 0x000ee80000300800 */
[----:B------:R-:W3:Y:S04]  /*26230*/  LDL.LU R26, [R1+0xa4] ;  /* 0x0000a400011a7983 */ /* 0x000ee80000300800 */
[----:B------:R0:W-:Y:S01]  /*26240*/  STS.U16 [R4+0x17a00], R5 ;  /* 0x017a000504007388 */ /* 0x0001e20000000400 */
[----:B------:R-:W3:Y:S02]  /*26250*/  LDL.LU R28, [R1+0x9c] ;  /* 0x00009c00011c7983 */ /* 0x000ee40000300800 */
[----:B------:R1:W-:Y:S02]  /*26260*/  STS.U16 [R17+0x10300], R6 ;  /* 0x0103000611007388 */ /* 0x0003e40000000400 */
[----:B------:R1:W-:Y:S01]  /*26270*/  STS.U16 [R17+0x10b00], R7 ;  /* 0x010b000711007388 */ /* 0x0003e20000000400 */
[----:B------:R1:W-:Y:S01]  /*26280*/  STS.U16 [R17+0x11300], R21 ;  /* 0x0113001511007388 */ /* 0x0003e20000000400 */
[----:B------:R1:W-:Y:S03]  /*26290*/  STS.U16 [R17+0x11b00], R19 ;  /* 0x011b001311007388 */ /* 0x0003e60000000400 */
[----:B0-----:R-:W3:Y:S01]  /*262a0*/  LDL.LU R4, [R1+0x94] ;  /* 0x0000940001047983 */ /* 0x001ee20000300800 */
[----:B------:R-:W3:Y:S02]  /*262b0*/  LDL.LU R5, [R1+0x8c] ;  /* 0x00008c0001057983 */ /* 0x000ee40000300800 */
[----:B-1----:R-:W3:Y:S01]  /*262c0*/  LDL.LU R6, [R1+0x84] ;  /* 0x0000840001067983 */ /* 0x002ee20000300800 */
[----:B------:R-:W3:Y:S04]  /*262d0*/  LDL.LU R7, [R1+0x54] ;  /* 0x0000540001077983 */ /* 0x000ee80000300800 */
[----:B------:R-:W3:Y:S01]  /*262e0*/  LDL.LU R21, [R1+0x3728] ;  /* 0x0037280001157983 */ /* 0x000ee20000300800 */
[----:B------:R-:W3:Y:S03]  /*262f0*/  LDL.LU R19, [R1+0x3724] ;  /* 0x0037240001137983 */ /* 0x000ee60000300800 */
[----:B------:R0:W-:Y:S01]  /*26300*/  STS.U16 [R17+0x12300], R8 ;  /* 0x0123000811007388 */ /* 0x0001e20000000400 */
[----:B------:R1:W-:Y:S03]  /*26310*/  STS.U16 [R17+0x12b00], R9 ;  /* 0x012b000911007388 */ /* 0x0003e60000000400 */
[----:B0-----:R-:W3:Y:S01]  /*26320*/  LDL.LU R8, [R1+0x3720] ;  /* 0x0037200001087983 */ /* 0x001ee20000300800 */
[----:B-1----:R-:W3:Y:S03]  /*26330*/  LDL.LU R9, [R1+0x371c] ;  /* 0x00371c0001097983 */ /* 0x002ee60000300800 */
[----:B----4-:R0:W-:Y:S04]  /*26340*/  STS.U16 [R17+0x13300], R10 ;  /* 0x0133000a11007388 */ /* 0x0101e80000000400 */
[----:B------:R1:W-:Y:S04]  /*26350*/  STS.U16 [R17+0x13b00], R11 ;  /* 0x013b000b11007388 */ /* 0x0003e80000000400 */
[----:B0-----:R-:W2:Y:S04]  /*26360*/  LDL.LU R10, [R1+0x3718] ;  /* 0x00371800010a7983 */ /* 0x001ea80000300800 */
[----:B-1----:R-:W3:Y:S04]  /*26370*/  LDL.LU R11, [R1+0x3714] ;  /* 0x00371400010b7983 */ /* 0x002ee80000300800 */
[----:B--2---:R0:W-:Y:S01]  /*26380*/  STS.U16 [R17+0x14300], R12 ;  /* 0x0143000c11007388 */ /* 0x0041e20000000400 */
[----:B------:R1:W-:Y:S03]  /*26390*/  STS.U16 [R17+0x14b00], R13 ;  /* 0x014b000d11007388 */ /* 0x0003e60000000400 */
[----:B0-----:R-:W2:Y:S01]  /*263a0*/  LDL.LU R12, [R1+0x3710] ;  /* 0x00371000010c7983 */ /* 0x001ea20000300800 */
[----:B-1----:R-:W2:Y:S02]  /*263b0*/  LDL.LU R13, [R1+0x370c] ;  /* 0x00370c00010d7983 */ /* 0x002ea40000300800 */
[----:B------:R0:W-:Y:S02]  /*263c0*/  STS.U16 [R17+0x15300], R2 ;  /* 0x0153000211007388 */ /* 0x0001e40000000400 */
[----:B------:R1:W-:Y:S01]  /*263d0*/  STS.U16 [R17+0x15b00], R3 ;  /* 0x015b000311007388 */ /* 0x0003e20000000400 */
[----:B0-----:R-:W2:Y:S01]  /*263e0*/  LDL.LU R2, [R1+0x48] ;  /* 0x0000480001027983 */ /* 0x001ea20000300800 */
[----:B-1----:R-:W2:Y:S01]  /*263f0*/  LDL.LU R3, [R1+0xc] ;  /* 0x00000c0001037983 */ /* 0x002ea20000300800 */
[----:B------:R-:W-:-:S02]  /*26400*/  LOP3.LUT R0, R0, 0x40, RZ, 0x3c, !PT ;  /* 0x0000004000007812 */ /* 0x000fc400078e3cff */
[----:B------:R-:W-:Y:S04]  /*26410*/  STS.U16 [R17+0x16300], R15 ;  /* 0x0163000f11007388 */ /* 0x000fe80000000400 */
[----:B--2---:R-:W-:Y:S01]  /*26420*/  STS.U16 [R17+0x16b00], R13 ;  /* 0x016b000d11007388 */ /* 0x004fe20000000400 */
[----:B------:R-:W-:Y:S02]  /*26430*/  STS.U16 [R17+0x17300], R12 ;  /* 0x0173000c11007388 */ /* 0x000fe40000000400 */
[----:B---3--:R0:W-:Y:S02]  /*26440*/  STS.U16 [R17+0x17b00], R11 ;  /* 0x017b000b11007388 */ /* 0x0081e40000000400 */
[----:B------:R1:W-:Y:S01]  /*26450*/  STS.U16 [R0+0x10400], R16 ;  /* 0x0104001000007388 */ /* 0x0003e20000000400 */
[----:B------:R2:W-:Y:S01]  /*26460*/  STS.U16 [R0+0x10c00], R18 ;  /* 0x010c001200007388 */ /* 0x0005e20000000400 */
[----:B------:R3:W-:Y:S02]  /*26470*/  STS.U16 [R0+0x11400], R20 ;  /* 0x0114001400007388 */ /* 0x0007e40000000400 */
[----:B------:R1:W-:Y:S02]  /*26480*/  STS.U16 [R0+0x11c00], R22 ;  /* 0x011c001600007388 */ /* 0x0003e40000000400 */
[----:B------:R1:W-:Y:S01]  /*26490*/  STS.U16 [R0+0x12400], R24 ;  /* 0x0124001800007388 */ /* 0x0003e20000000400 */
[----:B------:R-:W-:Y:S04]  /*264a0*/  STS.U16 [R0+0x12c00], R26 ;  /* 0x012c001a00007388 */ /* 0x000fe80000000400 */
[----:B0-----:R-:W4:Y:S01]  /*264b0*/  LDL.LU R11, [R1+0x78] ;  /* 0x00007800010b7983 */ /* 0x001f220000300800 */
[----:B------:R-:W4:Y:S02]  /*264c0*/  LDL.LU R13, [R1+0x74] ;  /* 0x00007400010d7983 */ /* 0x000f240000300800 */
[----:B------:R-:W4:Y:S02]  /*264d0*/  LDL.LU R15, [R1+0x70] ;  /* 0x00007000010f7983 */ /* 0x000f240000300800 */
[----:B------:R-:W4:Y:S01]  /*264e0*/  LDL.LU R17, [R1+0x6c] ;  /* 0x00006c0001117983 */ /* 0x000f220000300800 */
[----:B------:R-:W-:Y:S04]  /*264f0*/  STS.U16 [R0+0x13400], R28 ;  /* 0x0134001c00007388 */ /* 0x000fe80000000400 */
[----:B-1----:R-:W4:Y:S01]  /*26500*/  LDL.LU R16, [R1+0x68] ;  /* 0x0000680001107983 */ /* 0x002f220000300800 */
[----:B------:R-:W-:Y:S02]  /*26510*/  STS.U16 [R0+0x13c00], R4 ;  /* 0x013c000400007388 */ /* 0x000fe40000000400 */
[----:B--2---:R-:W2:Y:S02]  /*26520*/  LDL.LU R18, [R1+0x64] ;  /* 0x0000640001127983 */ /* 0x004ea40000300800 */
[----:B------:R0:W-:Y:S01]  /*26530*/  STS.U16 [R0+0x14400], R5 ;  /* 0x0144000500007388 */ /* 0x0001e20000000400 */
[----:B---3--:R-:W4:Y:S04]  /*26540*/  LDL.LU R20, [R1+0x60] ;  /* 0x0000600001147983 */ /* 0x008f280000300800 */
[----:B------:R1:W-:Y:S01]  /*26550*/  STS.U16 [R0+0x14c00], R6 ;  /* 0x014c000600007388 */ /* 0x0003e20000000400 */
[----:B------:R-:W2:Y:S02]  /*26560*/  LDL.LU R22, [R1+0x5c] ;  /* 0x00005c0001167983 */ /* 0x000ea40000300800 */
[----:B------:R1:W-:Y:S02]  /*26570*/  STS.U16 [R0+0x15400], R7 ;  /* 0x0154000700007388 */ /* 0x0003e40000000400 */
[----:B------:R-:W2:Y:S01]  /*26580*/  LDL.LU R24, [R1+0x58] ;  /* 0x0000580001187983 */ /* 0x000ea20000300800 */
[----:B------:R-:W-:Y:S01]  /*26590*/  STS.U16 [R0+0x15c00], R2 ;  /* 0x015c000200007388 */ /* 0x000fe20000000400 */
[----:B------:R-:W-:Y:S02]  /*265a0*/  STS.U16 [R0+0x16400], R3 ;  /* 0x0164000300007388 */ /* 0x000fe40000000400 */
[----:B------:R1:W-:Y:S01]  /*265b0*/  STS.U16 [R0+0x16c00], R10 ;  /* 0x016c000a00007388 */ /* 0x0003e20000000400 */
[----:B0-----:R-:W2:Y:S01]  /*265c0*/  LDL.LU R5, [R1+0x50] ;  /* 0x0000500001057983 */ /* 0x001ea20000300800 */
[----:B-1----:R-:W2:Y:S03]  /*265d0*/  LDL.LU R6, [R1+0x44] ;  /* 0x0000440001067983 */ /* 0x002ea60000300800 */
[----:B------:R-:W2:Y:S04]  /*265e0*/  LDL.LU R7, [R1+0x8] ;  /* 0x0000080001077983 */ /* 0x000ea80000300800 */
[----:B------:R-:W2:Y:S04]  /*265f0*/  LDL.LU R10, [R1+0x7c] ;  /* 0x00007c00010a7983 */ /* 0x000ea80000300800 */
[----:B------:R-:W0:Y:S01]  /*26600*/  S2R R4, SR_TID.X ;  /* 0x0000000000047919 */ /* 0x000e220000002100 */
[----:B------:R-:W4:Y:S02]  /*26610*/  LDL.LU R28, [R1+0x40] ;  /* 0x00004000011c7983 */ /* 0x000f240000300800 */
[----:B------:R-:W4:Y:S02]  /*26620*/  LDL.LU R2, [R1+0x3c] ;  /* 0x00003c0001027983 */ /* 0x000f240000300800 */
[----:B------:R-:W-:Y:S01]  /*26630*/  STS.U16 [R0+0x17400], R9 ;  /* 0x0174000900007388 */ /* 0x000fe20000000400 */
[----:B------:R-:W4:Y:S04]  /*26640*/  LDL.LU R3, [R1+0x38] ;  /* 0x0000380001037983 */ /* 0x000f280000300800 */
[----:B------:R1:W-:Y:S01]  /*26650*/  STS.U16 [R0+0x17c00], R8 ;  /* 0x017c000800007388 */ /* 0x0003e20000000400 */
[----:B0-----:R-:W-:-:S05]  /*26660*/  LOP3.LUT R4, R4, 0x7f, RZ, 0xc0, !PT ;  /* 0x0000007f04047812 */ /* 0x001fca00078ec0ff */
[----:B------:R-:W-:Y:S02]  /*26670*/  IMAD.SHL.U32 R12, R4, 0x2, RZ ;  /* 0x00000002040c7824 */ /* 0x000fe400078e00ff */
[----:B------:R-:W4:Y:S01]  /*26680*/  LDL.LU R4, [R1+0x34] ;  /* 0x0000340001047983 */ /* 0x000f220000300800 */
[----:B-1----:R-:W4:Y:S02]  /*26690*/  LDL.LU R0, [R1+0x30] ;  /* 0x0000300001007983 */ /* 0x002f240000300800 */
[----:B------:R-:W4:Y:S01]  /*266a0*/  LDL.LU R8, [R1+0x1c] ;  /* 0x00001c0001087983 */ /* 0x000f220000300800 */
[C---:B------:R-:W-:Y:S01]  /*266b0*/  LOP3.LUT R26, R12.reuse, 0x50, RZ, 0x3c, !PT ;  /* 0x000000500c1a7812 */ /* 0x040fe200078e3cff */
[----:B------:R-:W4:Y:S04]  /*266c0*/  LDL.LU R9, [R1+0x18] ;  /* 0x0000180001097983 */ /* 0x000f280000300800 */
[----:B--2---:R0:W-:Y:S01]  /*266d0*/  STS.U16 [R26+0x10500], R10 ;  /* 0x0105000a1a007388 */ /* 0x0041e20000000400 */
[----:B----4-:R1:W-:Y:S03]  /*266e0*/  STS.U16 [R26+0x10d00], R11 ;  /* 0x010d000b1a007388 */ /* 0x0103e60000000400 */
[----:B------:R2:W-:Y:S01]  /*266f0*/  STS.U16 [R26+0x11500], R13 ;  /* 0x0115000d1a007388 */ /* 0x0005e20000000400 */
[----:B------:R4:W-:Y:S03]  /*26700*/  STS.U16 [R26+0x11d00], R15 ;  /* 0x011d000f1a007388 */ /* 0x0009e60000000400 */
[----:B------:R4:W-:Y:S01]  /*26710*/  STS.U16 [R26+0x12500], R17 ;  /* 0x012500111a007388 */ /* 0x0009e20000000400 */
[----:B------:R4:W-:Y:S03]  /*26720*/  STS.U16 [R26+0x12d00], R16 ;  /* 0x012d00101a007388 */ /* 0x0009e60000000400 */
[----:B0-----:R-:W3:Y:S04]  /*26730*/  LDL.LU R10, [R1+0x14] ;  /* 0x00001400010a7983 */ /* 0x001ee80000300800 */
[----:B-1----:R-:W3:Y:S01]  /*26740*/  LDL.LU R11, [R1+0x4] ;  /* 0x00000400010b7983 */ /* 0x002ee20000300800 */
[----:B--2---:R-:W2:Y:S02]  /*26750*/  LDL.LU R13, [R1+0x1cc] ;  /* 0x0001cc00010d7983 */ /* 0x004ea40000300800 */
[----:B----4-:R-:W3:Y:S01]  /*26760*/  LDL.LU R15, [R1] ;  /* 0x00000000010f7983 */ /* 0x010ee20000300800 */
        /* <DEDUP_REMOVED lines=14> */
[----:B------:R0:W-:Y:S04]  /*26850*/  STS.U16 [R26+0x16500], R7 ;  /* 0x016500071a007388 */ /* 0x0001e80000000400 */
[----:B0-----:R-:W2:Y:S01]  /*26860*/  LDL.LU R7, [R1+0x36e8] ;  /* 0x0036e80001077983 */ /* 0x001ea20000300800 */
[----:B------:R-:W-:-:S03]  /*26870*/  LOP3.LUT R12, R12, 0x60, RZ, 0x3c, !PT ;  /* 0x000000600c0c7812 */ /* 0x000fc600078e3cff */
[----:B--2---:R0:W-:Y:S01]  /*26880*/  STS.U16 [R26+0x16d00], R7 ;  /* 0x016d00071a007388 */ /* 0x0041e20000000400 */
[----:B------:R1:W-:Y:S02]  /*26890*/  STS.U16 [R26+0x17500], R6 ;  /* 0x017500061a007388 */ /* 0x0003e40000000400 */
[----:B------:R2:W-:Y:S02]  /*268a0*/  STS.U16 [R26+0x17d00], R5 ;  /* 0x017d00051a007388 */ /* 0x0005e40000000400 */
[----:B------:R3:W-:Y:S01]  /*268b0*/  STS.U16 [R12+0x10600], R28 ;  /* 0x0106001c0c007388 */ /* 0x0007e20000000400 */
[----:B------:R3:W-:Y:S01]  /*268c0*/  STS.U16 [R12+0x10e00], R2 ;  /* 0x010e00020c007388 */ /* 0x0007e20000000400 */
[----:B------:R3:W-:Y:S03]  /*268d0*/  STS.U16 [R12+0x11600], R3 ;  /* 0x011600030c007388 */ /* 0x0007e60000000400 */
[----:B0-----:R-:W4:Y:S01]  /*268e0*/  LDL.LU R7, [R1+0x20] ;  /* 0x0000200001077983 */ /* 0x001f220000300800 */
[----:B-1----:R-:W4:Y:S02]  /*268f0*/  LDL.LU R6, [R1+0x24] ;  /* 0x0000240001067983 */ /* 0x002f240000300800 */
[----:B--2---:R-:W2:Y:S02]  /*26900*/  LDL.LU R26, [R1+0x36e4] ;  /* 0x0036e400011a7983 */ /* 0x004ea40000300800 */
[----:B------:R-:W2:Y:S01]  /*26910*/  LDL.LU R5, [R1+0x28] ;  /* 0x0000280001057983 */ /* 0x000ea20000300800 */
[----:B---3--:R-:W3:Y:S01]  /*26920*/  LDL.LU R28, [R1+0x36e0] ;  /* 0x0036e000011c7983 */ /* 0x008ee20000300800 */
[----:B------:R-:W2:Y:S02]  /*26930*/  LDL.LU R2, [R1+0x36dc] ;  /* 0x0036dc0001027983 */ /* 0x000ea40000300800 */
[----:B------:R-:W2:Y:S01]  /*26940*/  LDL.LU R3, [R1+0x36d8] ;  /* 0x0036d80001037983 */ /* 0x000ea20000300800 */
[----:B------:R0:W-:Y:S01]  /*26950*/  STS.U16 [R12+0x11e00], R4 ;  /* 0x011e00040c007388 */ /* 0x0001e20000000400 */
[----:B------:R1:W-:Y:S03]  /*26960*/  STS.U16 [R12+0x12600], R0 ;  /* 0x012600000c007388 */ /* 0x0003e60000000400 */
[----:B0-----:R-:W2:Y:S01]  /*26970*/  LDL.LU R4, [R1+0x36d4] ;  /* 0x0036d40001047983 */ /* 0x001ea20000300800 */
[----:B-1----:R-:W2:Y:S03]  /*26980*/  LDL.LU R0, [R1+0x36d0] ;  /* 0x0036d00001007983 */ /* 0x002ea60000300800 */
[----:B--2---:R0:W-:Y:S01]  /*26990*/  STS.U16 [R12+0x12e00], R0 ;  /* 0x012e00000c007388 */ /* 0x0041e20000000400 */
[----:B------:R-:W-:Y:S02]  /*269a0*/  STS.U16 [R12+0x13600], R5 ;  /* 0x013600050c007388 */ /* 0x000fe40000000400 */
[----:B----4-:R-:W-:Y:S02]  /*269b0*/  STS.U16 [R12+0x13e00], R6 ;  /* 0x013e00060c007388 */ /* 0x010fe40000000400 */
        /* <DEDUP_REMOVED lines=10> */
[----:B---3--:R1:W-:Y:S03]  /*26a60*/  STS.U16 [R14+0x10f00], R28 ;  /* 0x010f001c0e007388 */ /* 0x0083e60000000400 */
[----:B0-----:R-:W2:Y:S04]  /*26a70*/  LDL R0, [R1+0x5d4] ;  /* 0x0005d40001007983 */ /* 0x001ea80000100800 */
[----:B-1----:R-:W3:Y:S01]  /*26a80*/  LDL R28, [R1+0x5dc] ;  /* 0x0005dc00011c7983 */ /* 0x002ee20000100800 */
        /* <DEDUP_REMOVED lines=12> */
[----:B------:R0:W-:Y:S02]  /*26b50*/  STS.U16 [R14+0x17700], R29 ;  /* 0x0177001d0e007388 */ /* 0x0001e40000000400 */
[----:B------:R-:W-:Y:S06]  /*26b60*/  BAR.SYNC.DEFER_BLOCKING 0x0 ;  /* 0x0000000000007b1d */ /* 0x000fec0000010000 */
[----:B------:R-:W4:Y:S04]  /*26b70*/  LDL.LU.64 R12, [R1+0x6f0] ;  /* 0x0006f000010c7983 */ /* 0x000f280000300a00 */
[----:B0-----:R-:W4:Y:S04]  /*26b80*/  LDL.LU.64 R14, [R1+0x6f8] ;  /* 0x0006f800010e7983 */ /* 0x001f280000300a00 */
[----:B--2---:R-:W-:Y:S04]  /*26b90*/  LDSM.16.MT88.4 R4, [R0] ;  /* 0x000000000004783b */ /* 0x004fe80000004200 */
[----:B---3--:R-:W0:Y:S04]  /*26ba0*/  LDSM.16.M88.4 R8, [R28+0x10000] ;  /* 0x010000001c08783b */ /* 0x008e280000000200 */
[----:B------:R-:W-:Y:S04]  /*26bb0*/  LDSM.16.M88.4 R16, [R28+0x12000] ;  /* 0x012000001c10783b */ /* 0x000fe80000000200 */
[----:B------:R-:W-:Y:S04]  /*26bc0*/  LDSM.16.M88.4 R20, [R28+0x15000] ;  /* 0x015000001c14783b */ /* 0x000fe80000000200 */
[----:B0-----:R-:W-:Y:S01]  /*26bd0*/  STL.64 [R1+0x20], R8 ;  /* 0x0000200801007387 */ /* 0x001fe20000100a00 */
[----:B------:R-:W-:Y:S02]  /*26be0*/  STL.64 [R1+0x28], R10 ;  /* 0x0000280a01007387 */ /* 0x000fe40000100a00 */
[----:B------:R-:W0:Y:S02]  /*26bf0*/  LDSM.16.M88.4 R8, [R28+0x11000] ;  /* 0x011000001c08783b */ /* 0x000e240000000200 */
[----:B0-----:R-:W-:Y:S02]  /*26c00*/  STL.64 [R1+0x10], R8 ;  /* 0x0000100801007387 */ /* 0x001fe40000100a00 */
[----:B------:R-:W-:-:S02]  /*26c10*/  IMAD.MOV.U32 R2, RZ, RZ, R8 ;  /* 0x000000ffff027224 */ /* 0x000fc400078e0008 */
[----:B------:R-:W-:Y:S02]  /*26c20*/  STL.64 [R1+0x18], R10 ;  /* 0x0000180a01007387 */ /* 0x000fe40000100a00 */
[----:B------:R-:W-:Y:S02]  /*26c30*/  IMAD.MOV.U32 R0, RZ, RZ, R9 ;  /* 0x000000ffff007224 */ /* 0x000fe400078e0009 */
[----:B------:R-:W0:Y:S04]  /*26c40*/  LDSM.16.M88.4 R8, [R28+0x13000] ;  /* 0x013000001c08783b */ /* 0x000e280000000200 */
[----:B0-----:R-:W-:Y:S01]  /*26c50*/  STL [R1+0x3364], R10 ;  /* 0x0033640a01007387 */ /* 0x001fe20000100800 */
[----:B------:R-:W-:Y:S02]  /*26c60*/  STL.64 [R1], R16 ;  /* 0x0000001001007387 */ /* 0x000fe40000100a00 */
[----:B------:R-:W-:Y:S02]  /*26c70*/  STL.64 [R1+0x8], R18 ;  /* 0x0000081201007387 */ /* 0x000fe40000100a00 */
[----:B------:R-:W-:Y:S01]  /*26c80*/  STL [R1+0x3360], R11 ;  /* 0x0033600b01007387 */ /* 0x000fe20000100800 */
[----:B------:R0:W-:Y:S04]  /*26c90*/  STL.64 [R1+0x36c0], R8 ;  /* 0x0036c00801007387 */ /* 0x0001e80000100a00 */
[----:B------:R-:W1:Y:S04]  /*26ca0*/  LDSM.16.M88.4 R16, [R28+0x14000] ;  /* 0x014000001c10783b */ /* 0x000e680000000200 */
[----:B0-----:R-:W2:Y:S04]  /*26cb0*/  LDL.64 R8, [R1] ;  /* 0x0000000001087983 */ /* 0x001ea80000100a00 */
[----:B--2---:R-:W-:Y:S01]  /*26cc0*/  STL.64 [R1+0x36c8], R8 ;  /* 0x0036c80801007387 */ /* 0x004fe20000100a00 */
[----:B-1----:R-:W-:Y:S02]  /*26cd0*/  STL.64 [R1+0x30], R16 ;  /* 0x0000301001007387 */ /* 0x002fe40000100a00 */
[----:B------:R-:W-:Y:S02]  /*26ce0*/  STL.64 [R1+0x38], R18 ;  /* 0x0000381201007387 */ /* 0x000fe40000100a00 */
[----:B------:R0:W-:Y:S02]  /*26cf0*/  STL.64 [R1+0x36b8], R16 ;  /* 0x0036b81001007387 */ /* 0x0001e40000100a00 */
[----:B0-----:R-:W4:Y:S01]  /*26d00*/  LDL.64 R16, [R1+0x20] ;  /* 0x0000200001107983 */ /* 0x001f220000100a00 */
[----:B------:R-:W-:-:S02]  /*26d10*/  IMAD.MOV.U32 R3, RZ, RZ, R19 ;  /* 0x000000ffff037224 */ /* 0x000fc400078e0013 */
[----:B------:R-:W-:-:S03]  /*26d20*/  IMAD.MOV.U32 R29, RZ, RZ, R18 ;  /* 0x000000ffff1d7224 */ /* 0x000fc600078e0012 */
[----:B------:R-:W-:Y:S02]  /*26d30*/  STL [R1+0x337c], R3 ;  /* 0x00337c0301007387 */ /* 0x000fe40000100800 */
[----:B------:R-:W-:Y:S01]  /*26d40*/  STL [R1+0x3378], R29 ;  /* 0x0033781d01007387 */ /* 0x000fe20000100800 */
[----:B----4-:R-:W-:Y:S07]  /*26d50*/  HMMA.16816.F32 R24, R4, R16, R12 ;  /* 0x000000100418723c */ /* 0x010fee000000180c */
[----:B------:R-:W-:-:S02]  /*26d60*/  IMAD.MOV.U32 R13, RZ, RZ, R16 ;  /* 0x000000ffff0d7224 */ /* 0x000fc400078e0010 */
[----:B------:R-:W-:Y:S11]  /*26d70*/  IMAD.MOV.U32 R12, RZ, RZ, R17 ;  /* 0x000000ffff0c7224 */ /* 0x000ff600078e0011 */
[----:B------:R-:W-:Y:S03]  /*26d80*/  @!UPT UIADD3 URZ, URZ, URZ, URZ ;  /* 0x0000003f3f3ff290 */ /* 0x000fe6000fffe03f */
[----:B------:R-:W-:Y:S01]  /*26d90*/  STL.64 [R1+0x320], R24 ;  /* 0x0003201801007387 */ /* 0x000fe20000100a00 */
[----:B------:R-:W2:Y:S02]  /*26da0*/  LDL.LU.64 R16, [R1+0x750] ;  /* 0x0007500001107983 */ /* 0x000ea40000300a00 */
[----:B------:R-:W2:Y:S02]  /*26db0*/  LDL.LU.64 R18, [R1+0x758] ;  /* 0x0007580001127983 */ /* 0x000ea40000300a00 */
[----:B------:R-:W-:Y:S01]  /*26dc0*/  STL.64 [R1+0x50], R20 ;  /* 0x0000501401007387 */ /* 0x000fe20000100a00 */
[----:B------:R-:W-:Y:S01]  /*26dd0*/  STL.64 [R1+0x58], R22 ;  /* 0x0000581601007387 */ /* 0x000fe20000100a00 */
[----:B------:R0:W-:Y:S03]  /*26de0*/  STL.64 [R1+0x36b0], R20 ;  /* 0x0036b01401007387 */ /* 0x0001e60000100a00 */
[----:B0-----:R-:W3:Y:S01]  /*26df0*/  LDL.LU.64 R20, [R1+0x6e0] ;  /* 0x0006e00001147983 */ /* 0x001ee20000300a00 */
[----:B------:R-:W3:Y:S02]  /*26e00*/  LDL.LU.64 R22, [R1+0x6e8] ;  /* 0x0006e80001167983 */ /* 0x000ee40000300a00 */
[----:B------:R-:W-:-:S02]  /*26e10*/  IMAD.MOV.U32 R8, RZ, RZ, R2 ;  /* 0x000000ffff087224 */ /* 0x000fc400078e0002 */
[----:B------:R-:W-:Y:S02]  /*26e20*/  IMAD.MOV.U32 R9, RZ, RZ, R0 ;  /* 0x000000ffff097224 */ /* 0x000fe400078e0000 */
[----:B------:R-:W-:Y:S02]  /*26e30*/  IMAD.MOV.U32 R3, RZ, RZ, R26 ;  /* 0x000000ffff037224 */ /* 0x000fe400078e001a */
[----:B------:R-:W-:Y:S02]  /*26e40*/  IMAD.MOV.U32 R29, RZ, RZ, R27 ;  /* 0x000000ffff1d7224 */ /* 0x000fe400078e001b */
[----:B------:R-:W0:Y:S04]  /*26e50*/  LDSM.16.M88.4 R24, [R28+0x16000] ;  /* 0x016000001c18783b */ /* 0x000e280000000200 */
[----:B------:R1:W-:Y:S01]  /*26e60*/  STL [R1+0x3384], R3 ;  /* 0x0033840301007387 */ /* 0x0003e20000100800 */
[----:B------:R4:W-:Y:S01]  /*26e70*/  STL [R1+0x3380], R29 ;  /* 0x0033801d01007387 */ /* 0x0009e20000100800 */
[----:B---3--:R-:W-:Y:S11]  /*26e80*/  HMMA.16816.F32 R8, R4, R8, R20 ;  /* 0x000000080408723c */ /* 0x008ff60000001814 */
[----:B------:R-:W-:Y:S11]  /*26e90*/  @!UPT UIADD3 URZ, URZ, URZ, URZ ;  /* 0x0000003f3f3ff290 */ /* 0x000ff6000fffe03f */
[----:B------:R-:W-:Y:S01]  /*26ea0*/  @!UPT UIADD3 URZ, URZ, URZ, URZ ;  /* 0x0000003f3f3ff290 */ /* 0x000fe2000fffe03f */
[----:B------:R-:W-:Y:S01]  /*26eb0*/  STL [R1+0x310], R8 ;  /* 0x0003100801007387 */ /* 0x000fe20000100800 */
[----:B-1----:R-:W-:Y:S02]  /*26ec0*/  IMAD.MOV.U32 R3, RZ, RZ, R9 ;  /* 0x000000ffff037224 */ /* 0x002fe400078e0009 */
[----:B------:R-:W-:Y:S02]  /*26ed0*/  STL [R1+0x31c], R11 ;  /* 0x00031c0b01007387 */ /* 0x000fe40000100800 */
[----:B----4-:R-:W-:Y:S01]  /*26ee0*/  IMAD.MOV.U32 R29, RZ, RZ, R10 ;  /* 0x000000ffff1d7224 */ /* 0x010fe200078e000a */
[----:B------:R-:W3:Y:S04]  /*26ef0*/  LDL.LU.64 R20, [R1+0x740] ;  /* 0x0007400001147983 */ /* 0x000ee80000300a00 */
[----:B------:R-:W1:Y:S01]  /*26f00*/  LDSM.16.M88.4 R8, [R28+0x17000] ;  /* 0x017000001c08783b */ /* 0x000e620000000200 */
[----:B------:R-:W3:Y:S02]  /*26f10*/  LDL.LU.64 R22, [R1+0x748] ;  /* 0x0007480001167983 */ /* 0x000ee40000300a00 */
[----:B0-----:R-:W-:Y:S02]  /*26f20*/  STL.64 [R1+0x60], R24 ;  /* 0x0000601801007387 */ /* 0x001fe40000100a00 */
[----:B------:R-:W-:Y:S01]  /*26f30*/  STL.64 [R1+0x68], R26 ;  /* 0x0000681a01007387 */ /* 0x000fe20000100a00 */
[----:B------:R-:W-:Y:S01]  /*26f40*/  STL [R1+0x3414], R29 ;  /* 0x0034141d01007387 */ /* 0x000fe20000100800 */
[----:B------:R-:W-:Y:S03]  /*26f50*/  STL [R1+0x3410], R3 ;  /* 0x0034100301007387 */ /* 0x000fe60000100800 */
[----:B-1----:R0:W-:Y:S01]  /*26f60*/  STL.64 [R1+0x70], R8 ;  /* 0x0000700801007387 */ /* 0x0021e20000100a00 */
[----:B------:R-:W-:Y:S03]  /*26f70*/  STL.64 [R1+0x78], R10 ;  /* 0x0000780a01007387 */ /* 0x000fe60000100a00 */
[----:B0-----:R-:W2:Y:S01]  /*26f80*/  LDL.LU.64 R8, [R1+0x36c8] ;  /* 0x0036c80001087983 */ /* 0x001ea20000300a00 */
[----:B------:R-:W-:-:S02]  /*26f90*/  IMAD.MOV.U32 R0, RZ, RZ, R11 ;  /* 0x000000ffff007224 */ /* 0x000fc400078e000b */
[----:B------:R-:W-:-:S03]  /*26fa0*/  IMAD.MOV.U32 R2, RZ, RZ, R10 ;  /* 0x000000ffff027224 */ /* 0x000fc600078e000a */
[----:B------:R-:W-:Y:S02]  /*26fb0*/  STL [R1+0x352c], R0 ;  /* 0x00352c0001007387 */ /* 0x000fe40000100800 */
[----:B------:R0:W-:Y:S02]  /*26fc0*/  STL [R1+0x3528], R2 ;  /* 0x0035280201007387 */ /* 0x0001e40000100800 */
[----:B------:R1:W-:Y:S01]  /*26fd0*/  STL [R1+0x2728], R28 ;  /* 0x0027281c01007387 */ /* 0x0003e20000100800 */
[----:B--2---:R-:W-:Y:S01]  /*26fe0*/  HMMA.16816.F32 R16, R4, R8, R16 ;  /* 0x000000080410723c */ /* 0x004fe20000001810 */
[----:B0-----:R-:W-:Y:S02]  /*26ff0*/  IMAD.MOV.U32 R2, RZ, RZ, R8 ;  /* 0x000000ffff027224 */ /* 0x001fe400078e0008 */
[----:B------:R-:W-:Y:S02]  /*27000*/  IMAD.MOV.U32 R0, RZ, RZ, R9 ;  /* 0x000000ffff007224 */ /* 0x000fe400078e0009 */
[----:B------:R-:W3:Y:S11]  /*27010*/  LDL.LU.64 R8, [R1+0x36c0] ;  /* 0x0036c00001087983 */ /* 0x000ef60000300a00 */
[----:B------:R-:W-:Y:S08]  /*27020*/  @!UPT UIADD3 URZ, URZ, URZ, URZ ;  /* 0x0000003f3f3ff290 */ /* 0x000ff0000fffe03f */
[----:B-1----:R-:W-:Y:S02]  /*27030*/  IMAD.MOV.U32 R28, RZ, RZ, R19 ;  /* 0x000000ffff1c7224 */ /* 0x002fe400078e0013 */
[----:B------:R-:W-:Y:S01]  /*27040*/  IMAD.MOV.U32 R10, RZ, RZ, R17 ;  /* 0x000000ffff0a7224 */ /* 0x000fe200078e0011 */
[----:B------:R0:W-:Y:S01]  /*27050*/  STL [R1+0x300], R16 ;  /* 0x0003001001007387 */ /* 0x0001e20000100800 */
[----:B------:R-:W-:-:S03]  /*27060*/  IMAD.MOV.U32 R11, RZ, RZ, R18 ;  /* 0x000000ffff0b7224 */ /* 0x000fc600078e0012 */
[----:B0-----:R-:W2:Y:S01]  /*27070*/  LDL.LU.64 R16, [R1+0x36b8] ;  /* 0x0036b80001107983 */ /* 0x001ea20000300a00 */
[----:B------:R0:W-:Y:S03]  /*27080*/  STL [R1+0x3418], R28 ;  /* 0x0034181c01007387 */ /* 0x0001e60000100800 */
[----:B0-----:R-:W4:Y:S01]  /*27090*/  LDL R28, [R1+0x5d4] ;  /* 0x0005d400011c7983 */ /* 0x001f220000100800 */
[----:B---3--:R-:W-:Y:S11]  /*270a0*/  HMMA.16816.F32 R20, R4, R8, R20 ;  /* 0x000000080414723c */ /* 0x008ff60000001814 */
[----:B------:R-:W-:Y:S11]  /*270b0*/  @!UPT UIADD3 URZ, URZ, URZ, URZ ;  /* 0x0000003f3f3ff290 */ /* 0x000ff6000fffe03f */
[----:B------:R-:W-:Y:S01]  /*270c0*/  @!UPT UIADD3 URZ, URZ, URZ, URZ ;  /* 0x0000003f3f3ff290 */ /* 0x000fe2000fffe03f */
[----:B------:R0:W-:Y:S01]  /*270d0*/  STL.64 [R1+0x2f0], R20 ;  /* 0x0002f01401007387 */ /* 0x0001e20000100a00 */
[----:B------:R-:W-:Y:S02]  /*270e0*/  IMAD.MOV.U32 R29, RZ, RZ, R22 ;  /* 0x000000ffff1d7224 */ /* 0x000fe400078e0016 */
[----:B------:R-:W-:Y:S01]  /*270f0*/  IMAD.MOV.U32 R3, RZ, RZ, R23 ;  /* 0x000000ffff037224 */ /* 0x000fe200078e0017 */
[----:B0-----:R-:W2:Y:S01]  /*27100*/  LDL.LU.64 R20, [R1+0x540] ;  /* 0x0005400001147983 */ /* 0x001ea20000300a00 */
[----:B------:R-:W2:Y:S02]  /*27110*/  LDL.LU.64 R22, [R1+0x548] ;  /* 0x0005480001167983 */ /* 0x000ea40000300a00 */
[----:B------:R-:W-:Y:S02]  /*27120*/  STL.64 [R1+0x3670], R10 ;  /* 0x0036700a01007387 */ /* 0x000fe40000100a00 */
[----:B------:R0:W-:Y:S02]  /*27130*/  STL.64 [R1+0x3668], R8 ;  /* 0x0036680801007387 */ /* 0x0001e40000100a00 */
[----:B0-----:R-:W3:Y:S04]  /*27140*/  LDL.64 R8, [R1+0x10] ;  /* 0x0000100001087983 */ /* 0x001ee80000100a00 */
[----:B---3--:R0:W-:Y:S02]  /*27150*/  STL.64 [R1+0x3680], R8 ;  /* 0x0036800801007387 */ /* 0x0081e40000100a00 */
[----:B0-----:R-:W-:-:S02]  /*27160*/  IMAD.MOV.U32 R8, RZ, RZ, R13 ;  /* 0x000000ffff087224 */ /* 0x001fc400078e000d */
[----:B------:R-:W-:Y:S02]  /*27170*/  IMAD.MOV.U32 R9, RZ, RZ, R12 ;  /* 0x000000ffff097224 */ /* 0x000fe400078e000c */
[----:B----4-:R-:W0:Y:S04]  /*27180*/  LDSM.16.MT88.4 R12, [R28+0x80] ;  /* 0x000080001c0c783b */ /* 0x010e280000004200 */
[----:B------:R1:W-:Y:S01]  /*27190*/  STL.64 [R1+0x3698], R8 ;  /* 0x0036980801007387 */ /* 0x0003e20000100a00 */
[C---:B--2---:R-:W-:Y:S03]  /*271a0*/  HMMA.16816.F32 R16, R4.reuse, R16, R20 ;  /* 0x000000100410723c */ /* 0x044fe60000001814 */
[----:B-1----:R-:W2:Y:S01]  /*271b0*/  LDL.64 R8, [R1+0x70] ;  /* 0x0000700001087983 */ /* 0x002ea20000100a00 */
[----:B------:R-:W-:Y:S02]  /*271c0*/  STL [R1+0x3540], R3 ;  /* 0x0035400301007387 */ /* 0x000fe40000100800 */
[----:B------:R1:W-:Y:S02]  /*271d0*/  STL [R1+0x341c], R29 ;  /* 0x00341c1d01007387 */ /* 0x0003e40000100800 */
[----:B-1----:R-:W3:Y:S04]  /*271e0*/  LDL R29, [R1+0x13dc] ;  /* 0x0013dc00011d7983 */ /* 0x002ee80000100800 */
[----:B0-----:R-:W-:Y:S01]  /*271f0*/  STL.64 [R1+0x36a8], R14 ;  /* 0x0036a80e01007387 */ /* 0x001fe20000100a00 */
[----:B------:R0:W-:Y:S03]  /*27200*/  STL.64 [R1+0x36a0], R12 ;  /* 0x0036a00c01007387 */ /* 0x0001e60000100a00 */
[----:B0-----:R-:W4:Y:S01]  /*27210*/  LDL.LU.64 R12, [R1+0x530] ;  /* 0x00053000010c7983 */ /* 0x001f220000300a00 */
[----:B------:R-:W4:Y:S02]  /*27220*/  LDL.LU.64 R14, [R1+0x538] ;  /* 0x00053800010e7983 */ /* 0x000f240000300a00 */
[----:B------:R-:W4:Y:S04]  /*27230*/  LDL.LU.64 R20, [R1+0x36b0] ;  /* 0x0036b00001147983 */ /* 0x000f280000300a00 */
[----:B------:R-:W-:Y:S01]  /*27240*/  STL.64 [R1+0x2e0], R16 ;  /* 0x0002e01001007387 */ /* 0x000fe20000100a00 */
[----:B------:R-:W-:Y:S02]  /*27250*/  STL.64 [R1+0x2e8], R18 ;  /* 0x0002e81201007387 */ /* 0x000fe40000100a00 */
[----:B------:R-:W0:Y:S02]  /*27260*/  LDSM.16.MT88.4 R16, [R28+0x100] ;  /* 0x000100001c10783b */ /* 0x000e240000004200 */
[----:B0-----:R-:W-:Y:S02]  /*27270*/  STL.64 [R1+0x3630], R18 ;  /* 0x0036301201007387 */ /* 0x001fe40000100a00 */
[----:B------:R0:W-:Y:S02]  /*27280*/  STL.64 [R1+0x3628], R16 ;  /* 0x0036281001007387 */ /* 0x0001e40000100a00 */
[----:B0-----:R-:W2:Y:S01]  /*27290*/  LDL.LU.64 R16, [R1+0x570] ;  /* 0x0005700001107983 */ /* 0x001ea20000300a00 */
[----:B------:R-:W2:Y:S01]  /*272a0*/  LDL.LU.64 R18, [R1+0x578] ;  /* 0x0005780001127983 */ /* 0x000ea20000300a00 */
[----:B----4-:R-:W-:Y:S02]  /*272b0*/  HMMA.16816.F32 R20, R4, R20, R12 ;  /* 0x000000140414723c */ /* 0x010fe4000000180c */
[----:B------:R-:W4:Y:S01]  /*272c0*/  LDL.LU.64 R12, [R1+0x560] ;  /* 0x00056000010c7983 */ /* 0x000f220000300a00 */
[----:B------:R-:W4:Y:S11]  /*272d0*/  LDL.LU.64 R14, [R1+0x568] ;  /* 0x00056800010e7983 */ /* 0x000f360000300a00 */
[----:B------:R-:W-:Y:S09]  /*272e0*/  @!UPT UIADD3 URZ, URZ, URZ, URZ ;  /* 0x0000003f3f3ff290 */ /* 0x000ff2000fffe03f */
[----:B------:R-:W-:Y:S01]  /*272f0*/  STL.64 [R1+0x2d0], R20 ;  /* 0x0002d01401007387 */ /* 0x000fe20000100a00 */
[----:B------:R-:W-:Y:S02]  /*27300*/  STL.64 [R1+0x2d8], R22 ;  /* 0x0002d81601007387 */ /* 0x000fe40000100a00 */
[----:B------:R-:W0:Y:S02]  /*27310*/  LDSM.16.MT88.4 R20, [R28+0x180] ;  /* 0x000180001c14783b */ /* 0x000e240000004200 */
[----:B0-----:R-:W-:Y:S02]  /*27320*/  STL.64 [R1+0x35c0], R22 ;  /* 0x0035c01601007387 */ /* 0x001fe40000100a00 */
[----:B------:R0:W-:Y:S02]  /*27330*/  STL.64 [R1+0x35b8], R20 ;  /* 0x0035b81401007387 */ /* 0x0001e40000100a00 */
[----:B0-----:R-:W-:Y:S02]  /*27340*/  IMAD.MOV.U32 R20, RZ, RZ, R2 ;  /* 0x000000ffff147224 */ /* 0x001fe400078e0002 */
[----:B------:R-:W-:-:S05]  /*27350*/  IMAD.MOV.U32 R21, RZ, RZ, R0 ;  /* 0x000000ffff157224 */ /* 0x000fca00078e0000 */
[----:B------:R0:W-:Y:S01]  /*27360*/  STL.64 [R1+0x3678], R20 ;  /* 0x0036781401007387 */ /* 0x0001e20000100a00 */
[----:B------:R-:W-:Y:S03]  /*27370*/  STL [R1+0x3544], R28 ;  /* 0x0035441c01007387 */ /* 0x000fe60000100800 */
[----:B0-----:R-:W4:Y:S01]  /*27380*/  LDL.LU.64 R20, [R1+0x720] ;  /* 0x0007200001147983 */ /* 0x001f220000300a00 */
[----:B------:R-:W4:Y:S01]  /*27390*/  LDL.LU.64 R22, [R1+0x728] ;  /* 0x0007280001167983 */ /* 0x000f220000300a00 */
[----:B--2---:R-:W-:Y:S01]  /*273a0*/  HMMA.16816.F32 R16, R4, R24, R16 ;  /* 0x000000180410723c */ /* 0x004fe20000001810 */
[----:B---3--:R-:W0:Y:S04]  /*273b0*/  LDSM.16.MT88.4 R24, [R29] ;  /* 0x000000001d18783b */ /* 0x008e280000004200 */
[----:B------:R-:W-:-:S02]  /*273c0*/  IMAD.MOV.U32 R2, RZ, RZ, R8 ;  /* 0x000000ffff027224 */ /* 0x000fc400078e0008 */
[----:B------:R-:W-:Y:S11]  /*273d0*/  IMAD.MOV.U32 R0, RZ, RZ, R9 ;  /* 0x000000ffff007224 */ /* 0x000ff600078e0009 */
[----:B------:R-:W-:Y:S05]  /*273e0*/  @!UPT UIADD3 URZ, URZ, URZ, URZ ;  /* 0x0000003f3f3ff290 */ /* 0x000fea000fffe03f */
[----:B------:R-:W-:Y:S01]  /*273f0*/  STL.64 [R1+0x2c0], R16 ;  /* 0x0002c01001007387 */ /* 0x000fe20000100a00 */
[----:B------:R-:W-:Y:S01]  /*27400*/  STL.64 [R1+0x2c8], R18 ;  /* 0x0002c81201007387 */ /* 0x000fe20000100a00 */
[----:B----4-:R-:W-:Y:S02]  /*27410*/  HMMA.16816.F32 R4, R4, R8, R12 ;  /* 0x000000080404723c */ /* 0x010fe4000000180c */
[----:B------:R-:W-:Y:S01]  /*27420*/  STL.64 [R1+0x3690], R22 ;  /* 0x0036901601007387 */ /* 0x000fe20000100a00 */
[----:B------:R1:W-:Y:S03]  /*27430*/  STL.64 [R1+0x3688], R20 ;  /* 0x0036881401007387 */ /* 0x0003e60000100a00 */
[----:B-1----:R-:W2:Y:S01]  /*27440*/  LDL.LU.64 R20, [R1+0x760] ;  /* 0x0007600001147983 */ /* 0x002ea20000300a00 */
[----:B------:R-:W2:Y:S02]  /*27450*/  LDL.LU.64 R22, [R1+0x768] ;  /* 0x0007680001167983 */ /* 0x000ea40000300a00 */
[----:B------:R-:W3:Y:S02]  /*27460*/  LDL.LU.64 R16, [R1+0x700] ;  /* 0x0007000001107983 */ /* 0x000ee40000300a00 */
[----:B------:R-:W3:Y:S01]  /*27470*/  LDL.LU.64 R18, [R1+0x708] ;  /* 0x0007080001127983 */ /* 0x000ee20000300a00 */
[----:B0-----:R-:W-:Y:S01]  /*27480*/  STL.64 [R1+0x3550], R26 ;  /* 0x0035501a01007387 */ /* 0x001fe20000100a00 */
[----:B------:R0:W-:Y:S03]  /*27490*/  STL.64 [R1+0x3548], R24 ;  /* 0x0035481801007387 */ /* 0x0001e60000100a00 */
[----:B0-----:R-:W4:Y:S01]  /*274a0*/  LDL.64 R24, [R1+0x30] ;  /* 0x0000300001187983 */ /* 0x001f220000100a00 */
[----:B------:R-:W2:Y:S02]  /*274b0*/  LDL.LU.64 R14, [R1+0x36a8] ;  /* 0x0036a800010e7983 */ /* 0x000ea40000300a00 */
[----:B------:R-:W2:Y:S04]  /*274c0*/  LDL.LU.64 R12, [R1+0x36a0] ;  /* 0x0036a000010c7983 */ /* 0x000ea80000300a00 */
[----:B------:R-:W-:Y:S01]  /*274d0*/  STL.64 [R1+0x210], R4 ;  /* 0x0002100401007387 */ /* 0x000fe20000100a00 */
[----:B------:R-:W-:Y:S01]  /*274e0*/  STL.64 [R1+0x218], R6 ;  /* 0x0002180601007387 */ /* 0x000fe20000100a00 */
[----:B------:R-:W2:Y:S02]  /*274f0*/  LDL.LU.64 R8, [R1+0x3698] ;  /* 0x0036980001087983 */ /* 0x000ea40000300a00 */
[----:B------:R-:W0:Y:S02]  /*27500*/  LDSM.16.MT88.4 R4, [R29+0x80] ;  /* 0x000080001d04783b */ /* 0x000e240000004200 */
[----:B0-----:R-:W-:Y:S02]  /*27510*/  STL.64 [R1+0x34e0], R6 ;  /* 0x0034e00601007387 */ /* 0x001fe40000100a00 */
[----:B------:R0:W-:Y:S02]  /*27520*/  STL.64 [R1+0x34d8], R4 ;  /* 0x0034d80401007387 */ /* 0x0001e40000100a00 */
[----:B0-----:R-:W-:-:S02]  /*27530*/  IMAD.MOV.U32 R4, RZ, RZ, R2 ;  /* 0x000000ffff047224 */ /* 0x001fc400078e0002 */
[----:B------:R-:W-:-:S05]  /*27540*/  IMAD.MOV.U32 R5, RZ, RZ, R0 ;  /* 0x000000ffff057224 */ /* 0x000fca00078e0000 */
[----:B------:R0:W-:Y:S04]  /*27550*/  STL.64 [R1+0x3648], R4 ;  /* 0x0036480401007387 */ /* 0x0001e80000100a00 */
[----:B0-----:R-:W3:Y:S01]  /*27560*/  LDL.LU.64 R4, [R1+0x710] ;  /* 0x0007100001047983 */ /* 0x001ee20000300a00 */
[----:B------:R-:W3:Y:S01]  /*27570*/  LDL.LU.64 R6, [R1+0x718] ;  /* 0x0007180001067983 */ /* 0x000ee20000300a00 */
[C---:B--2---:R-:W-:Y:S02]  /*27580*/  HMMA.16816.F32 R8, R12.reuse, R8, R20 ;  /* 0x000000080c08723c */ /* 0x044fe40000001814 */
[----:B------:R-:W2:Y:S01]  /*27590*/  LDL.LU.64 R22, [R1+0x3690] ;  /* 0x0036900001167983 */ /* 0x000ea20000300a00 */
[----:B------:R-:W2:Y:S11]  /*275a0*/  LDL.LU.64 R20, [R1+0x3688] ;  /* 0x0036880001147983 */ /* 0x000eb60000300a00 */
[----:B------:R-:W-:Y:S09]  /*275b0*/  @!UPT UIADD3 URZ, URZ, URZ, URZ ;  /* 0x0000003f3f3ff290 */ /* 0x000ff2000fffe03f */
[----:B------:R0:W-:Y:S01]  /*275c0*/  STL.64 [R1+0x200], R8 ;  /* 0x0002000801007387 */ /* 0x0001e20000100a00 */
[----:B------:R-:W-:Y:S03]  /*275d0*/  STL.64 [R1+0x208], R10 ;  /* 0x0002080a01007387 */ /* 0x000fe60000100a00 */
[----:B0-----:R-:W2:Y:S02]  /*275e0*/  LDL.LU.64 R8, [R1+0x3680] ;  /* 0x0036800001087983 */ /* 0x001ea40000300a00 */
[C---:B--2---:R-:W-:Y:S01]  /*275f0*/  HMMA.16816.F32 R20, R12.reuse, R8, R20 ;  /* 0x000000080c14723c */ /* 0x044fe20000001814 */
[----:B------:R-:W-:Y:S02]  /*27600*/  IMAD.MOV.U32 R2, RZ, RZ, R8 ;  /* 0x000000ffff027224 */ /* 0x000fe400078e0008 */
[----:B------:R-:W-:Y:S11]  /*27610*/  IMAD.MOV.U32 R0, RZ, RZ, R9 ;  /* 0x000000ffff007224 */ /* 0x000ff600078e0009 */
[----:B------:R-:W-:Y:S09]  /*27620*/  @!UPT UIADD3 URZ, URZ, URZ, URZ ;  /* 0x0000003f3f3ff290 */ /* 0x000ff2000fffe03f */
[----:B------:R0:W-:Y:S01]  /*27630*/  STL.64 [R1+0x1f0], R20 ;  /* 0x0001f01401007387 */ /* 0x0001e20000100a00 */
[----:B------:R3:W-:Y:S03]  /*27640*/  STL.64 [R1+0x1f8], R22 ;  /* 0x0001f81601007387 */ /* 0x0007e60000100a00 */
[----:B0-----:R-:W3:Y:S01]  /*27650*/  LDL.LU.64 R20, [R1+0x3678] ;  /* 0x0036780001147983 */ /* 0x001ee20000300a00 */
[----:B------:R-:W2:Y:S02]  /*27660*/  LDL.LU.64 R10, [R1+0x3670] ;  /* 0x00367000010a7983 */ /* 0x000ea40000300a00 */
[----:B------:R-:W2:Y:S01]  /*27670*/  LDL.LU.64 R8, [R1+0x3668] ;  /* 0x0036680001087983 */ /* 0x000ea20000300a00 */
[C---:B---3--:R-:W-:Y:S08]  /*27680*/  HMMA.16816.F32 R20, R12.reuse, R20, R4 ;  /* 0x000000140c14723c */ /* 0x048ff00000001804 */
[C---:B--2---:R-:W-:Y:S11]  /*27690*/  HMMA.16816.F32 R4, R12.reuse, R8, R16 ;  /* 0x000000080c04723c */ /* 0x044ff60000001810 */
[----:B------:R-:W-:Y:S04]  /*276a0*/  @!UPT UIADD3 URZ, URZ, URZ, URZ ;  /* 0x0000003f3f3ff290 */ /* 0x000fe8000fffe03f */
[----:B------:R0:W-:Y:S01]  /*276b0*/  STL.64 [R1+0x1e0], R20 ;  /* 0x0001e01401007387 */ /* 0x0001e20000100a00 */
[----:B------:R1:W-:Y:S03]  /*276c0*/  STL.64 [R1+0x1e8], R22 ;  /* 0x0001e81601007387 */ /* 0x0003e60000100a00 */
[----:B0-----:R-:W4:Y:S01]  /*276d0*/  LDL.LU.64 R20, [R1+0x510] ;  /* 0x0005100001147983 */ /* 0x001f220000300a00 */
[----:B-1----:R-:W4:Y:S03]  /*276e0*/  LDL.LU.64 R22, [R1+0x518] ;  /* 0x0005180001167983 */ /* 0x002f260000300a00 */
[----:B------:R0:W-:Y:S02]  /*276f0*/  STL.64 [R1+0x1d0], R4 ;  /* 0x0001d00401007387 */ /* 0x0001e40000100a00 */
[----:B------:R1:W-:Y:S01]  /*27700*/  STL.64 [R1+0x1d8], R6 ;  /* 0x0001d80601007387 */ /* 0x0003e20000100a00 */
[----:B0-----:R-:W2:Y:S01]  /*27710*/  LDL.LU.64 R4, [R1+0x360] ;  /* 0x0003600001047983 */ /* 0x001ea20000300a00 */
[----:B-1----:R-:W3:Y:S03]  /*27720*/  LDL.LU.64 R6, [R1+0x368] ;  /* 0x0003680001067983 */ /* 0x002ee60000300a00 */
[----:B---3--:R-:W-:Y:S01]  /*27730*/  STL.64 [R1+0x3658], R6 ;  /* 0x0036580601007387 */ /* 0x008fe20000100a00 */
[----:B--2---:R0:W-:Y:S03]  /*27740*/  STL.64 [R1+0x3650], R4 ;  /* 0x0036500401007387 */ /* 0x0041e60000100a00 */
[----:B0-----:R-:W2:Y:S01]  /*27750*/  LDL.64 R4, [R1+0x50] ;  /* 0x0000500001047983 */ /* 0x001ea20000100a00 */
[----:B------:R-:W3:Y:S02]  /*27760*/  LDL.LU.64 R16, [R1+0x350] ;  /* 0x0003500001107983 */ /* 0x000ee40000300a00 */
[----:B------:R-:W2:Y:S01]  /*27770*/  LDL.LU.64 R18, [R1+0x358] ;  /* 0x0003580001127983 */ /* 0x000ea20000300a00 */
[C---:B----4-:R-:W-:Y:S01]  /*27780*/  HMMA.16816.F32 R20, R12.reuse, R24, R20 ;  /* 0x000000180c14723c */ /* 0x050fe20000001814 */
[----:B--2---:R-:W-:Y:S01]  /*27790*/  STL.64 [R1+0x3640], R18 ;  /* 0x0036401201007387 */ /* 0x004fe20000100a00 */
[----:B---3--:R0:W-:Y:S03]  /*277a0*/  STL.64 [R1+0x3638], R16 ;  /* 0x0036381001007387 */ /* 0x0081e60000100a00 */
[----:B0-----:R-:W2:Y:S04]  /*277b0*/  LDL.64 R16, [R1+0x60] ;  /* 0x0000600001107983 */ /* 0x001ea80000100a00 */
[----:B--2---:R0:W-:Y:S04]  /*277c0*/  STL.64 [R1+0x3660], R16 ;  /* 0x0036601001007387 */ /* 0x0041e80000100a00 */
[----:B0-----:R-:W2:Y:S01]  /*277d0*/  LDL.LU.64 R16, [R1+0x4f0] ;  /* 0x0004f00001107983 */ /* 0x001ea20000300a00 */
[----:B------:R-:W2:Y:S02]  /*277e0*/  LDL.LU.64 R18, [R1+0x4f8] ;  /* 0x0004f80001127983 */ /* 0x000ea40000300a00 */
[----:B------:R-:W-:Y:S02]  /*277f0*/  STL.64 [R1+0x3610], R10 ;  /* 0x0036100a01007387 */ /* 0x000fe40000100a00 */
[----:B------:R0:W-:Y:S02]  /*27800*/  STL.64 [R1+0x3608], R8 ;  /* 0x0036080801007387 */ /* 0x0001e40000100a00 */
[----:B0-----:R-:W3:Y:S03]  /*27810*/  LDL.64 R8, [R1+0x20] ;  /* 0x0000200001087983 */ /* 0x001ee60000100a00 */
[----:B------:R0:W-:Y:S02]  /*27820*/  STL.64 [R1+0x1c0], R20 ;  /* 0x0001c01401007387 */ /* 0x0001e40000100a00 */
[----:B------:R1:W-:Y:S01]  /*27830*/  STL.64 [R1+0x1c8], R22 ;  /* 0x0001c81601007387 */ /* 0x0003e20000100a00 */
[----:B0-----:R-:W4:Y:S01]  /*27840*/  LDL.LU.64 R20, [R1+0x670] ;  /* 0x0006700001147983 */ /* 0x001f220000300a00 */
[----:B-1----:R-:W3:Y:S01]  /*27850*/  LDL.LU.64 R22, [R1+0x678] ;  /* 0x0006780001167983 */ /* 0x002ee20000300a00 */
[C---:B--2---:R-:W-:Y:S02]  /*27860*/  HMMA.16816.F32 R16, R12.reuse, R4, R16 ;  /* 0x000000040c10723c */ /* 0x044fe40000001810 */
[----:B---3--:R-:W-:Y:S01]  /*27870*/  STL.64 [R1+0x3620], R22 ;  /* 0x0036201601007387 */ /* 0x008fe20000100a00 */
[----:B----4-:R0:W-:Y:S03]  /*27880*/  STL.64 [R1+0x3618], R20 ;  /* 0x0036181401007387 */ /* 0x0101e60000100a00 */
[----:B0-----:R-:W2:Y:S01]  /*27890*/  LDL.LU.64 R20, [R1+0x6a0] ;  /* 0x0006a00001147983 */ /* 0x001ea20000300a00 */
[----:B------:R-:W2:Y:S02]  /*278a0*/  LDL.LU.64 R22, [R1+0x6a8] ;  /* 0x0006a80001167983 */ /* 0x000ea40000300a00 */
[----:B------:R0:W-:Y:S11]  /*278b0*/  STL.64 [R1+0x3600], R24 ;  /* 0x0036001801007387 */ /* 0x0001f60000100a00 */
[----:B------:R-:W-:Y:S03]  /*278c0*/  @!UPT UIADD3 URZ, URZ, URZ, URZ ;  /* 0x0000003f3f3ff290 */ /* 0x000fe6000fffe03f */
[----:B------:R1:W-:Y:S01]  /*278d0*/  STL.64 [R1+0x1b0], R16 ;  /* 0x0001b01001007387 */ /* 0x0003e20000100a00 */
[----:B------:R-:W-:Y:S01]  /*278e0*/  STL.64 [R1+0x1b8], R18 ;  /* 0x0001b81201007387 */ /* 0x000fe20000100a00 */
[----:B0-----:R-:W-:Y:S02]  /*278f0*/  IMAD.MOV.U32 R24, RZ, RZ, R2 ;  /* 0x000000ffff187224 */ /* 0x001fe400078e0002 */
[----:B------:R-:W-:Y:S01]  /*27900*/  IMAD.MOV.U32 R25, RZ, RZ, R0 ;  /* 0x000000ffff197224 */ /* 0x000fe200078e0000 */
[----:B-1----:R-:W3:Y:S01]  /*27910*/  LDL.LU.64 R16, [R1+0x3660] ;  /* 0x0036600001107983 */ /* 0x002ee20000300a00 */
[----:B------:R-:W-:Y:S02]  /*27920*/  IMAD.MOV.U32 R2, RZ, RZ, R4 ;  /* 0x000000ffff027224 */ /* 0x000fe400078e0004 */
[----:B------:R-:W-:Y:S02]  /*27930*/  IMAD.MOV.U32 R0, RZ, RZ, R5 ;  /* 0x000000ffff007224 */ /* 0x000fe400078e0005 */
[----:B------:R-:W3:Y:S01]  /*27940*/  LDL.LU.64 R6, [R1+0x3658] ;  /* 0x0036580001067983 */ /* 0x000ee20000300a00 */
[----:B------:R-:W3:Y:S02]  /*27950*/  LDL.LU.64 R4, [R1+0x3650] ;  /* 0x0036500001047983 */ /* 0x000ee40000300a00 */
[C---:B---3--:R-:W-:Y:S01]  /*27960*/  HMMA.16816.F32 R4, R12.reuse, R16, R4 ;  /* 0x000000100c04723c */ /* 0x048fe20000001804 */
[----:B------:R-:W-:Y:S11]  /*27970*/  IMAD.MOV.U32 R3, RZ, RZ, R17 ;  /* 0x000000ffff037224 */ /* 0x000ff600078e0011 */
[----:B------:R-:W-:Y:S11]  /*27980*/  @!UPT UIADD3 URZ, URZ, URZ, URZ ;  /* 0x0000003f3f3ff290 */ /* 0x000ff6000fffe03f */
[----:B------:R0:W-:Y:S01]  /*27990*/  STL.64 [R1+0x1a0], R4 ;  /* 0x0001a00401007387 */ /* 0x0001e20000100a00 */
[----:B------:R1:W-:Y:S03]  /*279a0*/  STL.64 [R1+0x1a8], R6 ;  /* 0x0001a80601007387 */ /* 0x0003e60000100a00 */
[----:B0-----:R-:W3:Y:S01]  /*279b0*/  LDL.LU.64 R4, [R1+0x3648] ;  /* 0x0036480001047983 */ /* 0x001ee20000300a00 */
[----:B-1----:R-:W-:Y:S02]  /*279c0*/  IMAD.MOV.U32 R6, RZ, RZ, R16 ;  /* 0x000000ffff067224 */ /* 0x002fe400078e0010 */
[----:B------:R-:W3:Y:S02]  /*279d0*/  LDL.LU.64 R18, [R1+0x3640] ;  /* 0x0036400001127983 */ /* 0x000ee40000300a00 */
[----:B------:R-:W3:Y:S02]  /*279e0*/  LDL.LU.64 R16, [R1+0x3638] ;  /* 0x0036380001107983 */ /* 0x000ee40000300a00 */
[----:B---3--:R-:W-:Y:S01]  /*279f0*/  HMMA.16816.F32 R12, R12, R4, R16 ;  /* 0x000000040c0c723c */ /* 0x008fe20000001810 */
[----:B------:R-:W2:Y:S01]  /*27a00*/  LDL.LU.64 R18, [R1+0x3630] ;  /* 0x0036300001127983 */ /* 0x000ea20000300a00 */
[----:B------:R-:W2:Y:S02]  /*27a10*/  LDL.LU.64 R16, [R1+0x3628] ;  /* 0x0036280001107983 */ /* 0x000ea40000300a00 */
[----:B------:R0:W-:Y:S03]  /*27a20*/  STL.64 [R1+0x35c8], R4 ;  /* 0x0035c80401007387 */ /* 0x0001e60000100a00 */
[----:B0-----:R-:W-:-:S02]  /*27a30*/  IMAD.MOV.U32 R4, RZ, RZ, R6 ;  /* 0x000000ffff047224 */ /* 0x001fc400078e0006 */
[----:B------:R-:W-:Y:S11]  /*27a40*/  IMAD.MOV.U32 R5, RZ, RZ, R3 ;  /* 0x000000ffff057224 */ /* 0x000ff600078e0003 */
[----:B------:R-:W-:Y:S03]  /*27a50*/  @!UPT UIADD3 URZ, URZ, URZ, URZ ;  /* 0x0000003f3f3ff290 */ /* 0x000fe6000fffe03f */
[----:B------:R-:W-:Y:S01]  /*27a60*/  STL.64 [R1+0x100], R12 ;  /* 0x0001000c01007387 */ /* 0x000fe20000100a00 */
[----:B------:R-:W-:Y:S02]  /*27a70*/  STL.64 [R1+0x108], R14 ;  /* 0x0001080e01007387 */ /* 0x000fe40000100a00 */
[----:B------:R0:W-:Y:S02]  /*27a80*/  STL.64 [R1+0x35e0], R4 ;  /* 0x0035e00401007387 */ /* 0x0001e40000100a00 */
[----:B0-----:R-:W-:Y:S02]  /*27a90*/  IMAD.MOV.U32 R4, RZ, RZ, R2 ;  /* 0x000000ffff047224 */ /* 0x001fe400078e0002 */
[----:B------:R-:W-:-:S05]  /*27aa0*/  IMAD.MOV.U32 R5, RZ, RZ, R0 ;  /* 0x000000ffff057224 */ /* 0x000fca00078e0000 */
[----:B------:R0:W-:Y:S04]  /*27ab0*/  STL.64 [R1+0x35f8], R4 ;  /* 0x0035f80401007387 */ /* 0x0001e80000100a00 */
[----:B0-----:R-:W3:Y:S01]  /*27ac0*/  LDL.LU.64 R4, [R1+0x680] ;  /* 0x0006800001047983 */ /* 0x001ee20000300a00 */
[----:B------:R-:W3:Y:S02]  /*27ad0*/  LDL.LU.64 R6, [R1+0x688] ;  /* 0x0006880001067983 */ /* 0x000ee40000300a00 */
[----:B------:R-:W4:Y:S01]  /*27ae0*/  LDL.64 R12, [R1] ;  /* 0x00000000010c7983 */ /* 0x000f220000100a00 */
[C---:B--2---:R-:W-:Y:S11]  /*27af0*/  HMMA.16816.F32 R20, R16.reuse, R8, R20 ;  /* 0x000000081014723c */ /* 0x044ff60000001814 */
[----:B------:R-:W-:Y:S11]  /*27b00*/  @!UPT UIADD3 URZ, URZ, URZ, URZ ;  /* 0x0000003f3f3ff290 */ /* 0x000ff6000fffe03f */
[----:B------:R-:W-:Y:S01]  /*27b10*/  @!UPT UIADD3 URZ, URZ, URZ, URZ ;  /* 0x0000003f3f3ff290 */ /* 0x000fe2000fffe03f */
[----:B------:R-:W-:Y:S01]  /*27b20*/  STL.64 [R1+0xf0], R20 ;  /* 0x0000f01401007387 */ /* 0x000fe20000100a00 */
[----:B------:R0:W-:Y:S03]  /*27b30*/  STL.64 [R1+0xf8], R22 ;  /* 0x0000f81601007387 */ /* 0x0001e60000100a00 */
[----:B0-----:R-:W4:Y:S01]  /*27b40*/  LDL.LU.64 R22, [R1+0x3620] ;  /* 0x0036200001167983 */ /* 0x001f220000300a00 */
[----:B------:R-:W4:Y:S02]  /*27b50*/  LDL.LU.64 R20, [R1+0x3618] ;  /* 0x0036180001147983 */ /* 0x000f240000300a00 */
[----:B------:R-:W-:Y:S02]  /*27b60*/  IMAD.MOV.U32 R2, RZ, RZ, R8 ;  /* 0x000000ffff027224 */ /* 0x000fe400078e0008 */
[----:B------:R-:W-:Y:S01]  /*27b70*/  IMAD.MOV.U32 R0, RZ, RZ, R9 ;  /* 0x000000ffff007224 */ /* 0x000fe200078e0009 */
[----:B------:R-:W2:Y:S01]  /*27b80*/  LDL.LU.64 R10, [R1+0x3610] ;  /* 0x00361000010a7983 */ /* 0x000ea20000300a00 */
[----:B------:R-:W2:Y:S01]  /*27b90*/  LDL.LU.64 R8, [R1+0x3608] ;  /* 0x0036080001087983 */ /* 0x000ea20000300a00 */
[C---:B---3--:R-:W-:Y:S11]  /*27ba0*/  HMMA.16816.F32 R24, R16.reuse, R24, R4 ;  /* 0x000000181018723c */ /* 0x048ff60000001804 */
[----:B------:R-:W-:Y:S11]  /*27bb0*/  @!UPT UIADD3 URZ, URZ, URZ, URZ ;  /* 0x0000003f3f3ff290 */ /* 0x000ff6000fffe03f */
[----:B------:R-:W-:Y:S01]  /*27bc0*/  @!UPT UIADD3 URZ, URZ, URZ, URZ ;  /* 0x0000003f3f3ff290 */ /* 0x000fe2000fffe03f */
[----:B------:R0:W-:Y:S01]  /*27bd0*/  STL.64 [R1+0xe0], R24 ;  /* 0x0000e01801007387 */ /* 0x0001e20000100a00 */
[----:B------:R1:W-:Y:S03]  /*27be0*/  STL.64 [R1+0xe8], R26 ;  /* 0x0000e81a01007387 */ /* 0x0003e60000100a00 */
[----:B0-----:R-:W2:Y:S01]  /*27bf0*/  LDL.LU.64 R24, [R1+0x660] ;  /* 0x0006600001187983 */ /* 0x001ea20000300a00 */
[----:B-1----:R-:W2:Y:S01]  /*27c00*/  LDL.LU.64 R26, [R1+0x668] ;  /* 0x00066800011a7983 */ /* 0x002ea20000300a00 */
[C---:B----4-:R-:W-:Y:S11]  /*27c10*/  HMMA.16816.F32 R4, R16.reuse, R12, R20 ;  /* 0x0000000c1004723c */ /* 0x050ff60000001814 */
[----:B------:R-:W-:Y:S11]  /*27c20*/  @!UPT UIADD3 URZ, URZ, URZ, URZ ;  /* 0x0000003f3f3ff290 */ /* 0x000ff6000fffe03f */
[----:B------:R-:W-:Y:S01]  /*27c30*/  @!UPT UIADD3 URZ, URZ, URZ, URZ ;  /* 0x0000003f3f3ff290 */ /* 0x000fe2000fffe03f */
[----:B------:R0:W-:Y:S01]  /*27c40*/  STL.64 [R1+0xd0], R4 ;  /* 0x0000d00401007387 */ /* 0x0001e20000100a00 */
[----:B------:R1:W-:Y:S03]  /*27c50*/  STL.64 [R1+0xd8], R6 ;  /* 0x0000d80601007387 */ /* 0x0003e60000100a00 */
[----:B0-----:R-:W3:Y:S01]  /*27c60*/  LDL.LU.64 R4, [R1+0x340] ;  /* 0x0003400001047983 */ /* 0x001ee20000300a00 */
[----:B-1----:R-:W3:Y:S02]  /*27c70*/  LDL.LU.64 R6, [R1+0x348] ;  /* 0x0003480001067983 */ /* 0x002ee40000300a00 */
[----:B------:R-:W4:Y:S02]  /*27c80*/  LDL.LU.64 R20, [R1+0x240] ;  /* 0x0002400001147983 */ /* 0x000f240000300a00 */
[----:B------:R-:W2:Y:S02]  /*27c90*/  LDL.LU.64 R22, [R1+0x248] ;  /* 0x0002480001167983 */ /* 0x000ea40000300a00 */
[----:B--2---:R-:W-:Y:S01]  /*27ca0*/  STL.64 [R1+0x35d8], R22 ;  /* 0x0035d81601007387 */ /* 0x004fe20000100a00 */
[----:B----4-:R0:W-:Y:S03]  /*27cb0*/  STL.64 [R1+0x35d0], R20 ;  /* 0x0035d01401007387 */ /* 0x0101e60000100a00 */
[----:B0-----:R-:W2:Y:S01]  /*27cc0*/  LDL.LU.64 R20, [R1+0x250] ;  /* 0x0002500001147983 */ /* 0x001ea20000300a00 */
[----:B------:R-:W4:Y:S01]  /*27cd0*/  LDL.LU.64 R22, [R1+0x258] ;  /* 0x0002580001167983 */ /* 0x000f220000300a00 */
[C---:B------:R-:W-:Y:S02]  /*27ce0*/  HMMA.16816.F32 R24, R16.reuse, R8, R24 ;  /* 0x000000081018723c */ /* 0x040fe40000001818 */
[----:B----4-:R-:W-:Y:S01]  /*27cf0*/  STL.64 [R1+0x35f0], R22 ;  /* 0x0035f01601007387 */ /* 0x010fe20000100a00 */
[----:B--2---:R0:W-:Y:S03]  /*27d00*/  STL.64 [R1+0x35e8], R20 ;  /* 0x0035e81401007387 */ /* 0x0041e60000100a00 */
[----:B0-----:R-:W2:Y:S01]  /*27d10*/  LDL.LU.64 R20, [R1+0x230] ;  /* 0x0002300001147983 */ /* 0x001ea20000300a00 */
[----:B------:R-:W2:Y:S02]  /*27d20*/  LDL.LU.64 R22, [R1+0x238] ;  /* 0x0002380001167983 */ /* 0x000ea40000300a00 */
[----:B------:R0:W-:Y:S02]  /*27d30*/  STL.64 [R1+0x3590], R12 ;  /* 0x0035900c01007387 */ /* 0x0001e40000100a00 */
[----:B0-----:R-:W4:Y:S01]  /*27d40*/  LDL.LU.64 R12, [R1+0x5b0] ;  /* 0x0005b000010c7983 */ /* 0x001f220000300a00 */
[----:B------:R-:W2:Y:S03]  /*27d50*/  LDL.LU.64 R14, [R1+0x5b8] ;  /* 0x0005b800010e7983 */ /* 0x000ea60000300a00 */
[----:B--2---:R-:W-:Y:S01]  /*27d60*/  STL.64 [R1+0x35a0], R14 ;  /* 0x0035a00e01007387 */ /* 0x004fe20000100a00 */
[----:B----4-:R-:W-:Y:S07]  /*27d70*/  STL.64 [R1+0x3598], R12 ;  /* 0x0035980c01007387 */ /* 0x010fee0000100a00 */
[----:B------:R0:W-:Y:S02]  /*27d80*/  STL.64 [R1+0xc0], R24 ;  /* 0x0000c01801007387 */ /* 0x0001e40000100a00 */
[----:B------:R-:W-:Y:S01]  /*27d90*/  STL.64 [R1+0xc8], R26 ;  /* 0x0000c81a01007387 */ /* 0x000fe20000100a00 */
[----:B0-----:R-:W3:Y:S01]  /*27da0*/  LDL.LU.64 R24, [R1+0x3600] ;  /* 0x0036000001187983 */ /* 0x001ee20000300a00 */
[----:B------:R-:W-:Y:S02]  /*27db0*/  STL.64 [R1+0x35b0], R10 ;  /* 0x0035b00a01007387 */ /* 0x000fe40000100a00 */
[----:B------:R0:W-:Y:S02]  /*27dc0*/  STL.64 [R1+0x35a8], R8 ;  /* 0x0035a80801007387 */ /* 0x0001e40000100a00 */
[----:B0-----:R-:W2:Y:S01]  /*27dd0*/  LDL.LU.64 R8, [R1+0x5c0] ;  /* 0x0005c00001087983 */ /* 0x001ea20000300a00 */
[----:B------:R-:W2:Y:S01]  /*27de0*/  LDL.LU.64 R10, [R1+0x5c8] ;  /* 0x0005c800010a7983 */ /* 0x000ea20000300a00 */
[----:B---3--:R-:W-:Y:S11]  /*27df0*/  HMMA.16816.F32 R4, R16, R24, R4 ;  /* 0x000000181004723c */ /* 0x008ff60000001804 */
[----:B------:R-:W-:Y:S11]  /*27e00*/  @!UPT UIADD3 URZ, URZ, URZ, URZ ;  /* 0x0000003f3f3ff290 */ /* 0x000ff6000fffe03f */
[----:B------:R-:W-:Y:S01]  /*27e10*/  @!UPT UIADD3 URZ, URZ, URZ, URZ ;  /* 0x0000003f3f3ff290 */ /* 0x000fe2000fffe03f */
[----:B------:R0:W-:Y:S01]  /*27e20*/  STL.64 [R1+0x180], R4 ;  /* 0x0001800401007387 */ /* 0x0001e20000100a00 */
[----:B------:R1:W-:Y:S03]  /*27e30*/  STL.64 [R1+0x188], R6 ;  /* 0x0001880601007387 */ /* 0x0003e60000100a00 */
[----:B0-----:R-:W1:Y:S01]  /*27e40*/  LDL.LU.64 R4, [R1+0x35f8] ;  /* 0x0035f80001047983 */ /* 0x001e620000300a00 */
[----:B------:R-:W-:Y:S02]  /*27e50*/  IMAD.MOV.U32 R12, RZ, RZ, R2 ;  /* 0x000000ffff0c7224 */ /* 0x000fe400078e0002 */
[----:B------:R-:W-:Y:S02]  /*27e60*/  IMAD.MOV.U32 R13, RZ, RZ, R0 ;  /* 0x000000ffff0d7224 */ /* 0x000fe400078e0000 */
[----:B------:R-:W-:Y:S02]  /*27e70*/  IMAD.MOV.U32 R2, RZ, RZ, R24 ;  /* 0x000000ffff027224 */ /* 0x000fe400078e0018 */
[----:B------:R-:W-:-:S02]  /*27e80*/  IMAD.MOV.U32 R0, RZ, RZ, R25 ;  /* 0x000000ffff007224 */ /* 0x000fc400078e0019 */
[----:B------:R-:W3:Y:S01]  /*27e90*/  LDL.LU.64 R24, [R1+0x5a0] ;  /* 0x0005a00001187983 */ /* 0x000ee20000300a00 */
[----:B------:R-:W3:Y:S01]  /*27ea0*/  LDL.LU.64 R26, [R1+0x5a8] ;  /* 0x0005a800011a7983 */ /* 0x000ee20000300a00 */
[C---:B-1----:R-:W-:Y:S02]  /*27eb0*/  HMMA.16816.F32 R4, R16.reuse, R4, R20 ;  /* 0x000000041004723c */ /* 0x042fe40000001814 */
[----:B------:R-:W4:Y:S01]  /*27ec0*/  LDL.LU.64 R22, [R1+0x35f0] ;  /* 0x0035f00001167983 */ /* 0x000f220000300a00 */
[----:B------:R-:W4:Y:S11]  /*27ed0*/  LDL.LU.64 R20, [R1+0x35e8] ;  /* 0x0035e80001147983 */ /* 0x000f360000300a00 */
[----:B------:R-:W-:Y:S09]  /*27ee0*/  @!UPT UIADD3 URZ, URZ, URZ, URZ ;  /* 0x0000003f3f3ff290 */ /* 0x000ff2000fffe03f */
[----:B------:R0:W-:Y:S01]  /*27ef0*/  STL.64 [R1+0x230], R4 ;  /* 0x0002300401007387 */ /* 0x0001e20000100a00 */
[----:B------:R4:W-:Y:S03]  /*27f00*/  STL.64 [R1+0x238], R6 ;  /* 0x0002380601007387 */ /* 0x0009e60000100a00 */
[----:B0-----:R-:W4:Y:S02]  /*27f10*/  LDL.LU.64 R4, [R1+0x35e0] ;  /* 0x0035e00001047983 */ /* 0x001f240000300a00 */
[C---:B----4-:R-:W-:Y:S02]  /*27f20*/  HMMA.16816.F32 R4, R16.reuse, R4, R20 ;  /* 0x000000041004723c */ /* 0x050fe40000001814 */
[----:B------:R-:W4:Y:S01]  /*27f30*/  LDL.LU.64 R22, [R1+0x35d8] ;  /* 0x0035d80001167983 */ /* 0x000f220000300a00 */
[----:B------:R-:W4:Y:S11]  /*27f40*/  LDL.LU.64 R20, [R1+0x35d0] ;  /* 0x0035d00001147983 */ /* 0x000f360000300a00 */
[----:B------:R-:W-:Y:S09]  /*27f50*/  @!UPT UIADD3 URZ, URZ, URZ, URZ ;  /* 0x0000003f3f3ff290 */ /* 0x000ff2000fffe03f */
[----:B------:R0:W-:Y:S01]  /*27f60*/  STL.64 [R1+0x360], R4 ;  /* 0x0003600401007387 */ /* 0x0001e20000100a00 */
[----:B------:R-:W-:Y:S03]  /*27f70*/  STL.64 [R1+0x368], R6 ;  /* 0x0003680601007387 */ /* 0x000fe60000100a00 */
[----:B0-----:R-:W4:Y:S02]  /*27f80*/  LDL.LU.64 R4, [R1+0x35c8] ;  /* 0x0035c80001047983 */ /* 0x001f240000300a00 */
[----:B----4-:R-:W-:Y:S02]  /*27f90*/  HMMA.16816.F32 R16, R16, R4, R20 ;  /* 0x000000041010723c */ /* 0x010fe40000001814 */
[----:B------:R-:W2:Y:S01]  /*27fa0*/  LDL.LU.64 R22, [R1+0x35c0] ;  /* 0x0035c00001167983 */ /* 0x000ea20000300a00 */
[----:B------:R-:W2:Y:S02]  /*27fb0*/  LDL.LU.64 R20, [R1+0x35b8] ;  /* 0x0035b80001147983 */ /* 0x000ea40000300a00 */
[----:B------:R0:W-:Y:S02]  /*27fc0*/  STL.64 [R1+0x3558], R4 ;  /* 0x0035580401007387 */ /* 0x0001e40000100a00 */
[----:B0-----:R-:W4:Y:S11]  /*27fd0*/  LDL.64 R4, [R1+0x60] ;  /* 0x0000600001047983 */ /* 0x001f360000100a00 */
[----:B------:R-:W-:Y:S05]  /*27fe0*/  @!UPT UIADD3 URZ, URZ, URZ, URZ ;  /* 0x0000003f3f3ff290 */ /* 0x000fea000fffe03f */
[----:B------:R-:W-:Y:S01]  /*27ff0*/  STL.64 [R1+0x350], R16 ;  /* 0x0003501001007387 */ /* 0x000fe20000100a00 */
[----:B------:R-:W-:Y:S03]  /*28000*/  STL.64 [R1+0x358], R18 ;  /* 0x0003581201007387 */ /* 0x000fe60000100a00 */
[----:B----4-:R0:W-:Y:S04]  /*28010*/  STL.64 [R1+0x3570], R4 ;  /* 0x0035700401007387 */ /* 0x0101e80000100a00 */
[----:B0-----:R-:W4:Y:S01]  /*28020*/  LDL.64 R4, [R1+0x50] ;  /* 0x0000500001047983 */ /* 0x001f220000100a00 */
[C---:B--2---:R-:W-:Y:S03]  /*28030*/  HMMA.16816.F32 R12, R20.reuse, R12, R8 ;  /* 0x0000000c140c723c */ /* 0x044fe60000001808 */
[----:B----4-:R0:W-:Y:S04]  /*28040*/  STL.64 [R1+0x3588], R4 ;  /* 0x0035880401007387 */ /* 0x0101e80000100a00 */
[----:B0-----:R-:W2:Y:S01]  /*28050*/  LDL.64 R4, [R1+0x10] ;  /* 0x0000100001047983 */ /* 0x001ea20000100a00 */
[----:B------:R-:W4:Y:S02]  /*28060*/  LDL.LU.64 R10, [R1+0x35b0] ;  /* 0x0035b000010a7983 */ /* 0x000f240000300a00 */
[----:B------:R-:W2:Y:S11]  /*28070*/  LDL.LU.64 R8, [R1+0x35a8] ;  /* 0x0035a80001087983 */ /* 0x000eb60000300a00 */
[----:B------:R-:W-:Y:S02]  /*28080*/  @!UPT UIADD3 URZ, URZ, URZ, URZ ;  /* 0x0000003f3f3ff290 */ /* 0x000fe4000fffe03f */
[----:B------:R-:W-:Y:S01]  /*28090*/  STL.64 [R1+0x440], R12 ;  /* 0x0004400c01007387 */ /* 0x000fe20000100a00 */
[----:B------:R0:W-:Y:S04]  /*280a0*/  STL.64 [R1+0x448], R14 ;  /* 0x0004480e01007387 */ /* 0x0001e80000100a00 */
[----:B0-----:R-:W2:Y:S01]  /*280b0*/  LDL.LU.64 R14, [R1+0x35a0] ;  /* 0x0035a000010e7983 */ /* 0x001ea20000300a00 */
[----:B------:R-:W2:Y:S02]  /*280c0*/  LDL.LU.64 R12, [R1+0x3598] ;  /* 0x00359800010c7983 */ /* 0x000ea40000300a00 */
[C---:B--2---:R-:W-:Y:S11]  /*280d0*/  HMMA.16816.F32 R12, R20.reuse, R4, R12 ;  /* 0x00000004140c723c */ /* 0x044ff6000000180c */
[----:B------:R-:W-:Y:S11]  /*280e0*/  @!UPT UIADD3 URZ, URZ, URZ, URZ ;  /* 0x0000003f3f3ff290 */ /* 0x000ff6000fffe03f */
[----:B------:R-:W-:Y:S01]  /*280f0*/  @!UPT UIADD3 URZ, URZ, URZ, URZ ;  /* 0x0000003f3f3ff290 */ /* 0x000fe2000fffe03f */
[----:B------:R0:W-:Y:S01]  /*28100*/  STL.64 [R1+0x430], R12 ;  /* 0x0004300c01007387 */ /* 0x0001e20000100a00 */
[----:B------:R-:W-:Y:S03]  /*28110*/  STL.64 [R1+0x438], R14 ;  /* 0x0004380e01007387 */ /* 0x000fe60000100a00 */
[----:B0-----:R-:W3:Y:S01]  /*28120*/  LDL.LU.64 R12, [R1+0x3590] ;  /* 0x00359000010c7983 */ /* 0x001ee20000300a00 */
[----:B------:R-:W-:Y:S02]  /*28130*/  IMAD.MOV.U32 R28, RZ, RZ, R4 ;  /* 0x000000ffff1c7224 */ /* 0x000fe400078e0004 */
[----:B------:R-:W-:Y:S02]  /*28140*/  IMAD.MOV.U32 R3, RZ, RZ, R5 ;  /* 0x000000ffff037224 */ /* 0x000fe400078e0005 */
[----:B------:R-:W2:Y:S01]  /*28150*/  LDL.LU.64 R4, [R1+0x590] ;  /* 0x0005900001047983 */ /* 0x000ea20000300a00 */
[----:B------:R-:W2:Y:S01]  /*28160*/  LDL.LU.64 R6, [R1+0x598] ;  /* 0x0005980001067983 */ /* 0x000ea20000300a00 */
[C---:B---3--:R-:W-:Y:S11]  /*28170*/  HMMA.16816.F32 R24, R20.reuse, R12, R24 ;  /* 0x0000000c1418723c */ /* 0x048ff60000001818 */
[----:B------:R-:W-:Y:S11]  /*28180*/  @!UPT UIADD3 URZ, URZ, URZ, URZ ;  /* 0x0000003f3f3ff290 */ /* 0x000ff6000fffe03f */
[----:B------:R-:W-:Y:S01]  /*28190*/  @!UPT UIADD3 URZ, URZ, URZ, URZ ;  /* 0x0000003f3f3ff290 */ /* 0x000fe2000fffe03f */
[----:B------:R0:W-:Y:S01]  /*281a0*/  STL.64 [R1+0x420], R24 ;  /* 0x0004201801007387 */ /* 0x0001e20000100a00 */
[----:B------:R1:W-:Y:S03]  /*281b0*/  STL.64 [R1+0x428], R26 ;  /* 0x0004281a01007387 */ /* 0x0003e60000100a00 */
[----:B0-----:R-:W3:Y:S01]  /*281c0*/  LDL.LU.64 R24, [R1+0x110] ;  /* 0x0001100001187983 */ /* 0x001ee20000300a00 */
[----:B-1----:R-:W3:Y:S01]  /*281d0*/  LDL.LU.64 R26, [R1+0x118] ;  /* 0x00011800011a7983 */ /* 0x002ee20000300a00 */
[----:B--2---:R-:W-:Y:S02]  /*281e0*/  HMMA.16816.F32 R4, R20, R8, R4 ;  /* 0x000000081404723c */ /* 0x004fe40000001804 */
[----:B---3--:R-:W-:Y:S01]  /*281f0*/  STL.64 [R1+0x3568], R26 ;  /* 0x0035681a01007387 */ /* 0x008fe20000100a00 */
[----:B------:R0:W-:Y:S03]  /*28200*/  STL.64 [R1+0x3560], R24 ;  /* 0x0035601801007387 */ /* 0x0001e60000100a00 */
[----:B0-----:R-:W2:Y:S01]  /*28210*/  LDL.LU.64 R24, [R1+0x120] ;  /* 0x0001200001187983 */ /* 0x001ea20000300a00 */
[----:B------:R-:W3:Y:S02]  /*28220*/  LDL.LU.64 R26, [R1+0x128] ;  /* 0x00012800011a7983 */ /* 0x000ee40000300a00 */
[----:B------:R-:W-:Y:S01]  /*28230*/  IMAD.MOV.U32 R16, RZ, RZ, R2 ;  /* 0x000000ffff107224 */ /* 0x000fe200078e0002 */
[----:B---3--:R-:W-:Y:S01]  /*28240*/  STL.64 [R1+0x3580], R26 ;  /* 0x0035801a01007387 */ /* 0x008fe20000100a00 */
[----:B--2---:R0:W-:Y:S03]  /*28250*/  STL.64 [R1+0x3578], R24 ;  /* 0x0035781801007387 */ /* 0x0041e60000100a00 */
[----:B0-----:R-:W2:Y:S01]  /*28260*/  LDL.LU.64 R24, [R1+0x130] ;  /* 0x0001300001187983 */ /* 0x001ea20000300a00 */
[----:B------:R-:W2:Y:S02]  /*28270*/  LDL.LU.64 R26, [R1+0x138] ;  /* 0x00013800011a7983 */ /* 0x000ea40000300a00 */
[----:B------:R0:W-:Y:S02]  /*28280*/  STL.64 [R1+0x3520], R12 ;  /* 0x0035200c01007387 */ /* 0x0001e40000100a00 */
[----:B0-----:R-:W3:Y:S01]  /*28290*/  LDL.LU.64 R12, [R1+0x140] ;  /* 0x00014000010c7983 */ /* 0x001ee20000300a00 */
[----:B------:R-:W3:Y:S03]  /*282a0*/  LDL.LU.64 R14, [R1+0x148] ;  /* 0x00014800010e7983 */ /* 0x000ee60000300a00 */
[----:B------:R0:W-:Y:S02]  /*282b0*/  STL.64 [R1+0x410], R4 ;  /* 0x0004100401007387 */ /* 0x0001e40000100a00 */
[----:B------:R-:W-:Y:S01]  /*282c0*/  STL.64 [R1+0x418], R6 ;  /* 0x0004180601007387 */ /* 0x000fe20000100a00 */
[----:B0-----:R-:W2:Y:S01]  /*282d0*/  LDL.LU.64 R4, [R1+0x3588] ;  /* 0x0035880001047983 */ /* 0x001ea20000300a00 */
[----:B------:R-:W-:-:S02]  /*282e0*/  IMAD.MOV.U32 R17, RZ, RZ, R0 ;  /* 0x000000ffff117224 */ /* 0x000fc400078e0000 */
[----:B----4-:R-:W-:Y:S02]  /*282f0*/  STL.64 [R1+0x3538], R10 ;  /* 0x0035380a01007387 */ /* 0x010fe40000100a00 */
[----:B------:R0:W-:Y:S02]  /*28300*/  STL.64 [R1+0x3530], R8 ;  /* 0x0035300801007387 */ /* 0x0001e40000100a00 */
[----:B0-----:R-:W4:Y:S01]  /*28310*/  LDL.64 R8, [R1+0x20] ;  /* 0x0000200001087983 */ /* 0x001f220000100a00 */
[C---:B---3--:R-:W-:Y:S08]  /*28320*/  HMMA.16816.F32 R12, R20.reuse, R16, R12 ;  /* 0x00000010140c723c */ /* 0x048ff0000000180c */
[C---:B--2---:R-:W-:Y:S11]  /*28330*/  HMMA.16816.F32 R24, R20.reuse, R4, R24 ;  /* 0x000000041418723c */ /* 0x044ff60000001818 */
[----:B------:R-:W-:Y:S04]  /*28340*/  @!UPT UIADD3 URZ, URZ, URZ, URZ ;  /* 0x0000003f3f3ff290 */ /* 0x000fe8000fffe03f */
[----:B------:R0:W-:Y:S01]  /*28350*/  STL.64 [R1+0x400], R12 ;  /* 0x0004000c01007387 */ /* 0x0001e20000100a00 */
[----:B------:R1:W-:Y:S02]  /*28360*/  STL.64 [R1+0x408], R14 ;  /* 0x0004080e01007387 */ /* 0x0003e40000100a00 */
[----:B------:R-:W-:Y:S02]  /*28370*/  IMAD.MOV.U32 R11, RZ, RZ, R4 ;  /* 0x000000ffff0b7224 */ /* 0x000fe400078e0004 */
[----:B------:R-:W-:Y:S01]  /*28380*/  IMAD.MOV.U32 R10, RZ, RZ, R5 ;  /* 0x000000ffff0a7224 */ /* 0x000fe200078e0005 */
[----:B0-----:R-:W2:Y:S01]  /*28390*/  LDL.LU.64 R12, [R1+0x6d0] ;  /* 0x0006d000010c7983 */ /* 0x001ea20000300a00 */
[----:B-1----:R-:W2:Y:S02]  /*283a0*/  LDL.LU.64 R14, [R1+0x6d8] ;  /* 0x0006d800010e7983 */ /* 0x002ea40000300a00 */
[----:B------:R0:W-:Y:S02]  /*283b0*/  STL.64 [R1+0x3518], R16 ;  /* 0x0035181001007387 */ /* 0x0001e40000100a00 */
[----:B0-----:R-:W3:Y:S01]  /*283c0*/  LDL.LU.64 R16, [R1+0x6c0] ;  /* 0x0006c00001107983 */ /* 0x001ee20000300a00 */
[----:B------:R-:W3:Y:S02]  /*283d0*/  LDL.LU.64 R18, [R1+0x6c8] ;  /* 0x0006c80001127983 */ /* 0x000ee40000300a00 */
[----:B------:R-:W-:Y:S02]  /*283e0*/  STL.64 [R1+0x3f0], R24 ;  /* 0x0003f01801007387 */ /* 0x000fe40000100a00 */
[----:B------:R0:W-:Y:S02]  /*283f0*/  STL.64 [R1+0x3f8], R26 ;  /* 0x0003f81a01007387 */ /* 0x0001e40000100a00 */
[----:B0-----:R-:W2:Y:S01]  /*28400*/  LDL.LU.64 R26, [R1+0x3580] ;  /* 0x00358000011a7983 */ /* 0x001ea20000300a00 */
[----:B------:R-:W2:Y:S02]  /*28410*/  LDL.LU.64 R24, [R1+0x3578] ;  /* 0x0035780001187983 */ /* 0x000ea40000300a00 */
[----:B------:R-:W2:Y:S02]  /*28420*/  LDL.LU.64 R4, [R1+0x3570] ;  /* 0x0035700001047983 */ /* 0x000ea40000300a00 */
[----:B--2---:R-:W-:Y:S01]  /*28430*/  HMMA.16816.F32 R24, R20, R4, R24 ;  /* 0x000000041418723c */ /* 0x004fe20000001818 */
[----:B------:R-:W-:-:S02]  /*28440*/  IMAD.MOV.U32 R0, RZ, RZ, R4 ;  /* 0x000000ffff007224 */ /* 0x000fc400078e0004 */
[----:B------:R-:W-:Y:S11]  /*28450*/  IMAD.MOV.U32 R2, RZ, RZ, R5 ;  /* 0x000000ffff027224 */ /* 0x000ff600078e0005 */
[----:B------:R-:W-:Y:S09]  /*28460*/  @!UPT UIADD3 URZ, URZ, URZ, URZ ;  /* 0x0000003f3f3ff290 */ /* 0x000ff2000fffe03f */
[----:B------:R-:W-:Y:S01]  /*28470*/  STL.64 [R1+0x3e0], R24 ;  /* 0x0003e01801007387 */ /* 0x000fe20000100a00 */
[----:B------:R0:W-:Y:S03]  /*28480*/  STL.64 [R1+0x3e8], R26 ;  /* 0x0003e81a01007387 */ /* 0x0001e60000100a00 */
[----:B0-----:R-:W2:Y:S01]  /*28490*/  LDL.LU.64 R26, [R1+0x3568] ;  /* 0x00356800011a7983 */ /* 0x001ea20000300a00 */
[----:B------:R-:W2:Y:S02]  /*284a0*/  LDL.LU.64 R24, [R1+0x3560] ;  /* 0x0035600001187983 */ /* 0x000ea40000300a00 */
[----:B------:R-:W2:Y:S02]  /*284b0*/  LDL.LU.64 R4, [R1+0x3558] ;  /* 0x0035580001047983 */ /* 0x000ea40000300a00 */
[----:B--2---:R-:W-:Y:S01]  /*284c0*/  HMMA.16816.F32 R20, R20, R4, R24 ;  /* 0x000000041414723c */ /* 0x004fe20000001818 */
[----:B------:R-:W4:Y:S01]  /*284d0*/  LDL.LU.64 R26, [R1+0x3550] ;  /* 0x00355000011a7983 */ /* 0x000f220000300a00 */
[----:B------:R-:W4:Y:S02]  /*284e0*/  LDL.LU.64 R24, [R1+0x3548] ;  /* 0x0035480001187983 */ /* 0x000f240000300a00 */
[----:B------:R0:W-:Y:S02]  /*284f0*/  STL.64 [R1+0x34f0], R4 ;  /* 0x0034f00401007387 */ /* 0x0001e40000100a00 */
[----:B0-----:R-:W4:Y:S11]  /*28500*/  LDL.LU.64 R4, [R1+0x730] ;  /* 0x0007300001047983 */ /* 0x001f360000300a00 */
[----:B------:R-:W-:Y:S06]  /*28510*/  @!UPT UIADD3 URZ, URZ, URZ, URZ ;  /* 0x0000003f3f3ff290 */ /* 0x000fec000fffe03f */
[----:B------:R0:W-:Y:S01]  /*28520*/  STL.64 [R1+0x340], R20 ;  /* 0x0003401401007387 */ /* 0x0001e20000100a00 */
[----:B------:R-:W-:Y:S02]  /*28530*/  STL.64 [R1+0x348], R22 ;  /* 0x0003481601007387 */ /* 0x000fe40000100a00 */
[----:B------:R-:W4:Y:S02]  /*28540*/  LDL.LU.64 R6, [R1+0x738] ;  /* 0x0007380001067983 */ /* 0x000f240000300a00 */
[----:B0-----:R-:W-:Y:S02]  /*28550*/  IMAD.MOV.U32 R20, RZ, RZ, R11 ;  /* 0x000000ffff147224 */ /* 0x001fe400078e000b */
[----:B------:R-:W-:-:S05]  /*28560*/  IMAD.MOV.U32 R21, RZ, RZ, R10 ;  /* 0x000000ffff157224 */ /* 0x000fca00078e000a */
[----:B------:R0:W-:Y:S02]  /*28570*/  STL.64 [R1+0x3510], R20 ;  /* 0x0035101401007387 */ /* 0x0001e40000100a00 */
[----:B0-----:R-:W-:Y:S02]  /*28580*/  IMAD.MOV.U32 R20, RZ, RZ, R28 ;  /* 0x000000ffff147224 */ /* 0x001fe400078e001c */
[----:B------:R-:W-:Y:S01]  /*28590*/  IMAD.MOV.U32 R21, RZ, RZ, R3 ;  /* 0x000000ffff157224 */ /* 0x000fe200078e0003 */
[----:B------:R-:W2:Y:S01]  /*285a0*/  LDL.LU R28, [R1+0x3544] ;  /* 0x00354400011c7983 */ /* 0x000ea20000300800 */
[----:B------:R-:W2:Y:S01]  /*285b0*/  LDL.LU R3, [R1+0x3540] ;  /* 0x0035400001037983 */ /* 0x000ea20000300800 */
[C---:B----4-:R-:W-:Y:S08]  /*285c0*/  HMMA.16816.F32 R4, R24.reuse, R8, R4 ;  /* 0x000000081804723c */ /* 0x050ff00000001804 */
[----:B------:R-:W-:Y:S11]  /*285d0*/  HMMA.16816.F32 R20, R24, R20, R12 ;  /* 0x000000141814723c */ /* 0x000ff6000000180c */
[----:B------:R-:W-:Y:S04]  /*285e0*/  @!UPT UIADD3 URZ, URZ, URZ, URZ ;  /* 0x0000003f3f3ff290 */ /* 0x000fe8000fffe03f */
[----:B------:R0:W-:Y:S01]  /*285f0*/  STL.64 [R1+0x3d0], R4 ;  /* 0x0003d00401007387 */ /* 0x0001e20000100a00 */
[----:B------:R1:W-:Y:S02]  /*28600*/  STL.64 [R1+0x3d8], R6 ;  /* 0x0003d80601007387 */ /* 0x0003e40000100a00 */
[----:B------:R-:W4:Y:S02]  /*28610*/  LDL.LU.64 R10, [R1+0x3538] ;  /* 0x00353800010a7983 */ /* 0x000f240000300a00 */
[----:B0-----:R-:W-:Y:S02]  /*28620*/  IMAD.MOV.U32 R4, RZ, RZ, R0 ;  /* 0x000000ffff047224 */ /* 0x001fe400078e0000 */
[----:B------:R-:W-:Y:S02]  /*28630*/  IMAD.MOV.U32 R5, RZ, RZ, R2 ;  /* 0x000000ffff057224 */ /* 0x000fe400078e0002 */
[----:B-1----:R-:W-:Y:S02]  /*28640*/  IMAD.MOV.U32 R7, RZ, RZ, R8 ;  /* 0x000000ffff077224 */ /* 0x002fe400078e0008 */
[----:B------:R-:W-:-:S02]  /*28650*/  IMAD.MOV.U32 R6, RZ, RZ, R9 ;  /* 0x000000ffff067224 */ /* 0x000fc400078e0009 */
[----:B------:R-:W2:Y:S01]  /*28660*/  LDL.LU.64 R8, [R1+0x3530] ;  /* 0x0035300001087983 */ /* 0x000ea20000300a00 */
[----:B------:R-:W2:Y:S02]  /*28670*/  LDL.LU R0, [R1+0x352c] ;  /* 0x00352c0001007983 */ /* 0x000ea40000300800 */
[----:B------:R-:W2:Y:S02]  /*28680*/  LDL.LU R2, [R1+0x3528] ;  /* 0x0035280001027983 */ /* 0x000ea40000300800 */
[----:B------:R0:W-:Y:S01]  /*28690*/  STL.64 [R1+0x3508], R4 ;  /* 0x0035080401007387 */ /* 0x0001e20000100a00 */
[----:B------:R-:W3:Y:S01]  /*286a0*/  LDL.LU.64 R12, [R1+0x3520] ;  /* 0x00352000010c7983 */ /* 0x000ee20000300a00 */
[----:B------:R-:W-:Y:S02]  /*286b0*/  STL.64 [R1+0x3c0], R20 ;  /* 0x0003c01401007387 */ /* 0x000fe40000100a00 */
[----:B------:R-:W-:Y:S01]  /*286c0*/  STL.64 [R1+0x3c8], R22 ;  /* 0x0003c81601007387 */ /* 0x000fe20000100a00 */
[----:B---3--:R-:W-:Y:S01]  /*286d0*/  HMMA.16816.F32 R16, R24, R12, R16 ;  /* 0x0000000c1810723c */ /* 0x008fe20000001810 */
[----:B0-----:R-:W-:-:S02]  /*286e0*/  IMAD.MOV.U32 R5, RZ, RZ, R12 ;  /* 0x000000ffff057224 */ /* 0x001fc400078e000c */
[----:B------:R-:W-:Y:S11]  /*286f0*/  IMAD.MOV.U32 R4, RZ, RZ, R13 ;  /* 0x000000ffff047224 */ /* 0x000ff600078e000d */
[----:B------:R-:W-:Y:S09]  /*28700*/  @!UPT UIADD3 URZ, URZ, URZ, URZ ;  /* 0x0000003f3f3ff290 */ /* 0x000ff2000fffe03f */
[----:B------:R0:W-:Y:S01]  /*28710*/  STL.64 [R1+0x3b0], R16 ;  /* 0x0003b01001007387 */ /* 0x0001e20000100a00 */
[----:B------:R1:W-:Y:S03]  /*28720*/  STL.64 [R1+0x3b8], R18 ;  /* 0x0003b81201007387 */ /* 0x0003e60000100a00 */
[----:B0-----:R-:W2:Y:S01]  /*28730*/  LDL.LU.64 R16, [R1+0x6b0] ;  /* 0x0006b00001107983 */ /* 0x001ea20000300a00 */
[----:B-1----:R-:W2:Y:S02]  /*28740*/  LDL.LU.64 R18, [R1+0x6b8] ;  /* 0x0006b80001127983 */ /* 0x002ea40000300a00 */
[----:B------:R-:W3:Y:S02]  /*28750*/  LDL.LU.64 R12, [R1+0x620] ;  /* 0x00062000010c7983 */ /* 0x000ee40000300a00 */
[----:B------:R-:W2:Y:S02]  /*28760*/  LDL.LU.64 R14, [R1+0x628] ;  /* 0x00062800010e7983 */ /* 0x000ea40000300a00 */
[----:B--2---:R-:W-:Y:S01]  /*28770*/  STL.64 [R1+0x34a0], R14 ;  /* 0x0034a00e01007387 */ /* 0x004fe20000100a00 */
[----:B---3--:R0:W-:Y:S02]  /*28780*/  STL.64 [R1+0x3498], R12 ;  /* 0x0034980c01007387 */ /* 0x0081e40000100a00 */
[----:B0-----:R-:W-:-:S02]  /*28790*/  IMAD.MOV.U32 R12, RZ, RZ, R5 ;  /* 0x000000ffff0c7224 */ /* 0x001fc400078e0005 */
[----:B------:R-:W-:-:S05]  /*287a0*/  IMAD.MOV.U32 R13, RZ, RZ, R4 ;  /* 0x000000ffff0d7224 */ /* 0x000fca00078e0004 */
[----:B------:R0:W-:Y:S04]  /*287b0*/  STL.64 [R1+0x34b8], R12 ;  /* 0x0034b80c01007387 */ /* 0x0001e80000100a00 */
[----:B0-----:R-:W2:Y:S01]  /*287c0*/  LDL.64 R12, [R1+0x10] ;  /* 0x00001000010c7983 */ /* 0x001ea20000100a00 */
[----:B------:R-:W-:Y:S03]  /*287d0*/  HMMA.16816.F32 R16, R24, R8, R16 ;  /* 0x000000081810723c */ /* 0x000fe60000001810 */
[----:B--2---:R0:W-:Y:S01]  /*287e0*/  STL.64 [R1+0x34c0], R12 ;  /* 0x0034c00c01007387 */ /* 0x0041e20000100a00 */
[----:B------:R-:W2:Y:S02]  /*287f0*/  LDL.LU.64 R20, [R1+0x390] ;  /* 0x0003900001147983 */ /* 0x000ea40000300a00 */
[----:B------:R-:W2:Y:S02]  /*28800*/  LDL.LU.64 R22, [R1+0x398] ;  /* 0x0003980001167983 */ /* 0x000ea40000300a00 */
[----:B------:R-:W3:Y:S02]  /*28810*/  LDL.LU.64 R4, [R1+0x380] ;  /* 0x0003800001047983 */ /* 0x000ee40000300a00 */
[----:B0-----:R-:W-:-:S02]  /*28820*/  IMAD.MOV.U32 R12, RZ, RZ, R7 ;  /* 0x000000ffff0c7224 */ /* 0x001fc400078e0007 */
[----:B------:R-:W-:Y:S02]  /*28830*/  IMAD.MOV.U32 R13, RZ, RZ, R6 ;  /* 0x000000ffff0d7224 */ /* 0x000fe400078e0006 */
[----:B------:R-:W3:Y:S03]  /*28840*/  LDL.LU.64 R6, [R1+0x388] ;  /* 0x0003880001067983 */ /* 0x000ee60000300a00 */
[----:B------:R0:W-:Y:S02]  /*28850*/  STL.64 [R1+0x34e8], R12 ;  /* 0x0034e80c01007387 */ /* 0x0001e40000100a00 */
[----:B0-----:R-:W2:Y:S01]  /*28860*/  LDL.LU.64 R12, [R1+0x4e0] ;  /* 0x0004e000010c7983 */ /* 0x001ea20000300a00 */
[----:B------:R-:W2:Y:S03]  /*28870*/  LDL.LU.64 R14, [R1+0x4e8] ;  /* 0x0004e800010e7983 */ /* 0x000ea60000300a00 */
[----:B--2---:R-:W-:Y:S01]  /*28880*/  STL.64 [R1+0x3500], R14 ;  /* 0x0035000e01007387 */ /* 0x004fe20000100a00 */
[----:B------:R0:W-:Y:S03]  /*28890*/  STL.64 [R1+0x34f8], R12 ;  /* 0x0034f80c01007387 */ /* 0x0001e60000100a00 */
[----:B0-----:R-:W2:Y:S01]  /*288a0*/  LDL.LU.64 R12, [R1+0x370] ;  /* 0x00037000010c7983 */ /* 0x001ea20000300a00 */
[----:B------:R-:W2:Y:S02]  /*288b0*/  LDL.LU.64 R14, [R1+0x378] ;  /* 0x00037800010e7983 */ /* 0x000ea40000300a00 */
[----:B------:R0:W-:Y:S02]  /*288c0*/  STL.64 [R1+0x3a0], R16 ;  /* 0x0003a01001007387 */ /* 0x0001e40000100a00 */
[----:B------:R-:W-:Y:S01]  /*288d0*/  STL.64 [R1+0x3a8], R18 ;  /* 0x0003a81201007387 */ /* 0x000fe20000100a00 */
[----:B0-----:R-:W2:Y:S01]  /*288e0*/  LDL.LU.64 R16, [R1+0x3518] ;  /* 0x0035180001107983 */ /* 0x001ea20000300a00 */
[----:B----4-:R-:W-:Y:S02]  /*288f0*/  STL.64 [R1+0x34b0], R10 ;  /* 0x0034b00a01007387 */ /* 0x010fe40000100a00 */
[----:B------:R0:W-:Y:S02]  /*28900*/  STL.64 [R1+0x34a8], R8 ;  /* 0x0034a80801007387 */ /* 0x0001e40000100a00 */
[----:B0-----:R-:W4:Y:S01]  /*28910*/  LDL.LU.64 R8, [R1+0x630] ;  /* 0x0006300001087983 */ /* 0x001f220000300a00 */
[----:B------:R-:W3:Y:S01]  /*28920*/  LDL.LU.64 R10, [R1+0x638] ;  /* 0x00063800010a7983 */ /* 0x000ee20000300a00 */
[C---:B--2---:R-:W-:Y:S02]  /*28930*/  HMMA.16816.F32 R20, R24.reuse, R16, R20 ;  /* 0x000000101814723c */ /* 0x044fe40000001814 */
[----:B---3--:R-:W-:Y:S01]  /*28940*/  STL.64 [R1+0x34d0], R10 ;  /* 0x0034d00a01007387 */ /* 0x008fe20000100a00 */
[----:B----4-:R0:W-:Y:S03]  /*28950*/  STL.64 [R1+0x34c8], R8 ;  /* 0x0034c80801007387 */ /* 0x0101e60000100a00 */
[----:B0-----:R-:W2:Y:S01]  /*28960*/  LDL.LU.64 R8, [R1+0x690] ;  /* 0x0006900001087983 */ /* 0x001ea20000300a00 */
[----:B------:R-:W2:Y:S11]  /*28970*/  LDL.LU.64 R10, [R1+0x698] ;  /* 0x00069800010a7983 */ /* 0x000eb60000300a00 */
[----:B------:R-:W-:Y:S05]  /*28980*/  @!UPT UIADD3 URZ, URZ, URZ, URZ ;  /* 0x0000003f3f3ff290 */ /* 0x000fea000fffe03f */
[----:B------:R0:W-:Y:S02]  /*28990*/  STL.64 [R1+0x390], R20 ;  /* 0x0003901401007387 */ /* 0x0001e40000100a00 */
[----:B------:R-:W-:Y:S01]  /*289a0*/  STL.64 [R1+0x398], R22 ;  /* 0x0003981601007387 */ /* 0x000fe20000100a00 */
[----:B0-----:R-:W3:Y:S02]  /*289b0*/  LDL.LU.64 R20, [R1+0x3510] ;  /* 0x0035100001147983 */ /* 0x001ee40000300a00 */
[C---:B---3--:R-:W-:Y:S11]  /*289c0*/  HMMA.16816.F32 R4, R24.reuse, R20, R4 ;  /* 0x000000141804723c */ /* 0x048ff60000001804 */
[----:B------:R-:W-:Y:S11]  /*289d0*/  @!UPT UIADD3 URZ, URZ, URZ, URZ ;  /* 0x0000003f3f3ff290 */ /* 0x000ff6000fffe03f */
[----:B------:R-:W-:Y:S01]  /*289e0*/  @!UPT UIADD3 URZ, URZ, URZ, URZ ;  /* 0x0000003f3f3ff290 */ /* 0x000fe2000fffe03f */
[----:B------:R0:W-:Y:S01]  /*289f0*/  STL.64 [R1+0x380], R4 ;  /* 0x0003800401007387 */ /* 0x0001e20000100a00 */
[----:B------:R-:W-:Y:S03]  /*28a00*/  STL.64 [R1+0x388], R6 ;  /* 0x0003880601007387 */ /* 0x000fe60000100a00 */
[----:B0-----:R-:W3:Y:S01]  /*28a10*/  LDL.LU.64 R4, [R1+0x3508] ;  /* 0x0035080001047983 */ /* 0x001ee20000300a00 */
[----:B------:R0:W-:Y:S03]  /*28a20*/  STL.64 [R1+0x3490], R20 ;  /* 0x0034901401007387 */ /* 0x0001e60000100a00 */
[----:B0-----:R-:W4:Y:S01]  /*28a30*/  LDL.LU.64 R20, [R1+0x260] ;  /* 0x0002600001147983 */ /* 0x001f220000300a00 */
[----:B------:R-:W4:Y:S01]  /*28a40*/  LDL.LU.64 R22, [R1+0x268] ;  /* 0x0002680001167983 */ /* 0x000f220000300a00 */
[C---:B---3--:R-:W-:Y:S02]  /*28a50*/  HMMA.16816.F32 R4, R24.reuse, R4, R12 ;  /* 0x000000041804723c */ /* 0x048fe4000000180c */
[----:B------:R-:W3:Y:S01]  /*28a60*/  LDL.LU.64 R14, [R1+0x3500] ;  /* 0x00350000010e7983 */ /* 0x000ee20000300a00 */
[----:B------:R-:W3:Y:S11]  /*28a70*/  LDL.LU.64 R12, [R1+0x34f8] ;  /* 0x0034f800010c7983 */ /* 0x000ef60000300a00 */
[----:B------:R-:W-:Y:S09]  /*28a80*/  @!UPT UIADD3 URZ, URZ, URZ, URZ ;  /* 0x0000003f3f3ff290 */ /* 0x000ff2000fffe03f */
[----:B------:R0:W-:Y:S01]  /*28a90*/  STL.64 [R1+0x370], R4 ;  /* 0x0003700401007387 */ /* 0x0001e20000100a00 */
[----:B------:R1:W-:Y:S03]  /*28aa0*/  STL.64 [R1+0x378], R6 ;  /* 0x0003780601007387 */ /* 0x0003e60000100a00 */
[----:B0-----:R-:W3:Y:S02]  /*28ab0*/  LDL.LU.64 R4, [R1+0x34f0] ;  /* 0x0034f00001047983 */ /* 0x001ee40000300a00 */
[----:B---3--:R-:W-:Y:S02]  /*28ac0*/  HMMA.16816.F32 R24, R24, R4, R12 ;  /* 0x000000041818723c */ /* 0x008fe4000000180c */
[----:B------:R-:W2:Y:S01]  /*28ad0*/  LDL.LU.64 R12, [R1+0x34e8] ;  /* 0x0034e800010c7983 */ /* 0x000ea20000300a00 */
[----:B-1----:R-:W2:Y:S02]  /*28ae0*/  LDL.LU.64 R6, [R1+0x34e0] ;  /* 0x0034e00001067983 */ /* 0x002ea40000300a00 */
[----:B------:R-:W2:Y:S11]  /*28af0*/  LDL.LU.64 R4, [R1+0x34d8] ;  /* 0x0034d80001047983 */ /* 0x000eb60000300a00 */
[----:B------:R-:W-:Y:S07]  /*28b00*/  @!UPT UIADD3 URZ, URZ, URZ, URZ ;  /* 0x0000003f3f3ff290 */ /* 0x000fee000fffe03f */
[----:B------:R0:W-:Y:S01]  /*28b10*/  STL.64 [R1+0x2b0], R24 ;  /* 0x0002b01801007387 */ /* 0x0001e20000100a00 */
[----:B------:R1:W-:Y:S03]  /*28b20*/  STL.64 [R1+0x2b8], R26 ;  /* 0x0002b81a01007387 */ /* 0x0003e60000100a00 */
[----:B0-----:R-:W3:Y:S01]  /*28b30*/  LDL.LU.64 R24, [R1+0x640] ;  /* 0x0006400001187983 */ /* 0x001ee20000300a00 */
[----:B-1----:R-:W3:Y:S01]  /*28b40*/  LDL.LU.64 R26, [R1+0x648] ;  /* 0x00064800011a7983 */ /* 0x002ee20000300a00 */
[C---:B--2---:R-:W-:Y:S02]  /*28b50*/  HMMA.16816.F32 R12, R4.reuse, R12, R8 ;  /* 0x0000000c040c723c */ /* 0x044fe40000001808 */
[----:B------:R-:W2:Y:S01]  /*28b60*/  LDL.LU.64 R10, [R1+0x34d0] ;  /* 0x0034d000010a7983 */ /* 0x000ea20000300a00 */
[----:B------:R-:W2:Y:S11]  /*28b70*/  LDL.LU.64 R8, [R1+0x34c8] ;  /* 0x0034c80001087983 */ /* 0x000eb60000300a00 */
[----:B------:R-:W-:Y:S09]  /*28b80*/  @!UPT UIADD3 URZ, URZ, URZ, URZ ;  /* 0x0000003f3f3ff290 */ /* 0x000ff2000fffe03f */
[----:B------:R0:W-:Y:S01]  /*28b90*/  STL.64 [R1+0x2a0], R12 ;  /* 0x0002a00c01007387 */ /* 0x0001e20000100a00 */
[----:B------:R-:W-:Y:S03]  /*28ba0*/  STL.64 [R1+0x2a8], R14 ;  /* 0x0002a80e01007387 */ /* 0x000fe60000100a00 */
[----:B0-----:R-:W3:Y:S02]  /*28bb0*/  LDL.LU.64 R12, [R1+0x34c0] ;  /* 0x0034c000010c7983 */ /* 0x001ee40000300a00 */
[C---:B---3--:R-:W-:Y:S11]  /*28bc0*/  HMMA.16816.F32 R24, R4.reuse, R12, R24 ;  /* 0x0000000c0418723c */ /* 0x048ff60000001818 */
[----:B------:R-:W-:Y:S11]  /*28bd0*/  @!UPT UIADD3 URZ, URZ, URZ, URZ ;  /* 0x0000003f3f3ff290 */ /* 0x000ff6000fffe03f */
[----:B------:R-:W-:Y:S01]  /*28be0*/  @!UPT UIADD3 URZ, URZ, URZ, URZ ;  /* 0x0000003f3f3ff290 */ /* 0x000fe2000fffe03f */
[----:B------:R0:W-:Y:S01]  /*28bf0*/  STL.64 [R1+0x290], R24 ;  /* 0x0002901801007387 */ /* 0x0001e20000100a00 */
[----:B------:R-:W-:Y:S02]  /*28c00*/  STL.64 [R1+0x298], R26 ;  /* 0x0002981a01007387 */ /* 0x000fe40000100a00 */
[----:B0-----:R-:W-:Y:S02]  /*28c10*/  IMAD.MOV.U32 R25, RZ, RZ, R12 ;  /* 0x000000ffff197224 */ /* 0x001fe400078e000c */
[----:B------:R-:W-:Y:S02]  /*28c20*/  IMAD.MOV.U32 R24, RZ, RZ, R13 ;  /* 0x000000ffff187224 */ /* 0x000fe400078e000d */
[----:B------:R-:W2:Y:S03]  /*28c30*/  LDL.LU.64 R12, [R1+0x34b8] ;  /* 0x0034b800010c7983 */ /* 0x000ea60000300a00 */
[----:B------:R0:W-:Y:S02]  /*28c40*/  STL.64 [R1+0x3488], R24 ;  /* 0x0034881801007387 */ /* 0x0001e40000100a00 */
[----:B0-----:R-:W3:Y:S01]  /*28c50*/  LDL.LU.64 R24, [R1+0x4b0] ;  /* 0x0004b00001187983 */ /* 0x001ee20000300a00 */
[----:B------:R-:W3:Y:S01]  /*28c60*/  LDL.LU.64 R26, [R1+0x4b8] ;  /* 0x0004b800011a7983 */ /* 0x000ee20000300a00 */
[C---:B--2---:R-:W-:Y:S02]  /*28c70*/  HMMA.16816.F32 R12, R4.reuse, R12, R8 ;  /* 0x0000000c040c723c */ /* 0x044fe40000001808 */
[----:B------:R-:W2:Y:S01]  /*28c80*/  LDL.LU.64 R10, [R1+0x34b0] ;  /* 0x0034b000010a7983 */ /* 0x000ea20000300a00 */
[----:B------:R-:W3:Y:S11]  /*28c90*/  LDL.LU.64 R8, [R1+0x34a8] ;  /* 0x0034a80001087983 */ /* 0x000ef60000300a00 */
[----:B------:R-:W-:Y:S09]  /*28ca0*/  @!UPT UIADD3 URZ, URZ, URZ, URZ ;  /* 0x0000003f3f3ff290 */ /* 0x000ff2000fffe03f */
[----:B------:R-:W-:Y:S01]  /*28cb0*/  STL.64 [R1+0x280], R12 ;  /* 0x0002800c01007387 */ /* 0x000fe20000100a00 */
[----:B------:R0:W-:Y:S03]  /*28cc0*/  STL.64 [R1+0x288], R14 ;  /* 0x0002880e01007387 */ /* 0x0001e60000100a00 */
[----:B0-----:R-:W3:Y:S01]  /*28cd0*/  LDL.LU.64 R14, [R1+0x34a0] ;  /* 0x0034a000010e7983 */ /* 0x001ee20000300a00 */
[----:B------:R-:W3:Y:S01]  /*28ce0*/  LDL.LU.64 R12, [R1+0x3498] ;  /* 0x00349800010c7983 */ /* 0x000ee20000300a00 */
[C---:B----4-:R-:W-:Y:S02]  /*28cf0*/  HMMA.16816.F32 R16, R4.reuse, R16, R20 ;  /* 0x000000100410723c */ /* 0x050fe40000001814 */
[----:B--2---:R-:W-:Y:S01]  /*28d00*/  STL.64 [R1+0x3468], R10 ;  /* 0x0034680a01007387 */ /* 0x004fe20000100a00 */
[----:B---3--:R0:W-:Y:S05]  /*28d10*/  STL.64 [R1+0x3460], R8 ;  /* 0x0034600801007387 */ /* 0x0081ea0000100a00 */
[C---:B------:R-:W-:Y:S11]  /*28d20*/  HMMA.16816.F32 R12, R4.reuse, R8, R12 ;  /* 0x00000008040c723c */ /* 0x040ff6000000180c */
[----:B------:R-:W-:Y:S11]  /*28d30*/  @!UPT UIADD3 URZ, URZ, URZ, URZ ;  /* 0x0000003f3f3ff290 */ /* 0x000ff6000fffe03f */
[----:B------:R-:W-:Y:S01]  /*28d40*/  @!UPT UIADD3 URZ, URZ, URZ, URZ ;  /* 0x0000003f3f3ff290 */ /* 0x000fe2000fffe03f */
[----:B------:R-:W-:Y:S01]  /*28d50*/  STL.64 [R1+0x270], R12 ;  /* 0x0002700c01007387 */ /* 0x000fe20000100a00 */
[----:B------:R-:W-:Y:S02]  /*28d60*/  STL.64 [R1+0x278], R14 ;  /* 0x0002780e01007387 */ /* 0x000fe40000100a00 */
[----:B0-----:R-:W2:Y:S02]  /*28d70*/  LDL.LU.64 R8, [R1+0x4d0] ;  /* 0x0004d00001087983 */ /* 0x001ea40000300a00 */
[----:B------:R-:W2:Y:S01]  /*28d80*/  LDL.LU.64 R10, [R1+0x4d8] ;  /* 0x0004d800010a7983 */ /* 0x000ea20000300a00 */
[----:B------:R-:W3:Y:S01]  /*28d90*/  LDL.LU.64 R20, [R1+0x3490] ;  /* 0x0034900001147983 */ /* 0x000ee20000300a00 */
[----:B------:R-:W-:Y:S02]  /*28da0*/  STL.64 [R1+0x260], R16 ;  /* 0x0002601001007387 */ /* 0x000fe40000100a00 */
[----:B------:R-:W-:Y:S02]  /*28db0*/  STL.64 [R1+0x268], R18 ;  /* 0x0002681201007387 */ /* 0x000fe40000100a00 */
[----:B------:R-:W0:Y:S04]  /*28dc0*/  LDSM.16.MT88.4 R16, [R29+0x180] ;  /* 0x000180001d10783b */ /* 0x000e280000004200 */
[----:B------:R-:W-:Y:S04]  /*28dd0*/  LDSM.16.MT88.4 R12, [R29+0x100] ;  /* 0x000100001d0c783b */ /* 0x000fe80000004200 */
[----:B0-----:R-:W-:Y:S01]  /*28de0*/  STL.64 [R1+0x3428], R18 ;  /* 0x0034281201007387 */ /* 0x001fe20000100a00 */
[----:B------:R0:W-:Y:S03]  /*28df0*/  STL.64 [R1+0x3420], R16 ;  /* 0x0034201001007387 */ /* 0x0001e60000100a00 */
[----:B0-----:R-:W2:Y:S01]  /*28e00*/  LDL.LU.64 R16, [R1+0x60] ;  /* 0x0000600001107983 */ /* 0x001ea20000300a00 */
[C---:B---3--:R-:W-:Y:S03]  /*28e10*/  HMMA.16816.F32 R20, R4.reuse, R20, R24 ;  /* 0x000000140414723c */ /* 0x048fe60000001818 */
[----:B------:R-:W3:Y:S11]  /*28e20*/  LDL.LU.64 R24, [R1+0x3488] ;  /* 0x0034880001187983 */ /* 0x000ef60000300a00 */
[----:B------:R-:W-:Y:S09]  /*28e30*/  @!UPT UIADD3 URZ, URZ, URZ, URZ ;  /* 0x0000003f3f3ff290 */ /* 0x000ff2000fffe03f */
[----:B------:R-:W-:Y:S01]  /*28e40*/  STL.64 [R1+0x250], R20 ;  /* 0x0002501401007387 */ /* 0x000fe20000100a00 */
[----:B------:R-:W-:Y:S02]  /*28e50*/  STL.64 [R1+0x258], R22 ;  /* 0x0002581601007387 */ /* 0x000fe40000100a00 */
[----:B------:R-:W0:Y:S01]  /*28e60*/  LDSM.16.MT88.4 R20, [R28+0x2000] ;  /* 0x002000001c14783b */ /* 0x000e220000004200 */
[----:B--2---:R-:W-:Y:S01]  /*28e70*/  HMMA.16816.F32 R8, R4, R16, R8 ;  /* 0x000000100408723c */ /* 0x004fe20000001808 */
[----:B0-----:R-:W-:Y:S02]  /*28e80*/  STL.64 [R1+0x3370], R22 ;  /* 0x0033701601007387 */ /* 0x001fe40000100a00 */
[----:B------:R0:W-:Y:S02]  /*28e90*/  STL.64 [R1+0x3368], R20 ;  /* 0x0033681401007387 */ /* 0x0001e40000100a00 */
[----:B0-----:R-:W2:Y:S11]  /*28ea0*/  LDL.LU.64 R20, [R1+0x70] ;  /* 0x0000700001147983 */ /* 0x001eb60000300a00 */
[----:B------:R-:W-:Y:S07]  /*28eb0*/  @!UPT UIADD3 URZ, URZ, URZ, URZ ;  /* 0x0000003f3f3ff290 */ /* 0x000fee000fffe03f */
[----:B------:R0:W-:Y:S02]  /*28ec0*/  STL.64 [R1+0x240], R8 ;  /* 0x0002400801007387 */ /* 0x0001e40000100a00 */
[----:B0-----:R-:W-:Y:S02]  /*28ed0*/  IMAD.MOV.U32 R9, RZ, RZ, R16 ;  /* 0x000000ffff097224 */ /* 0x001fe400078e0010 */
[----:B------:R-:W-:Y:S01]  /*28ee0*/  IMAD.MOV.U32 R8, RZ, RZ, R17 ;  /* 0x000000ffff087224 */ /* 0x000fe200078e0011 */
[----:B------:R-:W-:Y:S01]  /*28ef0*/  STL.64 [R1+0x248], R10 ;  /* 0x0002480a01007387 */ /* 0x000fe20000100a00 */
[----:B---3--:R-:W-:Y:S02]  /*28f00*/  IMAD.MOV.U32 R16, RZ, RZ, R25 ;  /* 0x000000ffff107224 */ /* 0x008fe400078e0019 */
[----:B------:R-:W-:Y:S02]  /*28f10*/  IMAD.MOV.U32 R17, RZ, RZ, R24 ;  /* 0x000000ffff117224 */ /* 0x000fe400078e0018 */
[----:B------:R-:W0:Y:S04]  /*28f20*/  LDSM.16.MT88.4 R24, [R28+0x2080] ;  /* 0x002080001c18783b */ /* 0x000e280000004200 */
[----:B0-----:R0:W-:Y:S01]  /*28f30*/  STL.64 [R1+0x32f8], R26 ;  /* 0x0032f81a01007387 */ /* 0x0011e20000100a00 */
[----:B------:R1:W-:Y:S03]  /*28f40*/  STL.64 [R1+0x32f0], R24 ;  /* 0x0032f01801007387 */ /* 0x0003e60000100a00 */
[----:B0-----:R-:W3:Y:S01]  /*28f50*/  LDL R26, [R1+0x68] ;  /* 0x00006800011a7983 */ /* 0x001ee20000100800 */
[----:B-1----:R-:W-:-:S02]  /*28f60*/  IMAD.MOV.U32 R24, RZ, RZ, R9 ;  /* 0x000000ffff187224 */ /* 0x002fc400078e0009 */
[----:B------:R-:W-:Y:S01]  /*28f70*/  IMAD.MOV.U32 R25, RZ, RZ, R8 ;  /* 0x000000ffff197224 */ /* 0x000fe200078e0008 */
[----:B------:R-:W3:Y:S01]  /*28f80*/  LDL R27, [R1+0x6c] ;  /* 0x00006c00011b7983 */ /* 0x000ee20000100800 */
[----:B------:R-:W4:Y:S03]  /*28f90*/  LDL.LU.64 R8, [R1] ;  /* 0x0000000001087983 */ /* 0x000f260000300a00 */
[----:B----4-:R0:W-:Y:S04]  /*28fa0*/  STL.64 [R1+0x3480], R8 ;  /* 0x0034800801007387 */ /* 0x0101e80000100a00 */
[----:B0-----:R-:W4:Y:S01]  /*28fb0*/  LDL.LU.64 R8, [R1+0x4c0] ;  /* 0x0004c00001087983 */ /* 0x001f220000300a00 */
[----:B------:R-:W4:Y:S02]  /*28fc0*/  LDL.LU.64 R10, [R1+0x4c8] ;  /* 0x0004c800010a7983 */ /* 0x000f240000300a00 */
[----:B---3--:R-:W-:Y:S02]  /*28fd0*/  STL.64 [R1+0x3438], R26 ;  /* 0x0034381a01007387 */ /* 0x008fe40000100a00 */
[----:B------:R0:W-:Y:S02]  /*28fe0*/  STL.64 [R1+0x3430], R24 ;  /* 0x0034301801007387 */ /* 0x0001e40000100a00 */
[----:B--2---:R-:W-:-:S02]  /*28ff0*/  IMAD.MOV.U32 R19, RZ, RZ, R20 ;  /* 0x000000ffff137224 */ /* 0x004fc400078e0014 */
[----:B------:R-:W-:Y:S01]  /*29000*/  IMAD.MOV.U32 R18, RZ, RZ, R21 ;  /* 0x000000ffff127224 */ /* 0x000fe200078e0015 */
[----:B----4-:R-:W-:Y:S11]  /*29010*/  HMMA.16816.F32 R4, R4, R20, R8 ;  /* 0x000000140404723c */ /* 0x010ff60000001808 */
[----:B------:R-:W-:Y:S11]  /*29020*/  @!UPT UIADD3 URZ, URZ, URZ, URZ ;  /* 0x0000003f3f3ff290 */ /* 0x000ff6000fffe03f */
[----:B------:R-:W-:Y:S01]  /*29030*/  @!UPT UIADD3 URZ, URZ, URZ, URZ ;  /* 0x0000003f3f3ff290 */ /* 0x000fe2000fffe03f */
[----:B------:R-:W-:Y:S01]  /*29040*/  STL.64 [R1+0x190], R4 ;  /* 0x0001900401007387 */ /* 0x000fe20000100a00 */
[----:B------:R-:W-:Y:S02]  /*29050*/  STL.64 [R1+0x198], R6 ;  /* 0x0001980601007387 */ /* 0x000fe40000100a00 */
[----:B------:R-:W2:Y:S02]  /*29060*/  LDL.LU.64 R20, [R1+0x650] ;  /* 0x0006500001147983 */ /* 0x000ea40000300a00 */
[----:B------:R-:W2:Y:S01]  /*29070*/  LDL.LU.64 R22, [R1+0x658] ;  /* 0x0006580001167983 */ /* 0x000ea20000300a00 */
[----:B0-----:R-:W3:Y:S04]  /*29080*/  LDL.LU.64 R24, [R1+0x50] ;  /* 0x0000500001187983 */ /* 0x001ee80000300a00 */
[----:B------:R-:W0:Y:S04]  /*29090*/  LDSM.16.MT88.4 R4, [R28+0x2100] ;  /* 0x002100001c04783b */ /* 0x000e280000004200 */
[----:B---3--:R1:W-:Y:S04]  /*290a0*/  STL.64 [R1+0x3440], R24 ;  /* 0x0034401801007387 */ /* 0x0083e80000100a00 */
[----:B-1----:R-:W2:Y:S01]  /*290b0*/  LDL.LU.64 R24, [R1+0x20] ;  /* 0x0000200001187983 */ /* 0x002ea20000300a00 */
[----:B------:R-:W3:Y:S02]  /*290c0*/  LDL.LU.64 R8, [R1+0x610] ;  /* 0x0006100001087983 */ /* 0x000ee40000300a00 */
[----:B------:R-:W3:Y:S02]  /*290d0*/  LDL.LU.64 R10, [R1+0x618] ;  /* 0x00061800010a7983 */ /* 0x000ee40000300a00 */
[----:B0-----:R0:W-:Y:S01]  /*290e0*/  STL.64 [R1+0x3280], R6 ;  /* 0x0032800601007387 */ /* 0x0011e20000100a00 */
[----:B------:R1:W-:Y:S01]  /*290f0*/  STL.64 [R1+0x3278], R4 ;  /* 0x0032780401007387 */ /* 0x0003e20000100a00 */
[----:B0-----:R-:W-:-:S02]  /*29100*/  IMAD.MOV.U32 R6, RZ, RZ, R2 ;  /* 0x000000ffff067224 */ /* 0x001fc400078e0002 */
[----:B------:R-:W-:Y:S02]  /*29110*/  IMAD.MOV.U32 R7, RZ, RZ, R0 ;  /* 0x000000ffff077224 */ /* 0x000fe400078e0000 */
[----:B-1----:R-:W-:Y:S02]  /*29120*/  IMAD.MOV.U32 R4, RZ, RZ, R19 ;  /* 0x000000ffff047224 */ /* 0x002fe400078e0013 */
[----:B------:R-:W-:Y:S01]  /*29130*/  IMAD.MOV.U32 R5, RZ, RZ, R18 ;  /* 0x000000ffff057224 */ /* 0x000fe200078e0012 */
[----:B------:R-:W-:Y:S04]  /*29140*/  STL.64 [R1+0x3450], R6 ;  /* 0x0034500601007387 */ /* 0x000fe80000100a00 */
[----:B------:R0:W-:Y:S02]  /*29150*/  STL.64 [R1+0x3448], R4 ;  /* 0x0034480401007387 */ /* 0x0001e40000100a00 */
[----:B0-----:R-:W4:Y:S04]  /*29160*/  LDL.LU.64 R4, [R1+0x30] ;  /* 0x0000300001047983 */ /* 0x001f280000300a00 */
[----:B----4-:R0:W-:Y:S04]  /*29170*/  STL.64 [R1+0x3458], R4 ;  /* 0x0034580401007387 */ /* 0x0101e80000100a00 */
[----:B0-----:R-:W4:Y:S01]  /*29180*/  LDL.LU.64 R4, [R1+0x5f0] ;  /* 0x0005f00001047983 */ /* 0x001f220000300a00 */
[----:B------:R-:W4:Y:S01]  /*29190*/  LDL.LU.64 R6, [R1+0x5f8] ;  /* 0x0005f80001067983 */ /* 0x000f220000300a00 */
[C---:B--2---:R-:W-:Y:S08]  /*291a0*/  HMMA.16816.F32 R20, R12.reuse, R24, R20 ;  /* 0x000000180c14723c */ /* 0x044ff00000001814 */
[----:B---3--:R-:W-:Y:S01]  /*291b0*/  HMMA.16816.F32 R16, R12, R16, R8 ;  /* 0x000000100c10723c */ /* 0x008fe20000001808 */
[----:B----4-:R-:W-:Y:S01]  /*291c0*/  STL.64 [R1+0x3478], R6 ;  /* 0x0034780601007387 */ /* 0x010fe20000100a00 */
[----:B------:R0:W-:Y:S03]  /*291d0*/  STL.64 [R1+0x3470], R4 ;  /* 0x0034700401007387 */ /* 0x0001e60000100a00 */
[----:B0-----:R-:W2:Y:S01]  /*291e0*/  LDL.LU.64 R4, [R1+0x600] ;  /* 0x0006000001047983 */ /* 0x001ea20000300a00 */
[----:B------:R-:W2:Y:S09]  /*291f0*/  LDL.LU.64 R6, [R1+0x608] ;  /* 0x0006080001067983 */ /* 0x000eb20000300a00 */
[----:B------:R0:W-:Y:S02]  /*29200*/  STL.64 [R1+0x170], R20 ;  /* 0x0001701401007387 */ /* 0x0001e40000100a00 */
[----:B------:R-:W-:Y:S02]  /*29210*/  STL.64 [R1+0x178], R22 ;  /* 0x0001781601007387 */ /* 0x000fe40000100a00 */
[----:B0-----:R-:W-:-:S02]  /*29220*/  IMAD.MOV.U32 R21, RZ, RZ, R24 ;  /* 0x000000ffff157224 */ /* 0x001fc400078e0018 */
[----:B------:R-:W-:Y:S02]  /*29230*/  IMAD.MOV.U32 R20, RZ, RZ, R25 ;  /* 0x000000ffff147224 */ /* 0x000fe400078e0019 */
[----:B------:R-:W3:Y:S01]  /*29240*/  LDL.LU.64 R24, [R1+0x4a0] ;  /* 0x0004a00001187983 */ /* 0x000ee20000300a00 */
[----:B------:R-:W3:Y:S02]  /*29250*/  LDL.LU.64 R26, [R1+0x4a8] ;  /* 0x0004a800011a7983 */ /* 0x000ee40000300a00 */
[----:B------:R-:W2:Y:S02]  /*29260*/  LDL.LU.64 R8, [R1+0x3480] ;  /* 0x0034800001087983 */ /* 0x000ea40000300a00 */
[----:B------:R-:W-:Y:S02]  /*29270*/  IMAD.MOV.U32 R0, RZ, RZ, R19 ;  /* 0x000000ffff007224 */ /* 0x000fe400078e0013 */
[----:B------:R-:W-:Y:S01]  /*29280*/  IMAD.MOV.U32 R2, RZ, RZ, R18 ;  /* 0x000000ffff027224 */ /* 0x000fe200078e0012 */
[----:B------:R0:W-:Y:S04]  /*29290*/  STL.64 [R1+0x160], R16 ;  /* 0x0001601001007387 */ /* 0x0001e80000100a00 */
[----:B0-----:R-:W4:Y:S01]  /*292a0*/  LDL.LU.64 R16, [R1+0x480] ;  /* 0x0004800001107983 */ /* 0x001f220000300a00 */
[----:B------:R-:W4:Y:S02]  /*292b0*/  LDL.LU.64 R18, [R1+0x488] ;  /* 0x0004880001127983 */ /* 0x000f240000300a00 */
[----:B------:R-:W-:Y:S02]  /*292c0*/  STL [R1+0x30cc], R0 ;  /* 0x0030cc0001007387 */ /* 0x000fe40000100800 */
[----:B------:R-:W-:Y:S01]  /*292d0*/  STL [R1+0x30c8], R2 ;  /* 0x0030c80201007387 */ /* 0x000fe20000100800 */
        /* <DEDUP_REMOVED lines=9> */
[----:B------:R-:W2:Y:S02]  /*29370*/  LDL.LU.64 R8, [R1+0x3460] ;  /* 0x0034600001087983 */ /* 0x000ea40000300a00 */
[C---:B--2---:R-:W-:Y:S11]  /*29380*/  HMMA.16816.F32 R4, R12.reuse, R8, R4 ;  /* 0x000000080c04723c */ /* 0x044ff60000001804 */
[----:B------:R-:W-:Y:S11]  /*29390*/  @!UPT UIADD3 URZ, URZ, URZ, URZ ;  /* 0x0000003f3f3ff290 */ /* 0x000ff6000fffe03f */
[----:B------:R-:W-:Y:S01]  /*293a0*/  @!UPT UIADD3 URZ, URZ, URZ, URZ ;  /* 0x0000003f3f3ff290 */ /* 0x000fe2000fffe03f */
[----:B------:R0:W-:Y:S01]  /*293b0*/  STL.64 [R1+0x140], R4 ;  /* 0x0001400401007387 */ /* 0x0001e20000100a00 */
[----:B------:R-:W-:Y:S03]  /*293c0*/  STL.64 [R1+0x148], R6 ;  /* 0x0001480601007387 */ /* 0x000fe60000100a00 */
[----:B0-----:R-:W3:Y:S01]  /*293d0*/  LDL.LU.64 R4, [R1+0x3458] ;  /* 0x0034580001047983 */ /* 0x001ee20000300a00 */
[----:B------:R-:W-:Y:S02]  /*293e0*/  STL.64 [R1+0x33d0], R10 ;  /* 0x0033d00a01007387 */ /* 0x000fe40000100a00 */
[----:B------:R0:W-:Y:S02]  /*293f0*/  STL.64 [R1+0x33c8], R8 ;  /* 0x0033c80801007387 */ /* 0x0001e40000100a00 */
[----:B0-----:R-:W2:Y:S01]  /*29400*/  LDL.LU.64 R8, [R1+0x490] ;  /* 0x0004900001087983 */ /* 0x001ea20000300a00 */
[----:B------:R-:W2:Y:S02]  /*29410*/  LDL.LU.64 R10, [R1+0x498] ;  /* 0x00049800010a7983 */ /* 0x000ea40000300a00 */
[----:B------:R-:W2:Y:S01]  /*29420*/  LDL.LU.64 R6, [R1+0x3450] ;  /* 0x0034500001067983 */ /* 0x000ea20000300a00 */
[----:B---3--:R-:W-:Y:S01]  /*29430*/  HMMA.16816.F32 R24, R12, R4, R24 ;  /* 0x000000040c18723c */ /* 0x008fe20000001818 */
[----:B------:R-:W-:-:S02]  /*29440*/  IMAD.MOV.U32 R23, RZ, RZ, R4 ;  /* 0x000000ffff177224 */ /* 0x000fc400078e0004 */
[----:B------:R-:W-:Y:S02]  /*29450*/  IMAD.MOV.U32 R22, RZ, RZ, R5 ;  /* 0x000000ffff167224 */ /* 0x000fe400078e0005 */
[----:B------:R-:W3:Y:S11]  /*29460*/  LDL.LU.64 R4, [R1+0x3448] ;  /* 0x0034480001047983 */ /* 0x000ef60000300a00 */
[----:B------:R-:W-:Y:S07]  /*29470*/  @!UPT UIADD3 URZ, URZ, URZ, URZ ;  /* 0x0000003f3f3ff290 */ /* 0x000fee000fffe03f */
[----:B------:R0:W-:Y:S04]  /*29480*/  STL.64 [R1+0x130], R24 ;  /* 0x0001301801007387 */ /* 0x0001e80000100a00 */
[----:B0-----:R-:W2:Y:S01]  /*29490*/  LDL.LU.64 R24, [R1+0x3440] ;  /* 0x0034400001187983 */ /* 0x001ea20000300a00 */
[----:B------:R-:W-:Y:S02]  /*294a0*/  IMAD.MOV.U32 R2, RZ, RZ, R27 ;  /* 0x000000ffff027224 */ /* 0x000fe400078e001b */
[----:B------:R-:W-:-:S03]  /*294b0*/  IMAD.MOV.U32 R0, RZ, RZ, R26 ;  /* 0x000000ffff007224 */ /* 0x000fc600078e001a */
[----:B------:R-:W-:Y:S02]  /*294c0*/  STL [R1+0x311c], R2 ;  /* 0x00311c0201007387 */ /* 0x000fe40000100800 */
[----:B------:R-:W-:Y:S01]  /*294d0*/  STL [R1+0x3118], R0 ;  /* 0x0031180001007387 */ /* 0x000fe20000100800 */
[C---:B--2---:R-:W-:Y:S11]  /*294e0*/  HMMA.16816.F32 R8, R12.reuse, R24, R8 ;  /* 0x000000180c08723c */ /* 0x044ff60000001808 */
[----:B------:R-:W-:Y:S11]  /*294f0*/  @!UPT UIADD3 URZ, URZ, URZ, URZ ;  /* 0x0000003f3f3ff290 */ /* 0x000ff6000fffe03f */
[----:B------:R-:W-:Y:S01]  /*29500*/  @!UPT UIADD3 URZ, URZ, URZ, URZ ;  /* 0x0000003f3f3ff290 */ /* 0x000fe2000fffe03f */
[----:B------:R0:W-:Y:S01]  /*29510*/  STL.64 [R1+0x120], R8 ;  /* 0x0001200801007387 */ /* 0x0001e20000100a00 */
[----:B------:R-:W-:Y:S02]  /*29520*/  STL.64 [R1+0x128], R10 ;  /* 0x0001280a01007387 */ /* 0x000fe40000100a00 */
[----:B------:R-:W2:Y:S02]  /*29530*/  LDL.LU.64 R26, [R1+0x3438] ;  /* 0x00343800011a7983 */ /* 0x000ea40000300a00 */
[----:B0-----:R-:W-:Y:S02]  /*29540*/  IMAD.MOV.U32 R9, RZ, RZ, R24 ;  /* 0x000000ffff097224 */ /* 0x001fe400078e0018 */
[----:B------:R-:W-:Y:S02]  /*29550*/  IMAD.MOV.U32 R8, RZ, RZ, R25 ;  /* 0x000000ffff087224 */ /* 0x000fe400078e0019 */
[----:B------:R-:W4:Y:S02]  /*29560*/  LDL.LU.64 R24, [R1+0x3430] ;  /* 0x0034300001187983 */ /* 0x000f240000300a00 */
[----:B----4-:R-:W-:Y:S11]  /*29570*/  HMMA.16816.F32 R16, R12, R24, R16 ;  /* 0x000000180c10723c */ /* 0x010ff60000001810 */
[----:B------:R-:W-:Y:S11]  /*29580*/  @!UPT UIADD3 URZ, URZ, URZ, URZ ;  /* 0x0000003f3f3ff290 */ /* 0x000ff6000fffe03f */
[----:B------:R-:W-:Y:S01]  /*29590*/  @!UPT UIADD3 URZ, URZ, URZ, URZ ;  /* 0x0000003f3f3ff290 */ /* 0x000fe2000fffe03f */
[----:B------:R0:W-:Y:S01]  /*295a0*/  STL.64 [R1+0x110], R16 ;  /* 0x0001101001007387 */ /* 0x0001e20000100a00 */
[----:B------:R-:W-:Y:S02]  /*295b0*/  IMAD.MOV.U32 R2, RZ, RZ, R18 ;  /* 0x000000ffff027224 */ /* 0x000fe400078e0012 */
[----:B------:R-:W-:Y:S02]  /*295c0*/  IMAD.MOV.U32 R0, RZ, RZ, R19 ;  /* 0x000000ffff007224 */ /* 0x000fe400078e0013 */
[----:B------:R-:W4:Y:S04]  /*295d0*/  LDL.LU.64 R18, [R1+0x3428] ;  /* 0x0034280001127983 */ /* 0x000f280000300a00 */
[----:B0-----:R-:W4:Y:S01]  /*295e0*/  LDL.LU.64 R16, [R1+0x3420] ;  /* 0x0034200001107983 */ /* 0x001f220000300a00 */
[----:B--2---:R-:W-:Y:S02]  /*295f0*/  STL.64 [R1+0x3390], R26 ;  /* 0x0033901a01007387 */ /* 0x004fe40000100a00 */
[----:B------:R0:W-:Y:S02]  /*29600*/  STL.64 [R1+0x3388], R24 ;  /* 0x0033881801007387 */ /* 0x0001e40000100a00 */
[----:B0-----:R-:W-:-:S02]  /*29610*/  IMAD.MOV.U32 R24, RZ, RZ, R9 ;  /* 0x000000ffff187224 */ /* 0x001fc400078e0009 */
[----:B------:R-:W-:Y:S02]  /*29620*/  IMAD.MOV.U32 R25, RZ, RZ, R8 ;  /* 0x000000ffff197224 */ /* 0x000fe400078e0008 */
[----:B------:R-:W-:Y:S02]  /*29630*/  IMAD.MOV.U32 R8, RZ, RZ, R29 ;  /* 0x000000ffff087224 */ /* 0x000fe400078e001d */
[----:B------:R-:W-:Y:S01]  /*29640*/  IMAD.MOV.U32 R9, RZ, RZ, R28 ;  /* 0x000000ffff097224 */ /* 0x000fe200078e001c */
[----:B------:R-:W2:Y:S01]  /*29650*/  LDL.LU R29, [R1+0x341c] ;  /* 0x00341c00011d7983 */ /* 0x000ea20000300800 */
[----:B------:R-:W2:Y:S03]  /*29660*/  LDL.LU R28, [R1+0x3418] ;  /* 0x00341800011c7983 */ /* 0x000ea60000300800 */
[----:B------:R0:W-:Y:S04]  /*29670*/  STL.64 [R1+0x33e8], R8 ;  /* 0x0033e80801007387 */ /* 0x0001e80000100a00 */
[----:B0-----:R-:W2:Y:S01]  /*29680*/  LDL.LU.64 R8, [R1+0x470] ;  /* 0x0004700001087983 */ /* 0x001ea20000300a00 */
[----:B------:R-:W2:Y:S02]  /*29690*/  LDL.LU.64 R10, [R1+0x478] ;  /* 0x00047800010a7983 */ /* 0x000ea40000300a00 */
[----:B------:R0:W-:Y:S02]  /*296a0*/  STL.64 [R1+0x33a8], R24 ;  /* 0x0033a81801007387 */ /* 0x0001e40000100a00 */
[----:B0-----:R-:W-:-:S02]  /*296b0*/  IMAD.MOV.U32 R24, RZ, RZ, R23 ;  /* 0x000000ffff187224 */ /* 0x001fc400078e0017 */
[----:B------:R-:W-:-:S05]  /*296c0*/  IMAD.MOV.U32 R25, RZ, RZ, R22 ;  /* 0x000000ffff197224 */ /* 0x000fca00078e0016 */
[----:B------:R-:W-:Y:S01]  /*296d0*/  STL.64 [R1+0x33c0], R24 ;  /* 0x0033c01801007387 */ /* 0x000fe20000100a00 */
[----:B------:R-:W-:Y:S02]  /*296e0*/  STL [R1+0x32ec], R0 ;  /* 0x0032ec0001007387 */ /* 0x000fe40000100800 */
[----:B------:R-:W-:Y:S02]  /*296f0*/  STL [R1+0x32e8], R2 ;  /* 0x0032e80201007387 */ /* 0x000fe40000100800 */
[----:B------:R-:W-:Y:S01]  /*29700*/  STL.64 [R1+0x33a0], R6 ;  /* 0x0033a00601007387 */ /* 0x000fe20000100a00 */
[----:B---3--:R-:W-:Y:S01]  /*29710*/  STL.64 [R1+0x3398], R4 ;  /* 0x0033980401007387 */ /* 0x008fe20000100a00 */
[----:B--2---:R-:W-:Y:S07]  /*29720*/  HMMA.16816.F32 R8, R12, R4, R8 ;  /* 0x000000040c08723c */ /* 0x004fee0000001808 */
[----:B------:R-:W-:-:S02]  /*29730*/  IMAD.MOV.U32 R14, RZ, RZ, R29 ;  /* 0x000000ffff0e7224 */ /* 0x000fc400078e001d */
[----:B------:R-:W-:Y:S11]  /*29740*/  IMAD.MOV.U32 R15, RZ, RZ, R3 ;  /* 0x000000ffff0f7224 */ /* 0x000ff600078e0003 */
[----:B------:R-:W-:Y:S03]  /*29750*/  @!UPT UIADD3 URZ, URZ, URZ, URZ ;  /* 0x0000003f3f3ff290 */ /* 0x000fe6000fffe03f */
[----:B------:R0:W-:Y:S01]  /*29760*/  STL.64 [R1+0xb0], R8 ;  /* 0x0000b00801007387 */ /* 0x0001e20000100a00 */
[----:B------:R1:W-:Y:S02]  /*29770*/  STL.64 [R1+0xb8], R10 ;  /* 0x0000b80a01007387 */ /* 0x0003e40000100a00 */
[----:B------:R-:W2:Y:S02]  /*29780*/  LDL.LU R12, [R1+0x2f0] ;  /* 0x0002f000010c7983 */ /* 0x000ea40000300800 */
[----:B------:R-:W2:Y:S01]  /*29790*/  LDL.LU R13, [R1+0x2f4] ;  /* 0x0002f400010d7983 */ /* 0x000ea20000300800 */
[----:B------:R-:W3:Y:S01]  /*297a0*/  LDL.LU R29, [R1+0x3414] ;  /* 0x00341400011d7983 */ /* 0x000ee20000300800 */
[----:B------:R-:W2:Y:S03]  /*297b0*/  LDL.LU R3, [R1+0x3410] ;  /* 0x0034100001037983 */ /* 0x000ea60000300800 */
[----:B0-----:R-:W2:Y:S01]  /*297c0*/  LDL.LU.64 R8, [R1+0x550] ;  /* 0x0005500001087983 */ /* 0x001ea20000300a00 */
[----:B-1----:R-:W2:Y:S03]  /*297d0*/  LDL.LU.64 R10, [R1+0x558] ;  /* 0x00055800010a7983 */ /* 0x002ea60000300a00 */
[----:B--2---:R-:W-:Y:S01]  /*297e0*/  STL.64 [R1+0x33f8], R10 ;  /* 0x0033f80a01007387 */ /* 0x004fe20000100a00 */
[----:B------:R-:W-:Y:S02]  /*297f0*/  STL.64 [R1+0x33f0], R8 ;  /* 0x0033f00801007387 */ /* 0x000fe40000100a00 */
[----:B------:R-:W2:Y:S02]  /*29800*/  LDL.LU.64 R24, [R1+0x500] ;  /* 0x0005000001187983 */ /* 0x000ea40000300a00 */
[----:B------:R-:W2:Y:S02]  /*29810*/  LDL.LU.64 R26, [R1+0x508] ;  /* 0x00050800011a7983 */ /* 0x000ea40000300a00 */
[----:B--2---:R-:W-:Y:S01]  /*29820*/  STL.64 [R1+0x33e0], R26 ;  /* 0x0033e01a01007387 */ /* 0x004fe20000100a00 */
[----:B------:R0:W-:Y:S03]  /*29830*/  STL.64 [R1+0x33d8], R24 ;  /* 0x0033d81801007387 */ /* 0x0001e60000100a00 */
[----:B0-----:R-:W2:Y:S01]  /*29840*/  LDL.LU.64 R24, [R1+0x520] ;  /* 0x0005200001187983 */ /* 0x001ea20000300a00 */
[----:B------:R-:W2:Y:S02]  /*29850*/  LDL.LU.64 R26, [R1+0x528] ;  /* 0x00052800011a7983 */ /* 0x000ea40000300a00 */
[----:B------:R-:W-:-:S02]  /*29860*/  IMAD.MOV.U32 R8, RZ, RZ, R21 ;  /* 0x000000ffff087224 */ /* 0x000fc400078e0015 */
[----:B------:R-:W-:Y:S01]  /*29870*/  IMAD.MOV.U32 R9, RZ, RZ, R20 ;  /* 0x000000ffff097224 */ /* 0x000fe200078e0014 */
[----:B--2---:R-:W-:Y:S01]  /*29880*/  STL.64 [R1+0x3408], R26 ;  /* 0x0034081a01007387 */ /* 0x004fe20000100a00 */
[----:B------:R0:W-:Y:S03]  /*29890*/  STL.64 [R1+0x3400], R24 ;  /* 0x0034001801007387 */ /* 0x0001e60000100a00 */
[----:B0-----:R-:W4:Y:S01]  /*298a0*/  LDL.LU.64 R24, [R1+0x580] ;  /* 0x0005800001187983 */ /* 0x001f220000300a00 */
[----:B------:R-:W4:Y:S02]  /*298b0*/  LDL.LU.64 R26, [R1+0x588] ;  /* 0x00058800011a7983 */ /* 0x000f240000300a00 */
[----:B------:R-:W2:Y:S02]  /*298c0*/  LDL.LU.64 R4, [R1+0x330] ;  /* 0x0003300001047983 */ /* 0x000ea40000300a00 */
[----:B------:R-:W2:Y:S01]  /*298d0*/  LDL.LU.64 R6, [R1+0x338] ;  /* 0x0003380001067983 */ /* 0x000ea20000300a00 */
[C---:B----4-:R-:W-:Y:S01]  /*298e0*/  HMMA.16816.F32 R8, R16.reuse, R8, R24 ;  /* 0x000000081008723c */ /* 0x050fe20000001818 */
[----:B--2---:R-:W-:Y:S01]  /*298f0*/  STL.64 [R1+0x33b8], R6 ;  /* 0x0033b80601007387 */ /* 0x004fe20000100a00 */
[----:B------:R0:W-:Y:S03]  /*29900*/  STL.64 [R1+0x33b0], R4 ;  /* 0x0033b00401007387 */ /* 0x0001e60000100a00 */
[----:B0-----:R-:W2:Y:S01]  /*29910*/  LDL.LU.64 R4, [R1+0x220] ;  /* 0x0002200001047983 */ /* 0x001ea20000300a00 */
[----:B------:R-:W2:Y:S02]  /*29920*/  LDL.LU.64 R6, [R1+0x228] ;  /* 0x0002280001067983 */ /* 0x000ea40000300a00 */
[----:B------:R-:W4:Y:S02]  /*29930*/  LDL.LU.64 R20, [R1+0x450] ;  /* 0x0004500001147983 */ /* 0x000f240000300a00 */
[----:B------:R-:W4:Y:S01]  /*29940*/  LDL.LU.64 R22, [R1+0x458] ;  /* 0x0004580001167983 */ /* 0x000f220000300a00 */
[----:B------:R-:W-:Y:S01]  /*29950*/  STL.64 [R1+0x3338], R14 ;  /* 0x0033380e01007387 */ /* 0x000fe20000100a00 */
[----:B------:R0:W-:Y:S03]  /*29960*/  STL.64 [R1+0x3330], R12 ;  /* 0x0033300c01007387 */ /* 0x0001e60000100a00 */
[----:B0-----:R-:W2:Y:S01]  /*29970*/  LDL.LU.64 R12, [R1+0x10] ;  /* 0x00001000010c7983 */ /* 0x001ea20000300a00 */
[----:B------:R-:W2:Y:S02]  /*29980*/  LDL.64 R14, [R1+0x18] ;  /* 0x00001800010e7983 */ /* 0x000ea40000100a00 */
[----:B------:R-:W2:Y:S02]  /*29990*/  LDL.LU.64 R26, [R1+0x3408] ;  /* 0x00340800011a7983 */ /* 0x000ea40000300a00 */
[----:B------:R-:W2:Y:S03]  /*299a0*/  LDL.LU.64 R24, [R1+0x3400] ;  /* 0x0034000001187983 */ /* 0x000ea60000300a00 */
[----:B------:R-:W-:Y:S01]  /*299b0*/  STL.64 [R1+0xa0], R8 ;  /* 0x0000a00801007387 */ /* 0x000fe20000100a00 */
[----:B------:R0:W-:Y:S03]  /*299c0*/  STL.64 [R1+0xa8], R10 ;  /* 0x0000a80a01007387 */ /* 0x0001e60000100a00 */
[----:B0-----:R-:W2:Y:S01]  /*299d0*/  LDL.LU.64 R10, [R1+0x33f8] ;  /* 0x0033f800010a7983 */ /* 0x001ea20000300a00 */
[----:B------:R-:W2:Y:S02]  /*299e0*/  LDL.LU.64 R8, [R1+0x33f0] ;  /* 0x0033f00001087983 */ /* 0x000ea40000300a00 */
[C---:B--2---:R-:W-:Y:S11]  /*299f0*/  HMMA.16816.F32 R8, R16.reuse, R12, R8 ;  /* 0x0000000c1008723c */ /* 0x044ff60000001808 */
[----:B------:R-:W-:Y:S11]  /*29a00*/  @!UPT UIADD3 URZ, URZ, URZ, URZ ;  /* 0x0000003f3f3ff290 */ /* 0x000ff6000fffe03f */
[----:B------:R-:W-:Y:S01]  /*29a10*/  @!UPT UIADD3 URZ, URZ, URZ, URZ ;  /* 0x0000003f3f3ff290 */ /* 0x000fe2000fffe03f */
[----:B------:R0:W-:Y:S01]  /*29a20*/  STL.64 [R1+0x90], R8 ;  /* 0x0000900801007387 */ /* 0x0001e20000100a00 */
[----:B------:R-:W-:Y:S03]  /*29a30*/  STL.64 [R1+0x98], R10 ;  /* 0x0000980a01007387 */ /* 0x000fe60000100a00 */
[----:B0-----:R-:W2:Y:S01]  /*29a40*/  LDL.LU.64 R8, [R1+0x33e8] ;  /* 0x0033e80001087983 */ /* 0x001ea20000300a00 */
[----:B------:R0:W-:Y:S03]  /*29a50*/  STL.64 [R1+0x3348], R14 ;  /* 0x0033480e01007387 */ /* 0x0001e60000100a00 */
[----:B0-----:R-:W3:Y:S04]  /*29a60*/  LDL R14, [R1+0x28] ;  /* 0x00002800010e7983 */ /* 0x001ee80000100800 */
[----:B------:R-:W3:Y:S01]  /*29a70*/  LDL R15, [R1+0x2c] ;  /* 0x00002c00010f7983 */ /* 0x000ee20000100800 */
[C---:B--2---:R-:W-:Y:S03]  /*29a80*/  HMMA.16816.F32 R8, R16.reuse, R8, R24 ;  /* 0x000000081008723c */ /* 0x044fe60000001818 */
[----:B------:R-:W2:Y:S01]  /*29a90*/  LDL.LU.64 R26, [R1+0x33e0] ;  /* 0x0033e000011a7983 */ /* 0x000ea20000300a00 */
[----:B------:R-:W2:Y:S11]  /*29aa0*/  LDL.LU.64 R24, [R1+0x33d8] ;  /* 0x0033d80001187983 */ /* 0x000eb60000300a00 */
[----:B------:R-:W-:Y:S08]  /*29ab0*/  @!UPT UIADD3 URZ, URZ, URZ, URZ ;  /* 0x0000003f3f3ff290 */ /* 0x000ff0000fffe03f */
        /* <DEDUP_REMOVED lines=8> */
[----:B------:R1:W-:Y:S03]  /*29b40*/  STL.64 [R1+0x48], R26 ;  /* 0x0000481a01007387 */ /* 0x0003e60000100a00 */
[----:B0-----:R-:W1:Y:S01]  /*29b50*/  LDL.LU.64 R24, [R1+0x33c0] ;  /* 0x0033c00001187983 */ /* 0x001e620000300a00 */
[----:B------:R-:W2:Y:S01]  /*29b60*/  LDL R9, [R1+0x5d4] ;  /* 0x0005d40001097983 */ /* 0x000ea20000100800 */
[----:B-1----:R-:W-:Y:S02]  /*29b70*/  HMMA.16816.F32 R24, R16, R24, R4 ;  /* 0x000000181018723c */ /* 0x002fe40000001804 */
[----:B------:R-:W2:Y:S01]  /*29b80*/  LDL.LU.64 R6, [R1+0x33b8] ;  /* 0x0033b80001067983 */ /* 0x000ea20000300a00 */
[----:B------:R-:W2:Y:S11]  /*29b90*/  LDL.LU.64 R4, [R1+0x33b0] ;  /* 0x0033b00001047983 */ /* 0x000eb60000300a00 */
[----:B------:R-:W-:Y:S09]  /*29ba0*/  @!UPT UIADD3 URZ, URZ, URZ, URZ ;  /* 0x0000003f3f3ff290 */ /* 0x000ff2000fffe03f */
[----:B------:R0:W-:Y:S01]  /*29bb0*/  STL.64 [R1+0x220], R24 ;  /* 0x0002201801007387 */ /* 0x0001e20000100a00 */
[----:B------:R2:W-:Y:S03]  /*29bc0*/  STL [R1+0x228], R26 ;  /* 0x0002281a01007387 */ /* 0x0005e60000100800 */
[----:B0-----:R-:W2:Y:S01]  /*29bd0*/  LDL.LU.64 R24, [R1+0x33a8] ;  /* 0x0033a80001187983 */ /* 0x001ea20000300a00 */
[----:B------:R-:W-:-:S05]  /*29be0*/  IMAD.MOV.U32 R8, RZ, RZ, R27 ;  /* 0x000000ffff087224 */ /* 0x000fca00078e001b */
[----:B------:R-:W-:Y:S01]  /*29bf0*/  STL [R1+0x3010], R8 ;  /* 0x0030100801007387 */ /* 0x000fe20000100800 */
[C---:B--2---:R-:W-:Y:S03]  /*29c00*/  HMMA.16816.F32 R24, R16.reuse, R24, R4 ;  /* 0x000000181018723c */ /* 0x044fe60000001804 */
[----:B------:R-:W2:Y:S01]  /*29c10*/  LDL.LU.64 R6, [R1+0x33a0] ;  /* 0x0033a00001067983 */ /* 0x000ea20000300a00 */
[----:B------:R-:W2:Y:S11]  /*29c20*/  LDL.LU.64 R4, [R1+0x3398] ;  /* 0x0033980001047983 */ /* 0x000eb60000300a00 */
[----:B------:R-:W-:Y:S08]  /*29c30*/  @!UPT UIADD3 URZ, URZ, URZ, URZ ;  /* 0x0000003f3f3ff290 */ /* 0x000ff0000fffe03f */
[----:B------:R-:W-:Y:S01]  /*29c40*/  STL.64 [R1+0x330], R24 ;  /* 0x0003301801007387 */ /* 0x000fe20000100a00 */
[----:B------:R0:W-:Y:S03]  /*29c50*/  STL.64 [R1+0x338], R26 ;  /* 0x0003381a01007387 */ /* 0x0001e60000100a00 */
[----:B0-----:R-:W2:Y:S01]  /*29c60*/  LDL.LU.64 R26, [R1+0x3390] ;  /* 0x00339000011a7983 */ /* 0x001ea20000300a00 */
[----:B------:R-:W4:Y:S02]  /*29c70*/  LDL.LU.64 R24, [R1+0x3388] ;  /* 0x0033880001187983 */ /* 0x000f240000300a00 */
[----:B----4-:R-:W-:Y:S11]  /*29c80*/  HMMA.16816.F32 R20, R16, R24, R20 ;  /* 0x000000181014723c */ /* 0x010ff60000001814 */
[----:B------:R-:W-:Y:S11]  /*29c90*/  @!UPT UIADD3 URZ, URZ, URZ, URZ ;  /* 0x0000003f3f3ff290 */ /* 0x000ff6000fffe03f */
[----:B------:R-:W-:Y:S01]  /*29ca0*/  @!UPT UIADD3 URZ, URZ, URZ, URZ ;  /* 0x0000003f3f3ff290 */ /* 0x000fe2000fffe03f */
[----:B------:R0:W-:Y:S01]  /*29cb0*/  STL.64 [R1+0x450], R20 ;  /* 0x0004501401007387 */ /* 0x0001e20000100a00 */
[----:B------:R1:W-:Y:S02]  /*29cc0*/  STL [R1+0x45c], R23 ;  /* 0x00045c1701007387 */ /* 0x0003e40000100800 */
[----:B------:R-:W-:Y:S01]  /*29cd0*/  IMAD.MOV.U32 R8, RZ, RZ, R22 ;  /* 0x000000ffff087224 */ /* 0x000fe200078e0016 */
[----:B0-----:R-:W4:Y:S01]  /*29ce0*/  LDL.LU.64 R20, [R1+0x460] ;  /* 0x0004600001147983 */ /* 0x001f220000300a00 */
[----:B-1----:R-:W4:Y:S02]  /*29cf0*/  LDL.LU.64 R22, [R1+0x468] ;  /* 0x0004680001167983 */ /* 0x002f240000300a00 */
[----:B--2---:R0:W-:Y:S02]  /*29d00*/  STL.64 [R1+0x3308], R26 ;  /* 0x0033081a01007387 */ /* 0x0041e40000100a00 */
[----:B0-----:R-:W2:Y:S04]  /*29d10*/  LDL R26, [R1+0x8] ;  /* 0x00000800011a7983 */ /* 0x001ea80000100800 */
[----:B------:R-:W2:Y:S01]  /*29d20*/  LDL R27, [R1+0xc] ;  /* 0x00000c00011b7983 */ /* 0x000ea20000100800 */
[----:B------:R-:W-:-:S03]  /*29d30*/  IMAD.MOV.U32 R25, RZ, RZ, R3 ;  /* 0x000000ffff197224 */ /* 0x000fc600078e0003 */
[----:B--2---:R3:W-:Y:S01]  /*29d40*/  STL.64 [R1+0x3340], R26 ;  /* 0x0033401a01007387 */ /* 0x0047e20000100a00 */
[----:B------:R-:W2:Y:S02]  /*29d50*/  LDL.LU R24, [R1+0x310] ;  /* 0x0003100001187983 */ /* 0x000ea40000300800 */
[----:B------:R-:W2:Y:S02]  /*29d60*/  LDL.LU R3, [R1+0x3384] ;  /* 0x0033840001037983 */ /* 0x000ea40000300800 */
[----:B---3--:R-:W-:Y:S02]  /*29d70*/  IMAD.MOV.U32 R26, RZ, RZ, R29 ;  /* 0x000000ffff1a7224 */ /* 0x008fe400078e001d */
[----:B------:R-:W3:Y:S01]  /*29d80*/  LDL.LU R29, [R1+0x3380] ;  /* 0x00338000011d7983 */ /* 0x000ee20000300800 */
[----:B------:R-:W2:Y:S01]  /*29d90*/  LDL.LU R27, [R1+0x31c] ;  /* 0x00031c00011b7983 */ /* 0x000ea20000300800 */
[----:B----4-:R-:W-:Y:S02]  /*29da0*/  HMMA.16816.F32 R16, R16, R4, R20 ;  /* 0x000000041010723c */ /* 0x010fe40000001814 */
[----:B--2---:R0:W-:Y:S01]  /*29db0*/  STL.64 [R1+0x3358], R26 ;  /* 0x0033581a01007387 */ /* 0x0041e20000100a00 */
[----:B------:R1:W-:Y:S02]  /*29dc0*/  STL.64 [R1+0x3350], R24 ;  /* 0x0033501801007387 */ /* 0x0003e40000100a00 */
[----:B0-----:R-:W-:Y:S01]  /*29dd0*/  IMAD.MOV.U32 R26, RZ, RZ, R3 ;  /* 0x000000ffff1a7224 */ /* 0x001fe200078e0003 */
[----:B-1----:R-:W2:Y:S01]  /*29de0*/  LDL.LU R24, [R1+0x320] ;  /* 0x0003200001187983 */ /* 0x002ea20000300800 */
[----:B------:R-:W2:Y:S02]  /*29df0*/  LDL.LU R25, [R1+0x324] ;  /* 0x0003240001197983 */ /* 0x000ea40000300800 */
[----:B------:R-:W4:Y:S02]  /*29e00*/  LDL.LU R3, [R1+0x337c] ;  /* 0x00337c0001037983 */ /* 0x000f240000300800 */
[----:B---3--:R-:W-:-:S02]  /*29e10*/  IMAD.MOV.U32 R27, RZ, RZ, R29 ;  /* 0x000000ffff1b7224 */ /* 0x008fc400078e001d */
[----:B------:R-:W3:Y:S01]  /*29e20*/  LDL.LU R29, [R1+0x3378] ;  /* 0x00337800011d7983 */ /* 0x000ee20000300800 */
[----:B------:R-:W-:Y:S02]  /*29e30*/  STL [R1+0x3014], R8 ;  /* 0x0030140801007387 */ /* 0x000fe40000100800 */
[----:B------:R-:W2:Y:S02]  /*29e40*/  LDL.LU.64 R22, [R1+0x3370] ;  /* 0x0033700001167983 */ /* 0x000ea40000300a00 */
[----:B------:R-:W2:Y:S01]  /*29e50*/  LDL.LU.64 R20, [R1+0x3368] ;  /* 0x0033680001147983 */ /* 0x000ea20000300a00 */
[----:B------:R0:W-:Y:S01]  /*29e60*/  STL.64 [R1+0x3300], R6 ;  /* 0x0033000601007387 */ /* 0x0001e20000100a00 */
[----:B------:R-:W3:Y:S03]  /*29e70*/  LDL.LU R4, [R1+0x300] ;  /* 0x0003000001047983 */ /* 0x000ee60000300800 */
[----:B------:R-:W-:Y:S02]  /*29e80*/  STL.64 [R1+0x460], R16 ;  /* 0x0004601001007387 */ /* 0x000fe40000100a00 */
[----:B------:R-:W-:Y:S02]  /*29e90*/  STL.64 [R1+0x468], R18 ;  /* 0x0004681201007387 */ /* 0x000fe40000100a00 */
[----:B------:R-:W-:-:S02]  /*29ea0*/  IMAD.MOV.U32 R5, RZ, RZ, R10 ;  /* 0x000000ffff057224 */ /* 0x000fc400078e000a */
[----:B------:R-:W3:Y:S01]  /*29eb0*/  LDL.LU R10, [R1+0x3364] ;  /* 0x00336400010a7983 */ /* 0x000ee20000300800 */
[----:B0-----:R-:W-:-:S03]  /*29ec0*/  IMAD.MOV.U32 R6, RZ, RZ, R11 ;  /* 0x000000ffff067224 */ /* 0x001fc600078e000b */
[----:B------:R-:W3:Y:S01]  /*29ed0*/  LDL.LU R11, [R1+0x3360] ;  /* 0x00336000010b7983 */ /* 0x000ee20000300800 */
[C---:B--2---:R-:W-:Y:S03]  /*29ee0*/  HMMA.16816.F32 R12, R20.reuse, R14, R24 ;  /* 0x0000000e140c723c */ /* 0x044fe60000001818 */
[----:B------:R-:W2:Y:S01]  /*29ef0*/  LDL.LU.64 R26, [R1+0x3358] ;  /* 0x00335800011a7983 */ /* 0x000ea20000300a00 */
[----:B------:R-:W2:Y:S11]  /*29f00*/  LDL.LU.64 R24, [R1+0x3350] ;  /* 0x0033500001187983 */ /* 0x000eb60000300a00 */
[----:B------:R-:W-:Y:S08]  /*29f10*/  @!UPT UIADD3 URZ, URZ, URZ, URZ ;  /* 0x0000003f3f3ff290 */ /* 0x000ff0000fffe03f */
[----:B------:R-:W-:Y:S01]  /*29f20*/  STL.64 [R1+0x320], R12 ;  /* 0x0003200c01007387 */ /* 0x000fe20000100a00 */
[----:B------:R0:W-:Y:S03]  /*29f30*/  STL.64 [R1+0x328], R14 ;  /* 0x0003280e01007387 */ /* 0x0001e60000100a00 */
[----:B0-----:R-:W2:Y:S02]  /*29f40*/  LDL.LU.64 R14, [R1+0x3348] ;  /* 0x00334800010e7983 */ /* 0x001ea40000300a00 */
[----:B--2---:R-:W-:Y:S01]  /*29f50*/  HMMA.16816.F32 R24, R20, R14, R24 ;  /* 0x0000000e1418723c */ /* 0x004fe20000001818 */
[----:B------:R-:W-:Y:S02]  /*29f60*/  IMAD.MOV.U32 R0, RZ, RZ, R14 ;  /* 0x000000ffff007224 */ /* 0x000fe400078e000e */
[----:B------:R-:W-:Y:S11]  /*29f70*/  IMAD.MOV.U32 R2, RZ, RZ, R15 ;  /* 0x000000ffff027224 */ /* 0x000ff600078e000f */
[----:B------:R-:W-:Y:S09]  /*29f80*/  @!UPT UIADD3 URZ, URZ, URZ, URZ ;  /* 0x0000003f3f3ff290 */ /* 0x000ff2000fffe03f */
[----:B------:R-:W-:Y:S01]  /*29f90*/  STL.64 [R1+0x310], R24 ;  /* 0x0003101801007387 */ /* 0x000fe20000100a00 */
[----:B------:R0:W-:Y:S03]  /*29fa0*/  STL.64 [R1+0x318], R26 ;  /* 0x0003181a01007387 */ /* 0x0001e60000100a00 */
[----:B0-----:R-:W2:Y:S01]  /*29fb0*/  LDL.LU.64 R26, [R1+0x3340] ;  /* 0x00334000011a7983 */ /* 0x001ea20000300a00 */
[----:B------:R-:W2:Y:S02]  /*29fc0*/  LDL.LU.64 R14, [R1+0x3338] ;  /* 0x00333800010e7983 */ /* 0x000ea40000300a00 */
[----:B------:R-:W2:Y:S02]  /*29fd0*/  LDL.LU.64 R12, [R1+0x3330] ;  /* 0x00333000010c7983 */ /* 0x000ea40000300a00 */
[----:B------:R-:W-:Y:S02]  /*29fe0*/  IMAD.MOV.U32 R7, RZ, RZ, R28 ;  /* 0x000000ffff077224 */ /* 0x000fe400078e001c */
[----:B----4-:R-:W-:-:S02]  /*29ff0*/  IMAD.MOV.U32 R19, RZ, RZ, R3 ;  /* 0x000000ffff137224 */ /* 0x010fc400078e0003 */
[----:B---3--:R-:W-:Y:S01]  /*2a000*/  IMAD.MOV.U32 R18, RZ, RZ, R29 ;  /* 0x000000ffff127224 */ /* 0x008fe200078e001d */
[----:B------:R-:W3:Y:S02]  /*2a010*/  LDL R8, [R1+0x13dc] ;  /* 0x0013dc0001087983 */ /* 0x000ee40000100800 */
[C---:B--2---:R-:W-:Y:S08]  /*2a020*/  HMMA.16816.F32 R4, R20.reuse, R26, R4 ;  /* 0x0000001a1404723c */ /* 0x044ff00000001804 */
[C---:B------:R-:W-:Y:S11]  /*2a030*/  HMMA.16816.F32 R12, R20.reuse, R10, R12 ;  /* 0x0000000a140c723c */ /* 0x040ff6000000180c */
[----:B------:R-:W-:Y:S05]  /*2a040*/  @!UPT UIADD3 URZ, URZ, URZ, URZ ;  /* 0x0000003f3f3ff290 */ /* 0x000fea000fffe03f */
[----:B------:R-:W-:Y:S02]  /*2a050*/  IMAD.MOV.U32 R3, RZ, RZ, R7 ;  /* 0x000000ffff037224 */ /* 0x000fe400078e0007 */
[----:B------:R-:W-:Y:S02]  /*2a060*/  IMAD.MOV.U32 R28, RZ, RZ, R6 ;  /* 0x000000ffff1c7224 */ /* 0x000fe400078e0006 */
[----:B------:R-:W-:Y:S01]  /*2a070*/  IMAD.MOV.U32 R29, RZ, RZ, R5 ;  /* 0x000000ffff1d7224 */ /* 0x000fe200078e0005 */
[----:B------:R0:W-:Y:S01]  /*2a080*/  STL [R1+0x300], R4 ;  /* 0x0003000401007387 */ /* 0x0001e20000100800 */
[----:B------:R-:W-:Y:S02]  /*2a090*/  STL [R1+0x2f88], R3 ;  /* 0x002f880301007387 */ /* 0x000fe40000100800 */
[----:B------:R-:W-:Y:S01]  /*2a0a0*/  STL [R1+0x2f84], R28 ;  /* 0x002f841c01007387 */ /* 0x000fe20000100800 */
[----:B------:R-:W-:Y:S04]  /*2a0b0*/  STL [R1+0x2f80], R29 ;  /* 0x002f801d01007387 */ /* 0x000fe80000100800 */
[----:B0-----:R-:W2:Y:S01]  /*2a0c0*/  LDL.LU R4, [R1+0x2c0] ;  /* 0x0002c00001047983 */ /* 0x001ea20000300800 */
[----:B------:R-:W-:Y:S02]  /*2a0d0*/  STL.64 [R1+0x2f0], R12 ;  /* 0x0002f00c01007387 */ /* 0x000fe40000100a00 */
[----:B------:R-:W-:Y:S02]  /*2a0e0*/  STL.64 [R1+0x2f8], R14 ;  /* 0x0002f80e01007387 */ /* 0x000fe40000100a00 */
[----:B------:R-:W2:Y:S01]  /*2a0f0*/  LDL.LU R5, [R1+0x2c4] ;  /* 0x0002c40001057983 */ /* 0x000ea20000300800 */
[----:B------:R-:W4:Y:S01]  /*2a100*/  LDL.LU R6, [R1+0x2c8] ;  /* 0x0002c80001067983 */ /* 0x000f220000300800 */
[----:B------:R-:W4:Y:S03]  /*2a110*/  LDL.LU R7, [R1+0x2cc] ;  /* 0x0002cc0001077983 */ /* 0x000f260000300800 */
[----:B----4-:R-:W-:Y:S01]  /*2a120*/  STL.64 [R1+0x3318], R6 ;  /* 0x0033180601007387 */ /* 0x010fe20000100a00 */
[----:B--2---:R0:W-:Y:S03]  /*2a130*/  STL.64 [R1+0x3310], R4 ;  /* 0x0033100401007387 */ /* 0x0041e60000100a00 */
[----:B0-----:R-:W2:Y:S01]  /*2a140*/  LDL.LU R4, [R1+0x2d0] ;  /* 0x0002d00001047983 */ /* 0x001ea20000300800 */
[----:B------:R-:W2:Y:S02]  /*2a150*/  LDL.LU R5, [R1+0x2d4] ;  /* 0x0002d40001057983 */ /* 0x000ea40000300800 */
[----:B------:R-:W4:Y:S02]  /*2a160*/  LDL.LU R6, [R1+0x2d8] ;  /* 0x0002d80001067983 */ /* 0x000f240000300800 */
[----:B------:R-:W4:Y:S02]  /*2a170*/  LDL.LU R7, [R1+0x2dc] ;  /* 0x0002dc0001077983 */ /* 0x000f240000300800 */
[----:B----4-:R-:W-:Y:S01]  /*2a180*/  STL.64 [R1+0x3328], R6 ;  /* 0x0033280601007387 */ /* 0x010fe20000100a00 */
[----:B--2---:R0:W-:Y:S03]  /*2a190*/  STL.64 [R1+0x3320], R4 ;  /* 0x0033200401007387 */ /* 0x0041e60000100a00 */
[----:B0-----:R-:W2:Y:S01]  /*2a1a0*/  LDL.LU R4, [R1+0x2e0] ;  /* 0x0002e00001047983 */ /* 0x001ea20000300800 */
[----:B------:R-:W2:Y:S02]  /*2a1b0*/  LDL.LU R5, [R1+0x2e4] ;  /* 0x0002e40001057983 */ /* 0x000ea40000300800 */
[----:B------:R-:W2:Y:S02]  /*2a1c0*/  LDL.LU R6, [R1+0x2e8] ;  /* 0x0002e80001067983 */ /* 0x000ea40000300800 */
[----:B------:R-:W2:Y:S01]  /*2a1d0*/  LDL.LU R7, [R1+0x2ec] ;  /* 0x0002ec0001077983 */ /* 0x000ea20000300800 */
[----:B------:R-:W4:Y:S01]  /*2a1e0*/  LDL.64 R26, [R1+0x58] ;  /* 0x00005800011a7983 */ /* 0x000f220000100a00 */
[----:B------:R-:W-:Y:S02]  /*2a1f0*/  STL.64 [R1+0x32c8], R10 ;  /* 0x0032c80a01007387 */ /* 0x000fe40000100a00 */
[----:B---3--:R0:W-:Y:S02]  /*2a200*/  STL.64 [R1+0x32c0], R8 ;  /* 0x0032c00801007387 */ /* 0x0081e40000100a00 */
[----:B------:R-:W3:Y:S01]  /*2a210*/  LDL.LU R12, [R1+0xc0] ;  /* 0x0000c000010c7983 */ /* 0x000ee20000300800 */
[----:B------:R-:W3:Y:S01]  /*2a220*/  LDL.LU R13, [R1+0xc4] ;  /* 0x0000c400010d7983 */ /* 0x000ee20000300800 */
[----:B------:R-:W2:Y:S02]  /*2a230*/  LDL.LU R14, [R1+0xc8] ;  /* 0x0000c800010e7983 */ /* 0x000ea40000300800 */
[----:B------:R-:W2:Y:S01]  /*2a240*/  LDL.LU R15, [R1+0xcc] ;  /* 0x0000cc00010f7983 */ /* 0x000ea20000300800 */
[----:B0-----:R-:W2:Y:S01]  /*2a250*/  LDL.LU R8, [R1+0x1f0] ;  /* 0x0001f00001087983 */ /* 0x001ea20000300800 */
[----:B------:R-:W2:Y:S02]  /*2a260*/  LDL.LU R9, [R1+0x1f4] ;  /* 0x0001f40001097983 */ /* 0x000ea40000300800 */
[----:B------:R-:W2:Y:S02]  /*2a270*/  LDL.LU R10, [R1+0x1f8] ;  /* 0x0001f800010a7983 */ /* 0x000ea40000300800 */
[----:B------:R-:W2:Y:S02]  /*2a280*/  LDL.LU R11, [R1+0x1fc] ;  /* 0x0001fc00010b7983 */ /* 0x000ea40000300800 */
[----:B--2---:R0:W-:Y:S01]  /*2a290*/  STL.64 [R1+0x32d8], R10 ;  /* 0x0032d80a01007387 */ /* 0x0041e20000100a00 */
[----:B------:R-:W-:Y:S03]  /*2a2a0*/  STL.64 [R1+0x32d0], R8 ;  /* 0x0032d00801007387 */ /* 0x000fe60000100a00 */
[----:B0-----:R-:W2:Y:S01]  /*2a2b0*/  LDL.64 R10, [R1+0x28] ;  /* 0x00002800010a7983 */ /* 0x001ea20000100a00 */
[----:B------:R0:W-:Y:S02]  /*2a2c0*/  STL.64 [R1+0x3240], R14 ;  /* 0x0032400e01007387 */ /* 0x0001e40000100a00 */
[----:B---3--:R1:W-:Y:S01]  /*2a2d0*/  STL.64 [R1+0x3238], R12 ;  /* 0x0032380c01007387 */ /* 0x0083e20000100a00 */
[----:B0-----:R-:W3:Y:S01]  /*2a2e0*/  LDL.64 R14, [R1+0x8] ;  /* 0x00000800010e7983 */ /* 0x001ee20000100a00 */
[C---:B------:R-:W-:Y:S11]  /*2a2f0*/  HMMA.16816.F32 R4, R20.reuse, R18, R4 ;  /* 0x000000121404723c */ /* 0x040ff60000001804 */
[----:B------:R-:W-:Y:S11]  /*2a300*/  @!UPT UIADD3 URZ, URZ, URZ, URZ ;  /* 0x0000003f3f3ff290 */ /* 0x000ff6000fffe03f */
[----:B------:R-:W-:Y:S02]  /*2a310*/  @!UPT UIADD3 URZ, URZ, URZ, URZ ;  /* 0x0000003f3f3ff290 */ /* 0x000fe4000fffe03f */
[----:B------:R-:W-:Y:S02]  /*2a320*/  IMAD.MOV.U32 R28, RZ, RZ, R6 ;  /* 0x000000ffff1c7224 */ /* 0x000fe400078e0006 */
[----:B------:R-:W-:Y:S02]  /*2a330*/  IMAD.MOV.U32 R29, RZ, RZ, R7 ;  /* 0x000000ffff1d7224 */ /* 0x000fe400078e0007 */
[----:B------:R-:W-:Y:S01]  /*2a340*/  IMAD.MOV.U32 R3, RZ, RZ, R5 ;  /* 0x000000ffff037224 */ /* 0x000fe200078e0005 */
[----:B---3--:R0:W-:Y:S01]  /*2a350*/  STL.64 [R1+0x32e0], R14 ;  /* 0x0032e00e01007387 */ /* 0x0081e20000100a00 */
[----:B-1----:R-:W2:Y:S02]  /*2a360*/  LDL.LU R12, [R1+0x200] ;  /* 0x00020000010c7983 */ /* 0x002ea40000300800 */
[----:B------:R-:W2:Y:S01]  /*2a370*/  LDL.LU R13, [R1+0x204] ;  /* 0x00020400010d7983 */ /* 0x000ea20000300800 */
[----:B0-----:R-:W2:Y:S01]  /*2a380*/  LDL.LU R14, [R1+0x208] ;  /* 0x00020800010e7983 */ /* 0x001ea20000300800 */
[----:B------:R-:W2:Y:S02]  /*2a390*/  LDL.LU R15, [R1+0x20c] ;  /* 0x00020c00010f7983 */ /* 0x000ea40000300800 */
[----:B------:R0:W-:Y:S02]  /*2a3a0*/  STL [R1+0x2e0], R4 ;  /* 0x0002e00401007387 */ /* 0x0001e40000100800 */
[----:B------:R-:W3:Y:S01]  /*2a3b0*/  LDL.LU.64 R6, [R1+0x3328] ;  /* 0x0033280001067983 */ /* 0x000ee20000300a00 */
[----:B0-----:R-:W3:Y:S01]  /*2a3c0*/  LDL.LU.64 R4, [R1+0x3320] ;  /* 0x0033200001047983 */ /* 0x001ee20000300a00 */
[----:B------:R0:W-:Y:S02]  /*2a3d0*/  STL.64 [R1+0x32b8], R18 ;  /* 0x0032b81201007387 */ /* 0x0001e40000100a00 */
[----:B------:R-:W2:Y:S02]  /*2a3e0*/  LDL.LU R16, [R1+0x210] ;  /* 0x0002100001107983 */ /* 0x000ea40000300800 */
[----:B------:R-:W2:Y:S02]  /*2a3f0*/  LDL.LU R17, [R1+0x214] ;  /* 0x0002140001117983 */ /* 0x000ea40000300800 */
[----:B----4-:R-:W-:Y:S01]  /*2a400*/  IMAD.MOV.U32 R8, RZ, RZ, R26 ;  /* 0x000000ffff087224 */ /* 0x010fe200078e001a */
[----:B0-----:R-:W2:Y:S01]  /*2a410*/  LDL.LU R18, [R1+0x218] ;  /* 0x0002180001127983 */ /* 0x001ea20000300800 */
[----:B------:R-:W2:Y:S02]  /*2a420*/  LDL.LU R19, [R1+0x21c] ;  /* 0x00021c0001137983 */ /* 0x000ea40000300800 */
[----:B------:R-:W-:Y:S02]  /*2a430*/  STL [R1+0x301c], R28 ;  /* 0x00301c1c01007387 */ /* 0x000fe40000100800 */
[----:B------:R0:W-:Y:S02]  /*2a440*/  STL [R1+0x3018], R3 ;  /* 0x0030180301007387 */ /* 0x0001e40000100800 */
[----:B0-----:R-:W-:Y:S01]  /*2a450*/  IMAD.MOV.U32 R3, RZ, RZ, R27 ;  /* 0x000000ffff037224 */ /* 0x001fe200078e001b */
[C---:B---3--:R-:W-:Y:S11]  /*2a460*/  HMMA.16816.F32 R4, R20.reuse, R26, R4 ;  /* 0x0000001a1404723c */ /* 0x048ff60000001804 */
[----:B------:R-:W-:Y:S11]  /*2a470*/  @!UPT UIADD3 URZ, URZ, URZ, URZ ;  /* 0x0000003f3f3ff290 */ /* 0x000ff6000fffe03f */
[----:B------:R-:W-:Y:S01]  /*2a480*/  @!UPT UIADD3 URZ, URZ, URZ, URZ ;  /* 0x0000003f3f3ff290 */ /* 0x000fe2000fffe03f */
[----:B------:R-:W-:Y:S01]  /*2a490*/  STL.64 [R1+0x2d0], R4 ;  /* 0x0002d00401007387 */ /* 0x000fe20000100a00 */
[----:B------:R0:W-:Y:S03]  /*2a4a0*/  STL.64 [R1+0x2d8], R6 ;  /* 0x0002d80601007387 */ /* 0x0001e60000100a00 */
[----:B0-----:R-:W3:Y:S01]  /*2a4b0*/  LDL.LU.64 R6, [R1+0x3318] ;  /* 0x0033180001067983 */ /* 0x001ee20000300a00 */
[----:B------:R-:W3:Y:S02]  /*2a4c0*/  LDL.LU.64 R4, [R1+0x3310] ;  /* 0x0033100001047983 */ /* 0x000ee40000300a00 */
[----:B------:R-:W3:Y:S02]  /*2a4d0*/  LDL.LU.64 R26, [R1+0x3308] ;  /* 0x00330800011a7983 */ /* 0x000ee40000300a00 */
[C---:B---3--:R-:W-:Y:S01]  /*2a4e0*/  HMMA.16816.F32 R24, R20.reuse, R26, R4 ;  /* 0x0000001a1418723c */ /* 0x048fe20000001804 */
[----:B------:R-:W2:Y:S11]  /*2a4f0*/  LDL.LU.64 R6, [R1+0x3300] ;  /* 0x0033000001067983 */ /* 0x000eb60000300a00 */
[----:B------:R-:W-:Y:S11]  /*2a500*/  @!UPT UIADD3 URZ, URZ, URZ, URZ ;  /* 0x0000003f3f3ff290 */ /* 0x000ff6000fffe03f */
[----:B------:R-:W-:Y:S01]  /*2a510*/  STL.64 [R1+0x2c0], R24 ;  /* 0x0002c01801007387 */ /* 0x000fe20000100a00 */
[----:B------:R0:W-:Y:S03]  /*2a520*/  STL.64 [R1+0x2c8], R26 ;  /* 0x0002c81a01007387 */ /* 0x0001e60000100a00 */
[----:B0-----:R-:W3:Y:S01]  /*2a530*/  LDL.LU.64 R26, [R1+0x32f8] ;  /* 0x0032f800011a7983 */ /* 0x001ee20000300a00 */
[----:B------:R-:W3:Y:S01]  /*2a540*/  LDL.LU.64 R24, [R1+0x32f0] ;  /* 0x0032f00001187983 */ /* 0x000ee20000300a00 */
[----:B--2---:R-:W-:Y:S02]  /*2a550*/  HMMA.16816.F32 R16, R20, R6, R16 ;  /* 0x000000061410723c */ /* 0x004fe40000001810 */
[----:B------:R0:W-:Y:S01]  /*2a560*/  STL.64 [R1+0x3290], R6 ;  /* 0x0032900601007387 */ /* 0x0001e20000100a00 */
[----:B------:R-:W2:Y:S04]  /*2a570*/  LDL.LU R4, [R1+0x1e0] ;  /* 0x0001e00001047983 */ /* 0x000ea80000300800 */
[----:B------:R-:W-:-:S02]  /*2a580*/  IMAD.MOV.U32 R22, RZ, RZ, R8 ;  /* 0x000000ffff167224 */ /* 0x000fc400078e0008 */
[----:B------:R-:W-:Y:S11]  /*2a590*/  IMAD.MOV.U32 R23, RZ, RZ, R3 ;  /* 0x000000ffff177224 */ /* 0x000ff600078e0003 */
[----:B------:R-:W-:Y:S03]  /*2a5a0*/  @!UPT UIADD3 URZ, URZ, URZ, URZ ;  /* 0x0000003f3f3ff290 */ /* 0x000fe6000fffe03f */
[----:B------:R1:W-:Y:S01]  /*2a5b0*/  STL.64 [R1+0x210], R16 ;  /* 0x0002101001007387 */ /* 0x0003e20000100a00 */
[----:B------:R4:W-:Y:S02]  /*2a5c0*/  STL.64 [R1+0x218], R18 ;  /* 0x0002181201007387 */ /* 0x0009e40000100a00 */
[----:B------:R-:W2:Y:S02]  /*2a5d0*/  LDL.LU R5, [R1+0x1e4] ;  /* 0x0001e40001057983 */ /* 0x000ea40000300800 */
[----:B0-----:R-:W2:Y:S01]  /*2a5e0*/  LDL.LU R6, [R1+0x1e8] ;  /* 0x0001e80001067983 */ /* 0x001ea20000300800 */
[----:B------:R-:W2:Y:S04]  /*2a5f0*/  LDL.LU R7, [R1+0x1ec] ;  /* 0x0001ec0001077983 */ /* 0x000ea80000300800 */
[----:B-1----:R-:W2:Y:S01]  /*2a600*/  LDL.LU R16, [R1+0x1d0] ;  /* 0x0001d00001107983 */ /* 0x002ea20000300800 */
[----:B---3--:R-:W-:Y:S01]  /*2a610*/  HMMA.16816.F32 R12, R24, R10, R12 ;  /* 0x0000000a180c723c */ /* 0x008fe2000000180c */
[----:B------:R-:W3:Y:S02]  /*2a620*/  LDL.LU R17, [R1+0x1d4] ;  /* 0x0001d40001117983 */ /* 0x000ee40000300800 */
[----:B----4-:R-:W3:Y:S01]  /*2a630*/  LDL.LU R18, [R1+0x1d8] ;  /* 0x0001d80001127983 */ /* 0x010ee20000300800 */
[----:B------:R-:W3:Y:S01]  /*2a640*/  LDL.LU R19, [R1+0x1dc] ;  /* 0x0001dc0001137983 */ /* 0x000ee20000300800 */
[----:B------:R0:W-:Y:S02]  /*2a650*/  STL.64 [R1+0x32b0], R22 ;  /* 0x0032b01601007387 */ /* 0x0001e40000100a00 */
[----:B------:R-:W-:-:S02]  /*2a660*/  IMAD.MOV.U32 R3, RZ, RZ, R11 ;  /* 0x000000ffff037224 */ /* 0x000fc400078e000b */
[----:B0-----:R-:W-:Y:S02]  /*2a670*/  IMAD.MOV.U32 R22, RZ, RZ, R0 ;  /* 0x000000ffff167224 */ /* 0x001fe400078e0000 */
[----:B------:R-:W-:Y:S01]  /*2a680*/  IMAD.MOV.U32 R23, RZ, RZ, R2 ;  /* 0x000000ffff177224 */ /* 0x000fe200078e0002 */
[----:B------:R-:W4:Y:S01]  /*2a690*/  LDL.LU R0, [R1+0x32ec] ;  /* 0x0032ec0001007983 */ /* 0x000f220000300800 */
[----:B------:R-:W2:Y:S10]  /*2a6a0*/  LDL.LU R2, [R1+0x32e8] ;  /* 0x0032e80001027983 */ /* 0x000eb40000300800 */
[----:B------:R0:W-:Y:S01]  /*2a6b0*/  STL.64 [R1+0x200], R12 ;  /* 0x0002000c01007387 */ /* 0x0001e20000100a00 */
[----:B------:R1:W-:Y:S02]  /*2a6c0*/  STL.64 [R1+0x208], R14 ;  /* 0x0002080e01007387 */ /* 0x0003e40000100a00 */
[----:B0-----:R-:W-:Y:S01]  /*2a6d0*/  IMAD.MOV.U32 R12, RZ, RZ, R10 ;  /* 0x000000ffff0c7224 */ /* 0x001fe200078e000a */
[----:B-1----:R-:W2:Y:S01]  /*2a6e0*/  LDL.LU.64 R14, [R1+0x32e0] ;  /* 0x0032e000010e7983 */ /* 0x002ea20000300a00 */
[----:B------:R-:W2:Y:S02]  /*2a6f0*/  LDL.LU.64 R10, [R1+0x32d8] ;  /* 0x0032d800010a7983 */ /* 0x000ea40000300a00 */
[----:B------:R-:W2:Y:S02]  /*2a700*/  LDL.LU.64 R8, [R1+0x32d0] ;  /* 0x0032d00001087983 */ /* 0x000ea40000300a00 */
[C---:B--2---:R-:W-:Y:S08]  /*2a710*/  HMMA.16816.F32 R20, R24.reuse, R22, R8 ;  /* 0x000000161814723c */ /* 0x044ff00000001808 */
[C---:B------:R-:W-:Y:S01]  /*2a720*/  HMMA.16816.F32 R4, R24.reuse, R14, R4 ;  /* 0x0000000e1804723c */ /* 0x040fe20000001804 */
[----:B------:R-:W3:Y:S01]  /*2a730*/  LDL.LU.64 R10, [R1+0x32c8] ;  /* 0x0032c800010a7983 */ /* 0x000ee20000300a00 */
[----:B------:R-:W2:Y:S11]  /*2a740*/  LDL.LU.64 R8, [R1+0x32c0] ;  /* 0x0032c00001087983 */ /* 0x000eb60000300a00 */
[----:B------:R-:W-:Y:S02]  /*2a750*/  @!UPT UIADD3 URZ, URZ, URZ, URZ ;  /* 0x0000003f3f3ff290 */ /* 0x000fe4000fffe03f */
[----:B------:R0:W-:Y:S01]  /*2a760*/  STL.64 [R1+0x1f0], R20 ;  /* 0x0001f01401007387 */ /* 0x0001e20000100a00 */
[----:B------:R1:W-:Y:S03]  /*2a770*/  STL.64 [R1+0x1f8], R22 ;  /* 0x0001f81601007387 */ /* 0x0003e60000100a00 */
[----:B0-----:R-:W2:Y:S04]  /*2a780*/  LDL.LU R20, [R1+0x1c0] ;  /* 0x0001c00001147983 */ /* 0x001ea80000300800 */
[----:B------:R-:W-:Y:S02]  /*2a790*/  STL.64 [R1+0x1e0], R4 ;  /* 0x0001e00401007387 */ /* 0x000fe40000100a00 */
[----:B------:R0:W-:Y:S02]  /*2a7a0*/  STL.64 [R1+0x1e8], R6 ;  /* 0x0001e80601007387 */ /* 0x0001e40000100a00 */
[----:B------:R-:W2:Y:S01]  /*2a7b0*/  LDL.LU R21, [R1+0x1c4] ;  /* 0x0001c40001157983 */ /* 0x000ea20000300800 */
[----:B-1----:R-:W2:Y:S01]  /*2a7c0*/  LDL.LU R22, [R1+0x1c8] ;  /* 0x0001c80001167983 */ /* 0x002ea20000300800 */
[----:B------:R-:W2:Y:S03]  /*2a7d0*/  LDL.LU R23, [R1+0x1cc] ;  /* 0x0001cc0001177983 */ /* 0x000ea60000300800 */
[----:B0-----:R-:W2:Y:S04]  /*2a7e0*/  LDL.64 R6, [R1+0x68] ;  /* 0x0000680001067983 */ /* 0x001ea80000100a00 */
[----:B--2---:R0:W-:Y:S01]  /*2a7f0*/  STL.64 [R1+0x32a8], R6 ;  /* 0x0032a80601007387 */ /* 0x0041e20000100a00 */
[----:B------:R-:W2:Y:S02]  /*2a800*/  LDL.LU R4, [R1+0x1b0] ;  /* 0x0001b00001047983 */ /* 0x000ea40000300800 */
[----:B------:R-:W2:Y:S01]  /*2a810*/  LDL.LU R5, [R1+0x1b4] ;  /* 0x0001b40001057983 */ /* 0x000ea20000300800 */
[----:B0-----:R-:W2:Y:S01]  /*2a820*/  LDL.LU R6, [R1+0x1b8] ;  /* 0x0001b80001067983 */ /* 0x001ea20000300800 */
[----:B------:R-:W2:Y:S02]  /*2a830*/  LDL.LU R7, [R1+0x1bc] ;  /* 0x0001bc0001077983 */ /* 0x000ea40000300800 */
[----:B------:R0:W-:Y:S02]  /*2a840*/  STL.64 [R1+0x3258], R14 ;  /* 0x0032580e01007387 */ /* 0x0001e40000100a00 */
[----:B0-----:R-:W2:Y:S01]  /*2a850*/  LDL.64 R14, [R1+0x18] ;  /* 0x00001800010e7983 */ /* 0x001ea20000100a00 */
[----:B---3--:R-:W-:Y:S03]  /*2a860*/  HMMA.16816.F32 R16, R24, R10, R16 ;  /* 0x0000000a1810723c */ /* 0x008fe60000001810 */
[----:B--2---:R0:W-:Y:S02]  /*2a870*/  STL.64 [R1+0x3260], R14 ;  /* 0x0032600e01007387 */ /* 0x0041e40000100a00 */
[----:B0-----:R-:W-:-:S02]  /*2a880*/  IMAD.MOV.U32 R14, RZ, RZ, R12 ;  /* 0x000000ffff0e7224 */ /* 0x001fc400078e000c */
[----:B------:R-:W-:-:S05]  /*2a890*/  IMAD.MOV.U32 R15, RZ, RZ, R3 ;  /* 0x000000ffff0f7224 */ /* 0x000fca00078e0003 */
[----:B------:R0:W-:Y:S01]  /*2a8a0*/  STL.64 [R1+0x3288], R14 ;  /* 0x0032880e01007387 */ /* 0x0001e20000100a00 */
[----:B------:R-:W2:Y:S02]  /*2a8b0*/  LDL.LU R12, [R1+0x100] ;  /* 0x00010000010c7983 */ /* 0x000ea40000300800 */
[----:B------:R-:W2:Y:S01]  /*2a8c0*/  LDL.LU R13, [R1+0x104] ;  /* 0x00010400010d7983 */ /* 0x000ea20000300800 */
[----:B0-----:R-:W3:Y:S01]  /*2a8d0*/  LDL.LU R14, [R1+0x108] ;  /* 0x00010800010e7983 */ /* 0x001ee20000300800 */
[----:B------:R-:W3:Y:S03]  /*2a8e0*/  LDL.LU R15, [R1+0x10c] ;  /* 0x00010c00010f7983 */ /* 0x000ee60000300800 */
[----:B---3--:R-:W-:Y:S01]  /*2a8f0*/  STL.64 [R1+0x32a0], R14 ;  /* 0x0032a00e01007387 */ /* 0x008fe20000100a00 */
[----:B--2---:R0:W-:Y:S03]  /*2a900*/  STL.64 [R1+0x3298], R12 ;  /* 0x0032980c01007387 */ /* 0x0041e60000100a00 */
[----:B0-----:R-:W2:Y:S01]  /*2a910*/  LDL.LU R12, [R1+0x1a0] ;  /* 0x0001a000010c7983 */ /* 0x001ea20000300800 */
[----:B------:R-:W2:Y:S02]  /*2a920*/  LDL.LU R13, [R1+0x1a4] ;  /* 0x0001a400010d7983 */ /* 0x000ea40000300800 */
[----:B------:R-:W2:Y:S02]  /*2a930*/  LDL.LU R14, [R1+0x1a8] ;  /* 0x0001a800010e7983 */ /* 0x000ea40000300800 */
[----:B------:R-:W2:Y:S01]  /*2a940*/  LDL.LU R15, [R1+0x1ac] ;  /* 0x0001ac00010f7983 */ /* 0x000ea20000300800 */
[----:B------:R-:W-:Y:S01]  /*2a950*/  STL.64 [R1+0x1d0], R16 ;  /* 0x0001d01001007387 */ /* 0x000fe20000100a00 */
[----:B------:R0:W-:Y:S03]  /*2a960*/  STL.64 [R1+0x1d8], R18 ;  /* 0x0001d81201007387 */ /* 0x0001e60000100a00 */
[----:B0-----:R-:W3:Y:S01]  /*2a970*/  LDL.LU.64 R18, [R1+0x32b8] ;  /* 0x0032b80001127983 */ /* 0x001ee20000300a00 */
[----:B------:R-:W-:Y:S02]  /*2a980*/  STL.64 [R1+0x3250], R10 ;  /* 0x0032500a01007387 */ /* 0x000fe40000100a00 */
[----:B------:R0:W-:Y:S02]  /*2a990*/  STL.64 [R1+0x3248], R8 ;  /* 0x0032480801007387 */ /* 0x0001e40000100a00 */
[----:B0-----:R-:W2:Y:S01]  /*2a9a0*/  LDL.LU R8, [R1+0xd0] ;  /* 0x0000d00001087983 */ /* 0x001ea20000300800 */
[----:B------:R-:W2:Y:S02]  /*2a9b0*/  LDL.LU R9, [R1+0xd4] ;  /* 0x0000d40001097983 */ /* 0x000ea40000300800 */
[----:B------:R-:W2:Y:S02]  /*2a9c0*/  LDL.LU R10, [R1+0xd8] ;  /* 0x0000d800010a7983 */ /* 0x000ea40000300800 */
[----:B------:R-:W2:Y:S01]  /*2a9d0*/  LDL.LU R11, [R1+0xdc] ;  /* 0x0000dc00010b7983 */ /* 0x000ea20000300800 */
[C---:B---3--:R-:W-:Y:S01]  /*2a9e0*/  HMMA.16816.F32 R20, R24.reuse, R18, R20 ;  /* 0x000000121814723c */ /* 0x048fe20000001814 */
[----:B--2---:R-:W-:Y:S01]  /*2a9f0*/  STL.64 [R1+0x3270], R10 ;  /* 0x0032700a01007387 */ /* 0x004fe20000100a00 */
[----:B------:R0:W-:Y:S03]  /*2aa00*/  STL.64 [R1+0x3268], R8 ;  /* 0x0032680801007387 */ /* 0x0001e60000100a00 */
[----:B0-----:R-:W2:Y:S01]  /*2aa10*/  LDL.LU R8, [R1+0xf0] ;  /* 0x0000f00001087983 */ /* 0x001ea20000300800 */
[----:B------:R-:W2:Y:S02]  /*2aa20*/  LDL.LU R9, [R1+0xf4] ;  /* 0x0000f40001097983 */ /* 0x000ea40000300800 */
[----:B------:R-:W2:Y:S02]  /*2aa30*/  LDL.LU R10, [R1+0xf8] ;  /* 0x0000f800010a7983 */ /* 0x000ea40000300800 */
[----:B------:R-:W2:Y:S11]  /*2aa40*/  LDL.LU R11, [R1+0xfc] ;  /* 0x0000fc00010b7983 */ /* 0x000eb60000300800 */
[----:B------:R-:W-:Y:S02]  /*2aa50*/  @!UPT UIADD3 URZ, URZ, URZ, URZ ;  /* 0x0000003f3f3ff290 */ /* 0x000fe4000fffe03f */
[----:B------:R-:W-:Y:S01]  /*2aa60*/  STL.64 [R1+0x1c0], R20 ;  /* 0x0001c01401007387 */ /* 0x000fe20000100a00 */
[----:B------:R0:W-:Y:S03]  /*2aa70*/  STL.64 [R1+0x1c8], R22 ;  /* 0x0001c81601007387 */ /* 0x0001e60000100a00 */
[----:B0-----:R-:W3:Y:S02]  /*2aa80*/  LDL.LU.64 R22, [R1+0x32b0] ;  /* 0x0032b00001167983 */ /* 0x001ee40000300a00 */
[C---:B---3--:R-:W-:Y:S11]  /*2aa90*/  HMMA.16816.F32 R4, R24.reuse, R22, R4 ;  /* 0x000000161804723c */ /* 0x048ff60000001804 */
[----:B------:R-:W-:Y:S11]  /*2aaa0*/  @!UPT UIADD3 URZ, URZ, URZ, URZ ;  /* 0x0000003f3f3ff290 */ /* 0x000ff6000fffe03f */
[----:B------:R-:W-:Y:S01]  /*2aab0*/  @!UPT UIADD3 URZ, URZ, URZ, URZ ;  /* 0x0000003f3f3ff290 */ /* 0x000fe2000fffe03f */
[----:B------:R-:W-:Y:S01]  /*2aac0*/  STL.64 [R1+0x1b0], R4 ;  /* 0x0001b00401007387 */ /* 0x000fe20000100a00 */
[----:B------:R0:W-:Y:S03]  /*2aad0*/  STL.64 [R1+0x1b8], R6 ;  /* 0x0001b80601007387 */ /* 0x0001e60000100a00 */
[----:B0-----:R-:W3:Y:S01]  /*2aae0*/  LDL.LU.64 R6, [R1+0x32a8] ;  /* 0x0032a80001067983 */ /* 0x001ee20000300a00 */
[----:B------:R0:W-:Y:S02]  /*2aaf0*/  STL.64 [R1+0x3230], R22 ;  /* 0x0032301601007387 */ /* 0x0001e40000100a00 */
[----:B------:R-:W2:Y:S02]  /*2ab00*/  LDL.LU R20, [R1+0x180] ;  /* 0x0001800001147983 */ /* 0x000ea40000300800 */
[----:B------:R-:W2:Y:S01]  /*2ab10*/  LDL.LU R21, [R1+0x184] ;  /* 0x0001840001157983 */ /* 0x000ea20000300800 */
[----:B0-----:R-:W2:Y:S01]  /*2ab20*/  LDL.LU R22, [R1+0x188] ;  /* 0x0001880001167983 */ /* 0x001ea20000300800 */
[----:B------:R-:W2:Y:S01]  /*2ab30*/  LDL.LU R23, [R1+0x18c] ;  /* 0x00018c0001177983 */ /* 0x000ea20000300800 */
[----:B---3--:R-:W-:Y:S01]  /*2ab40*/  HMMA.16816.F32 R12, R24, R6, R12 ;  /* 0x00000006180c723c */ /* 0x008fe2000000180c */
[----:B------:R-:W-:-:S02]  /*2ab50*/  IMAD.MOV.U32 R17, RZ, RZ, R6 ;  /* 0x000000ffff117224 */ /* 0x000fc400078e0006 */
[----:B------:R-:W-:Y:S11]  /*2ab60*/  IMAD.MOV.U32 R16, RZ, RZ, R7 ;  /* 0x000000ffff107224 */ /* 0x000ff600078e0007 */
[----:B------:R-:W-:Y:S09]  /*2ab70*/  @!UPT UIADD3 URZ, URZ, URZ, URZ ;  /* 0x0000003f3f3ff290 */ /* 0x000ff2000fffe03f */
[----:B------:R-:W-:Y:S01]  /*2ab80*/  STL.64 [R1+0x1a0], R12 ;  /* 0x0001a00c01007387 */ /* 0x000fe20000100a00 */
[----:B------:R0:W-:Y:S03]  /*2ab90*/  STL.64 [R1+0x1a8], R14 ;  /* 0x0001a80e01007387 */ /* 0x0001e60000100a00 */
[----:B0-----:R-:W3:Y:S01]  /*2aba0*/  LDL.LU.64 R14, [R1+0x32a0] ;  /* 0x0032a000010e7983 */ /* 0x001ee20000300a00 */
[----:B------:R-:W3:Y:S02]  /*2abb0*/  LDL.LU.64 R12, [R1+0x3298] ;  /* 0x00329800010c7983 */ /* 0x000ee40000300a00 */
[----:B------:R-:W3:Y:S02]  /*2abc0*/  LDL.LU.64 R6, [R1+0x3290] ;  /* 0x0032900001067983 */ /* 0x000ee40000300a00 */
[----:B---3--:R-:W-:Y:S01]  /*2abd0*/  HMMA.16816.F32 R24, R24, R6, R12 ;  /* 0x000000061818723c */ /* 0x008fe2000000180c */
[----:B------:R-:W2:Y:S01]  /*2abe0*/  LDL.LU.64 R14, [R1+0x3288] ;  /* 0x00328800010e7983 */ /* 0x000ea20000300a00 */
[----:B------:R-:W2:Y:S02]  /*2abf0*/  LDL.LU.64 R6, [R1+0x3280] ;  /* 0x0032800001067983 */ /* 0x000ea40000300a00 */
[----:B------:R-:W2:Y:S11]  /*2ac00*/  LDL.LU.64 R4, [R1+0x3278] ;  /* 0x0032780001047983 */ /* 0x000eb60000300a00 */
[----:B------:R-:W-:Y:S08]  /*2ac10*/  @!UPT UIADD3 URZ, URZ, URZ, URZ ;  /* 0x0000003f3f3ff290 */ /* 0x000ff0000fffe03f */
[----:B------:R0:W-:Y:S01]  /*2ac20*/  STL.64 [R1+0x100], R24 ;  /* 0x0001001801007387 */ /* 0x0001e20000100a00 */
[----:B------:R1:W-:Y:S03]  /*2ac30*/  STL.64 [R1+0x108], R26 ;  /* 0x0001081a01007387 */ /* 0x0003e60000100a00 */
[----:B0-----:R-:W3:Y:S01]  /*2ac40*/  LDL.LU R24, [R1+0xe0] ;  /* 0x0000e00001187983 */ /* 0x001ee20000300800 */
[----:B------:R-:W3:Y:S02]  /*2ac50*/  LDL.LU R25, [R1+0xe4] ;  /* 0x0000e40001197983 */ /* 0x000ee40000300800 */
[----:B-1----:R-:W3:Y:S02]  /*2ac60*/  LDL.LU R26, [R1+0xe8] ;  /* 0x0000e800011a7983 */ /* 0x002ee40000300800 */
[----:B------:R-:W3:Y:S01]  /*2ac70*/  LDL.LU R27, [R1+0xec] ;  /* 0x0000ec00011b7983 */ /* 0x000ee20000300800 */
[C---:B--2---:R-:W-:Y:S01]  /*2ac80*/  HMMA.16816.F32 R12, R4.reuse, R14, R8 ;  /* 0x0000000e040c723c */ /* 0x044fe20000001808 */
[----:B------:R-:W2:Y:S01]  /*2ac90*/  LDL.LU.64 R10, [R1+0x3270] ;  /* 0x00327000010a7983 */ /* 0x000ea20000300a00 */
[----:B------:R-:W2:Y:S11]  /*2aca0*/  LDL.LU.64 R8, [R1+0x3268] ;  /* 0x0032680001087983 */ /* 0x000eb60000300a00 */
[----:B------:R-:W-:Y:S10]  /*2acb0*/  @!UPT UIADD3 URZ, URZ, URZ, URZ ;  /* 0x0000003f3f3ff290 */ /* 0x000ff4000fffe03f */
[----:B------:R-:W-:Y:S01]  /*2acc0*/  STL.64 [R1+0xf0], R12 ;  /* 0x0000f00c01007387 */ /* 0x000fe20000100a00 */
[----:B------:R0:W-:Y:S03]  /*2acd0*/  STL.64 [R1+0xf8], R14 ;  /* 0x0000f80e01007387 */ /* 0x0001e60000100a00 */
        /* <DEDUP_REMOVED lines=16> */
[----:B------:R-:W3:Y:S02]  /*2ade0*/  LDL.LU.64 R8, [R1+0x3248] ;  /* 0x0032480001087983 */ /* 0x000ee40000300a00 */
[----:B------:R-:W2:Y:S02]  /*2adf0*/  LDL.LU.64 R14, [R1+0x3240] ;  /* 0x00324000010e7983 */ /* 0x000ea40000300a00 */
[----:B------:R-:W2:Y:S02]  /*2ae00*/  LDL.LU.64 R12, [R1+0x3238] ;  /* 0x00323800010c7983 */ /* 0x000ea40000300a00 */
[C---:B--2---:R-:W-:Y:S11]  /*2ae10*/  HMMA.16816.F32 R12, R4.reuse, R10, R12 ;  /* 0x0000000a040c723c */ /* 0x044ff6000000180c */
[----:B------:R-:W-:Y:S11]  /*2ae20*/  @!UPT UIADD3 URZ, URZ, URZ, URZ ;  /* 0x0000003f3f3ff290 */ /* 0x000ff6000fffe03f */
[----:B------:R-:W-:Y:S01]  /*2ae30*/  @!UPT UIADD3 URZ, URZ, URZ, URZ ;  /* 0x0000003f3f3ff290 */ /* 0x000fe2000fffe03f */
[----:B------:R-:W-:Y:S01]  /*2ae40*/  STL.64 [R1+0xc0], R12 ;  /* 0x0000c00c01007387 */ /* 0x000fe20000100a00 */
[----:B------:R-:W-:Y:S02]  /*2ae50*/  STL.64 [R1+0xc8], R14 ;  /* 0x0000c80e01007387 */ /* 0x000fe40000100a00 */
[----:B---3--:R-:W0:Y:S02]  /*2ae60*/  LDSM.16.MT88.4 R12, [R9+0x2180] ;  /* 0x00218000090c783b */ /* 0x008e240000004200 */
[----:B0-----:R0:W-:Y:S02]  /*2ae70*/  STL.64 [R1+0x3228], R14 ;  /* 0x0032280e01007387 */ /* 0x0011e40000100a00 */
[----:B0-----:R-:W-:Y:S02]  /*2ae80*/  IMAD.MOV.U32 R14, RZ, RZ, R17 ;  /* 0x000000ffff0e7224 */ /* 0x001fe400078e0011 */
[----:B------:R-:W-:Y:S02]  /*2ae90*/  IMAD.MOV.U32 R15, RZ, RZ, R16 ;  /* 0x000000ffff0f7224 */ /* 0x000fe400078e0010 */
[C---:B------:R-:W-:Y:S01]  /*2aea0*/  HMMA.16816.F32 R16, R4.reuse, R18, R20 ;  /* 0x000000120410723c */ /* 0x040fe20000001814 */
[----:B------:R-:W-:Y:S01]  /*2aeb0*/  STL.64 [R1+0x3220], R12 ;  /* 0x0032200c01007387 */ /* 0x000fe20000100a00 */
[----:B------:R-:W-:Y:S02]  /*2aec0*/  STL.64 [R1+0x31f0], R10 ;  /* 0x0031f00a01007387 */ /* 0x000fe40000100a00 */
[----:B------:R-:W-:Y:S02]  /*2aed0*/  STL [R1+0x31e8], R9 ;  /* 0x0031e80901007387 */ /* 0x000fe40000100800 */
[----:B------:R-:W2:Y:S11]  /*2aee0*/  LDL.LU.64 R22, [R1+0x3230] ;  /* 0x0032300001167983 */ /* 0x000eb60000300a00 */
[----:B------:R-:W-:Y:S06]  /*2aef0*/  @!UPT UIADD3 URZ, URZ, URZ, URZ ;  /* 0x0000003f3f3ff290 */ /* 0x000fec000fffe03f */
[----:B------:R-:W-:Y:S01]  /*2af00*/  STL.64 [R1+0x180], R16 ;  /* 0x0001801001007387 */ /* 0x000fe20000100a00 */
[----:B------:R-:W-:Y:S02]  /*2af10*/  STL.64 [R1+0x188], R18 ;  /* 0x0001881201007387 */ /* 0x000fe40000100a00 */
[----:B------:R-:W0:Y:S02]  /*2af20*/  LDSM.16.MT88.4 R16, [R8+0x2000] ;  /* 0x002000000810783b */ /* 0x000e240000004200 */
[----:B0-----:R-:W-:Y:S02]  /*2af30*/  STL.64 [R1+0x31b8], R18 ;  /* 0x0031b81201007387 */ /* 0x001fe40000100a00 */
[----:B------:R0:W-:Y:S02]  /*2af40*/  STL.64 [R1+0x31b0], R16 ;  /* 0x0031b01001007387 */ /* 0x0001e40000100a00 */
[----:B0-----:R-:W2:Y:S01]  /*2af50*/  LDL.LU R16, [R1+0x230] ;  /* 0x0002300001107983 */ /* 0x001ea20000300800 */
[----:B------:R-:W2:Y:S02]  /*2af60*/  LDL.LU R17, [R1+0x234] ;  /* 0x0002340001117983 */ /* 0x000ea40000300800 */
[----:B------:R-:W2:Y:S02]  /*2af70*/  LDL.LU R18, [R1+0x238] ;  /* 0x0002380001127983 */ /* 0x000ea40000300800 */
[----:B------:R-:W2:Y:S02]  /*2af80*/  LDL.LU R19, [R1+0x23c] ;  /* 0x00023c0001137983 */ /* 0x000ea40000300800 */
[----:B--2---:R-:W-:Y:S01]  /*2af90*/  HMMA.16816.F32 R20, R4, R22, R16 ;  /* 0x000000160414723c */ /* 0x004fe20000001810 */
[----:B------:R-:W2:Y:S11]  /*2afa0*/  LDL.LU R16, [R1+0x410] ;  /* 0x0004100001107983 */ /* 0x000eb60000300800 */
[----:B------:R-:W-:Y:S11]  /*2afb0*/  @!UPT UIADD3 URZ, URZ, URZ, URZ ;  /* 0x0000003f3f3ff290 */ /* 0x000ff6000fffe03f */
[----:B------:R-:W-:Y:S01]  /*2afc0*/  STL.64 [R1+0x230], R20 ;  /* 0x0002301401007387 */ /* 0x000fe20000100a00 */
[----:B------:R-:W-:Y:S02]  /*2afd0*/  STL.64 [R1+0x238], R22 ;  /* 0x0002381601007387 */ /* 0x000fe40000100a00 */
[----:B------:R-:W2:Y:S02]  /*2afe0*/  LDL.LU R17, [R1+0x414] ;  /* 0x0004140001117983 */ /* 0x000ea40000300800 */
[----:B------:R-:W3:Y:S01]  /*2aff0*/  LDL.LU R18, [R1+0x418] ;  /* 0x0004180001127983 */ /* 0x000ee20000300800 */
[----:B------:R-:W3:Y:S04]  /*2b000*/  LDL.LU R19, [R1+0x41c] ;  /* 0x00041c0001137983 */ /* 0x000ee80000300800 */
[----:B------:R-:W0:Y:S04]  /*2b010*/  LDSM.16.MT88.4 R20, [R8+0x2080] ;  /* 0x002080000814783b */ /* 0x000e280000004200 */
[----:B---3--:R-:W-:Y:S01]  /*2b020*/  STL.64 [R1+0x3200], R18 ;  /* 0x0032001201007387 */ /* 0x008fe20000100a00 */
[----:B--2---:R1:W-:Y:S03]  /*2b030*/  STL.64 [R1+0x31f8], R16 ;  /* 0x0031f81001007387 */ /* 0x0043e60000100a00 */
[----:B-1----:R-:W2:Y:S01]  /*2b040*/  LDL.LU R16, [R1+0x360] ;  /* 0x0003600001107983 */ /* 0x002ea20000300800 */
[----:B------:R-:W2:Y:S02]  /*2b050*/  LDL.LU R17, [R1+0x364] ;  /* 0x0003640001117983 */ /* 0x000ea40000300800 */
[----:B------:R-:W2:Y:S02]  /*2b060*/  LDL.LU R18, [R1+0x368] ;  /* 0x0003680001127983 */ /* 0x000ea40000300800 */
[----:B------:R-:W2:Y:S01]  /*2b070*/  LDL.LU R19, [R1+0x36c] ;  /* 0x00036c0001137983 */ /* 0x000ea20000300800 */
[----:B0-----:R0:W-:Y:S01]  /*2b080*/  STL.64 [R1+0x3130], R22 ;  /* 0x0031301601007387 */ /* 0x0011e20000100a00 */
[----:B------:R-:W-:Y:S02]  /*2b090*/  STL.64 [R1+0x3128], R20 ;  /* 0x0031281401007387 */ /* 0x000fe40000100a00 */
[----:B------:R-:W-:-:S02]  /*2b0a0*/  IMAD.MOV.U32 R10, RZ, RZ, R25 ;  /* 0x000000ffff0a7224 */ /* 0x000fc400078e0019 */
[----:B------:R-:W-:Y:S02]  /*2b0b0*/  IMAD.MOV.U32 R11, RZ, RZ, R24 ;  /* 0x000000ffff0b7224 */ /* 0x000fe400078e0018 */
[----:B------:R-:W1:Y:S04]  /*2b0c0*/  LDSM.16.MT88.4 R24, [R8+0x2100] ;  /* 0x002100000818783b */ /* 0x000e680000004200 */
[----:B0-----:R-:W3:Y:S01]  /*2b0d0*/  LDL.LU.64 R22, [R1+0x78] ;  /* 0x0000780001167983 */ /* 0x001ee20000300a00 */
[----:B------:R-:W3:Y:S01]  /*2b0e0*/  LDL.LU R12, [R1+0x350] ;  /* 0x00035000010c7983 */ /* 0x000ee20000300800 */
[C---:B--2---:R-:W-:Y:S11]  /*2b0f0*/  HMMA.16816.F32 R16, R4.reuse, R14, R16 ;  /* 0x0000000e0410723c */ /* 0x044ff60000001810 */
[----:B------:R-:W-:Y:S11]  /*2b100*/  @!UPT UIADD3 URZ, URZ, URZ, URZ ;  /* 0x0000003f3f3ff290 */ /* 0x000ff6000fffe03f */
[----:B------:R-:W-:Y:S01]  /*2b110*/  @!UPT UIADD3 URZ, URZ, URZ, URZ ;  /* 0x0000003f3f3ff290 */ /* 0x000fe2000fffe03f */
[----:B------:R-:W-:Y:S01]  /*2b120*/  STL.64 [R1+0x4b0], R16 ;  /* 0x0004b01001007387 */ /* 0x000fe20000100a00 */
[----:B------:R-:W-:Y:S02]  /*2b130*/  STL.64 [R1+0x4b8], R18 ;  /* 0x0004b81201007387 */ /* 0x000fe40000100a00 */
[----:B------:R-:W3:Y:S02]  /*2b140*/  LDL.LU R13, [R1+0x354] ;  /* 0x00035400010d7983 */ /* 0x000ee40000300800 */
[----:B------:R-:W3:Y:S01]  /*2b150*/  LDL.LU R14, [R1+0x358] ;  /* 0x00035800010e7983 */ /* 0x000ee20000300800 */
[----:B------:R-:W3:Y:S01]  /*2b160*/  LDL.LU R15, [R1+0x35c] ;  /* 0x00035c00010f7983 */ /* 0x000ee20000300800 */
[----:B------:R0:W-:Y:S03]  /*2b170*/  STL.64 [R1+0x3208], R10 ;  /* 0x0032080a01007387 */ /* 0x0001e60000100a00 */
[----:B0-----:R-:W2:Y:S01]  /*2b180*/  LDL.64 R10, [R1+0x28] ;  /* 0x00002800010a7983 */ /* 0x001ea20000100a00 */
[----:B------:R-:W2:Y:S02]  /*2b190*/  LDL.LU R16, [R1+0x430] ;  /* 0x0004300001107983 */ /* 0x000ea40000300800 */
[----:B------:R-:W2:Y:S02]  /*2b1a0*/  LDL.LU R17, [R1+0x434] ;  /* 0x0004340001117983 */ /* 0x000ea40000300800 */
[----:B------:R-:W2:Y:S01]  /*2b1b0*/  LDL.LU R18, [R1+0x438] ;  /* 0x0004380001127983 */ /* 0x000ea20000300800 */
[----:B------:R-:W2:Y:S04]  /*2b1c0*/  LDL.LU R19, [R1+0x43c] ;  /* 0x00043c0001137983 */ /* 0x000ea80000300800 */
[----:B--2---:R-:W-:Y:S01]  /*2b1d0*/  STL.64 [R1+0x3218], R18 ;  /* 0x0032181201007387 */ /* 0x004fe20000100a00 */
[----:B------:R0:W-:Y:S03]  /*2b1e0*/  STL.64 [R1+0x3210], R16 ;  /* 0x0032101001007387 */ /* 0x0001e60000100a00 */
[----:B0-----:R-:W2:Y:S01]  /*2b1f0*/  LDL.LU R16, [R1+0x440] ;  /* 0x0004400001107983 */ /* 0x001ea20000300800 */
[----:B------:R-:W2:Y:S02]  /*2b200*/  LDL.LU R17, [R1+0x444] ;  /* 0x0004440001117983 */ /* 0x000ea40000300800 */
[----:B------:R-:W2:Y:S02]  /*2b210*/  LDL.LU R18, [R1+0x448] ;  /* 0x0004480001127983 */ /* 0x000ea40000300800 */
[----:B------:R-:W2:Y:S01]  /*2b220*/  LDL.LU R19, [R1+0x44c] ;  /* 0x00044c0001137983 */ /* 0x000ea20000300800 */
[----:B-1----:R-:W-:Y:S01]  /*2b230*/  STL.64 [R1+0x30c0], R26 ;  /* 0x0030c01a01007387 */ /* 0x002fe20000100a00 */
[----:B------:R0:W-:Y:S03]  /*2b240*/  STL.64 [R1+0x30b8], R24 ;  /* 0x0030b81801007387 */ /* 0x0001e60000100a00 */
[----:B0-----:R-:W2:Y:S01]  /*2b250*/  LDL.LU R24, [R1+0x370] ;  /* 0x0003700001187983 */ /* 0x001ea20000300800 */
[----:B------:R-:W2:Y:S02]  /*2b260*/  LDL.LU R25, [R1+0x374] ;  /* 0x0003740001197983 */ /* 0x000ea40000300800 */
[----:B------:R-:W2:Y:S02]  /*2b270*/  LDL.LU R26, [R1+0x378] ;  /* 0x00037800011a7983 */ /* 0x000ea40000300800 */
[----:B------:R-:W2:Y:S02]  /*2b280*/  LDL.LU R27, [R1+0x37c] ;  /* 0x00037c00011b7983 */ /* 0x000ea40000300800 */
[----:B--2---:R-:W-:Y:S01]  /*2b290*/  STL.64 [R1+0x3140], R26 ;  /* 0x0031401a01007387 */ /* 0x004fe20000100a00 */
[----:B------:R0:W-:Y:S03]  /*2b2a0*/  STL.64 [R1+0x3138], R24 ;  /* 0x0031381801007387 */ /* 0x0001e60000100a00 */
[----:B0-----:R-:W2:Y:S01]  /*2b2b0*/  LDL.LU R24, [R1+0x380] ;  /* 0x0003800001187983 */ /* 0x001ea20000300800 */
[----:B------:R-:W2:Y:S02]  /*2b2c0*/  LDL.LU R25, [R1+0x384] ;  /* 0x0003840001197983 */ /* 0x000ea40000300800 */
[----:B------:R-:W2:Y:S02]  /*2b2d0*/  LDL.LU R26, [R1+0x388] ;  /* 0x00038800011a7983 */ /* 0x000ea40000300800 */
[----:B------:R-:W2:Y:S01]  /*2b2e0*/  LDL.LU R27, [R1+0x38c] ;  /* 0x00038c00011b7983 */ /* 0x000ea20000300800 */
[----:B---3--:R-:W-:Y:S01]  /*2b2f0*/  HMMA.16816.F32 R4, R4, R22, R12 ;  /* 0x000000160404723c */ /* 0x008fe2000000180c */
[----:B--2---:R0:W-:Y:S01]  /*2b300*/  STL.64 [R1+0x3150], R26 ;  /* 0x0031501a01007387 */ /* 0x0041e20000100a00 */
[----:B------:R-:W-:Y:S03]  /*2b310*/  STL.64 [R1+0x3148], R24 ;  /* 0x0031481801007387 */ /* 0x000fe60000100a00 */
[----:B0-----:R-:W2:Y:S01]  /*2b320*/  LDL.64 R26, [R1+0x38] ;  /* 0x00003800011a7983 */ /* 0x001ea20000100a00 */
[----:B------:R-:W3:Y:S02]  /*2b330*/  LDL.LU.64 R14, [R1+0x3228] ;  /* 0x00322800010e7983 */ /* 0x000ee40000300a00 */
[----:B------:R-:W3:Y:S02]  /*2b340*/  LDL.LU.64 R12, [R1+0x3220] ;  /* 0x00322000010c7983 */ /* 0x000ee40000300a00 */
[----:B------:R0:W-:Y:S11]  /*2b350*/  STL.64 [R1+0x31e0], R22 ;  /* 0x0031e01601007387 */ /* 0x0001f60000100a00 */
[----:B------:R-:W-:Y:S02]  /*2b360*/  @!UPT UIADD3 URZ, URZ, URZ, URZ ;  /* 0x0000003f3f3ff290 */ /* 0x000fe4000fffe03f */
[----:B------:R-:W-:Y:S01]  /*2b370*/  STL.64 [R1+0x4a0], R4 ;  /* 0x0004a00401007387 */ /* 0x000fe20000100a00 */
[----:B------:R-:W-:Y:S02]  /*2b380*/  STL.64 [R1+0x4a8], R6 ;  /* 0x0004a80601007387 */ /* 0x000fe40000100a00 */
[----:B------:R-:W1:Y:S04]  /*2b390*/  LDSM.16.MT88.4 R4, [R8+0x2180] ;  /* 0x002180000804783b */ /* 0x000e680000004200 */
[----:B0-----:R-:W-:Y:S02]  /*2b3a0*/  IMAD.MOV.U32 R23, RZ, RZ, R3 ;  /* 0x000000ffff177224 */ /* 0x001fe400078e0003 */
[----:B------:R-:W-:Y:S01]  /*2b3b0*/  IMAD.MOV.U32 R3, RZ, RZ, R11 ;  /* 0x000000ffff037224 */ /* 0x000fe200078e000b */
[----:B-1----:R0:W-:Y:S01]  /*2b3c0*/  STL.64 [R1+0x3028], R6 ;  /* 0x0030280601007387 */ /* 0x0021e20000100a00 */
[----:B------:R1:W-:Y:S03]  /*2b3d0*/  STL.64 [R1+0x3020], R4 ;  /* 0x0030200401007387 */ /* 0x0003e60000100a00 */
[----:B0-----:R-:W2:Y:S01]  /*2b3e0*/  LDL.LU.64 R6, [R1+0x68] ;  /* 0x0000680001067983 */ /* 0x001ea20000300a00 */
[----:B-1----:R-:W-:Y:S01]  /*2b3f0*/  IMAD.MOV.U32 R4, RZ, RZ, R10 ;  /* 0x000000ffff047224 */ /* 0x002fe200078e000a */
[C---:B---3--:R-:W-:Y:S11]  /*2b400*/  HMMA.16816.F32 R16, R12.reuse, R10, R16 ;  /* 0x0000000a0c10723c */ /* 0x048ff60000001810 */
[----:B------:R-:W-:Y:S11]  /*2b410*/  @!UPT UIADD3 URZ, URZ, URZ, URZ ;  /* 0x0000003f3f3ff290 */ /* 0x000ff6000fffe03f */
[----:B------:R-:W-:Y:S01]  /*2b420*/  @!UPT UIADD3 URZ, URZ, URZ, URZ ;  /* 0x0000003f3f3ff290 */ /* 0x000fe2000fffe03f */
[----:B------:R-:W-:Y:S01]  /*2b430*/  STL.64 [R1+0x490], R16 ;  /* 0x0004901001007387 */ /* 0x000fe20000100a00 */
[----:B------:R0:W-:Y:S03]  /*2b440*/  STL.64 [R1+0x498], R18 ;  /* 0x0004981201007387 */ /* 0x0001e60000100a00 */
[----:B0-----:R-:W3:Y:S01]  /*2b450*/  LDL.LU.64 R18, [R1+0x3218] ;  /* 0x0032180001127983 */ /* 0x001ee20000300a00 */
[----:B------:R-:W3:Y:S02]  /*2b460*/  LDL.LU.64 R16, [R1+0x3210] ;  /* 0x0032100001107983 */ /* 0x000ee40000300a00 */
[----:B------:R-:W3:Y:S01]  /*2b470*/  LDL.LU.64 R10, [R1+0x3208] ;  /* 0x00320800010a7983 */ /* 0x000ee20000300a00 */
[----:B--2---:R-:W-:Y:S01]  /*2b480*/  STL.64 [R1+0x31d8], R6 ;  /* 0x0031d80601007387 */ /* 0x004fe20000100a00 */
[----:B------:R0:W-:Y:S03]  /*2b490*/  STL [R1+0x31d0], R4 ;  /* 0x0031d00401007387 */ /* 0x0001e60000100800 */
[----:B0-----:R-:W2:Y:S01]  /*2b4a0*/  LDL.LU R4, [R1+0x420] ;  /* 0x0004200001047983 */ /* 0x001ea20000300800 */
[----:B------:R-:W2:Y:S02]  /*2b4b0*/  LDL.LU R5, [R1+0x424] ;  /* 0x0004240001057983 */ /* 0x000ea40000300800 */
[----:B------:R-:W2:Y:S02]  /*2b4c0*/  LDL.LU R6, [R1+0x428] ;  /* 0x0004280001067983 */ /* 0x000ea40000300800 */
[----:B------:R-:W2:Y:S01]  /*2b4d0*/  LDL.LU R7, [R1+0x42c] ;  /* 0x00042c0001077983 */ /* 0x000ea20000300800 */
[C---:B---3--:R-:W-:Y:S01]  /*2b4e0*/  HMMA.16816.F32 R8, R12.reuse, R10, R16 ;  /* 0x0000000a0c08723c */ /* 0x048fe20000001810 */
[----:B------:R-:W3:Y:S01]  /*2b4f0*/  LDL.LU.64 R18, [R1+0x3200] ;  /* 0x0032000001127983 */ /* 0x000ee20000300a00 */
[----:B------:R-:W3:Y:S11]  /*2b500*/  LDL.LU.64 R16, [R1+0x31f8] ;  /* 0x0031f80001107983 */ /* 0x000ef60000300a00 */
[----:B------:R-:W-:Y:S10]  /*2b510*/  @!UPT UIADD3 URZ, URZ, URZ, URZ ;  /* 0x0000003f3f3ff290 */ /* 0x000ff4000fffe03f */
[----:B------:R-:W-:Y:S01]  /*2b520*/  STL.64 [R1+0x480], R8 ;  /* 0x0004800801007387 */ /* 0x000fe20000100a00 */
[----:B------:R0:W-:Y:S03]  /*2b530*/  STL.64 [R1+0x488], R10 ;  /* 0x0004880a01007387 */ /* 0x0001e60000100a00 */
[----:B0-----:R-:W3:Y:S01]  /*2b540*/  LDL.LU.64 R10, [R1+0x31f0] ;  /* 0x0031f000010a7983 */ /* 0x001ee20000300a00 */
[----:B------:R-:W-:Y:S02]  /*2b550*/  IMAD.MOV.U32 R22, RZ, RZ, R28 ;  /* 0x000000ffff167224 */ /* 0x000fe400078e001c */
[----:B------:R-:W4:Y:S05]  /*2b560*/  LDL.LU R9, [R1+0x31e8] ;  /* 0x0031e80001097983 */ /* 0x000f2a0000300800 */
[C---:B--2---:R-:W-:Y:S08]  /*2b570*/  HMMA.16816.F32 R20, R12.reuse, R22, R4 ;  /* 0x000000160c14723c */ /* 0x044ff00000001804 */
[C---:B---3--:R-:W-:Y:S01]  /*2b580*/  HMMA.16816.F32 R4, R12.reuse, R10, R16 ;  /* 0x0000000a0c04723c */ /* 0x048fe20000001810 */
[----:B------:R-:W2:Y:S11]  /*2b590*/  LDL.LU R16, [R1+0x340] ;  /* 0x0003400001107983 */ /* 0x000eb60000300800 */
[----:B------:R-:W-:Y:S03]  /*2b5a0*/  @!UPT UIADD3 URZ, URZ, URZ, URZ ;  /* 0x0000003f3f3ff290 */ /* 0x000fe6000fffe03f */
[----:B------:R0:W-:Y:S02]  /*2b5b0*/  STL.64 [R1+0x440], R20 ;  /* 0x0004401401007387 */ /* 0x0001e40000100a00 */
[----:B------:R1:W-:Y:S06]  /*2b5c0*/  STL.64 [R1+0x448], R22 ;  /* 0x0004481601007387 */ /* 0x0003ec0000100a00 */
[----:B------:R-:W-:Y:S01]  /*2b5d0*/  STL.64 [R1+0x430], R4 ;  /* 0x0004300401007387 */ /* 0x000fe20000100a00 */
[----:B------:R3:W-:Y:S02]  /*2b5e0*/  STL.64 [R1+0x438], R6 ;  /* 0x0004380601007387 */ /* 0x0007e40000100a00 */
[----:B------:R-:W2:Y:S02]  /*2b5f0*/  LDL.LU R17, [R1+0x344] ;  /* 0x0003440001117983 */ /* 0x000ea40000300800 */
[----:B------:R-:W2:Y:S01]  /*2b600*/  LDL.LU R18, [R1+0x348] ;  /* 0x0003480001127983 */ /* 0x000ea20000300800 */
[----:B------:R-:W2:Y:S01]  /*2b610*/  LDL.LU R19, [R1+0x34c] ;  /* 0x00034c0001137983 */ /* 0x000ea20000300800 */
[----:B0-----:R-:W4:Y:S02]  /*2b620*/  LDL.LU R20, [R1+0x3f0] ;  /* 0x0003f00001147983 */ /* 0x001f240000300800 */
[----:B------:R-:W4:Y:S02]  /*2b630*/  LDL.LU R21, [R1+0x3f4] ;  /* 0x0003f40001157983 */ /* 0x000f240000300800 */
[----:B-1----:R-:W4:Y:S01]  /*2b640*/  LDL.LU R22, [R1+0x3f8] ;  /* 0x0003f80001167983 */ /* 0x002f220000300800 */
[----:B------:R-:W4:Y:S04]  /*2b650*/  LDL.LU R23, [R1+0x3fc] ;  /* 0x0003fc0001177983 */ /* 0x000f280000300800 */
[----:B---3--:R-:W3:Y:S04]  /*2b660*/  LDL.64 R6, [R1+0x58] ;  /* 0x0000580001067983 */ /* 0x008ee80000100a00 */
[----:B--2---:R-:W-:Y:S01]  /*2b670*/  STL.64 [R1+0x31c8], R18 ;  /* 0x0031c81201007387 */ /* 0x004fe20000100a00 */
[----:B------:R0:W-:Y:S03]  /*2b680*/  STL.64 [R1+0x31c0], R16 ;  /* 0x0031c01001007387 */ /* 0x0001e60000100a00 */
[----:B0-----:R-:W2:Y:S01]  /*2b690*/  LDL.LU R16, [R1+0x3e0] ;  /* 0x0003e00001107983 */ /* 0x001ea20000300800 */
[----:B------:R-:W2:Y:S02]  /*2b6a0*/  LDL.LU R17, [R1+0x3e4] ;  /* 0x0003e40001117983 */ /* 0x000ea40000300800 */
[----:B------:R-:W2:Y:S02]  /*2b6b0*/  LDL.LU R18, [R1+0x3e8] ;  /* 0x0003e80001127983 */ /* 0x000ea40000300800 */
[----:B------:R-:W2:Y:S01]  /*2b6c0*/  LDL.LU R19, [R1+0x3ec] ;  /* 0x0003ec0001137983 */ /* 0x000ea20000300800 */
[----:B------:R0:W-:Y:S01]  /*2b6d0*/  STL.64 [R1+0x3178], R10 ;  /* 0x0031780a01007387 */ /* 0x0001e20000100a00 */
[----:B----4-:R-:W-:Y:S03]  /*2b6e0*/  STL [R1+0x3170], R9 ;  /* 0x0031700901007387 */ /* 0x010fe60000100800 */
[----:B0-----:R-:W4:Y:S04]  /*2b6f0*/  LDL.64 R10, [R1+0x8] ;  /* 0x00000800010a7983 */ /* 0x001f280000100a00 */
[----:B----4-:R0:W-:Y:S04]  /*2b700*/  STL.64 [R1+0x3190], R10 ;  /* 0x0031900a01007387 */ /* 0x0101e80000100a00 */
[----:B0-----:R-:W4:Y:S04]  /*2b710*/  LDL.64 R10, [R1+0x18] ;  /* 0x00001800010a7983 */ /* 0x001f280000100a00 */
[----:B----4-:R0:W-:Y:S01]  /*2b720*/  STL.64 [R1+0x31a8], R10 ;  /* 0x0031a80a01007387 */ /* 0x0101e20000100a00 */
[----:B------:R-:W4:Y:S02]  /*2b730*/  LDL.LU R8, [R1+0x400] ;  /* 0x0004000001087983 */ /* 0x000f240000300800 */
[----:B------:R-:W4:Y:S01]  /*2b740*/  LDL.LU R9, [R1+0x404] ;  /* 0x0004040001097983 */ /* 0x000f220000300800 */
[----:B0-----:R-:W4:Y:S01]  /*2b750*/  LDL.LU R10, [R1+0x408] ;  /* 0x00040800010a7983 */ /* 0x001f220000300800 */
[----:B------:R-:W4:Y:S02]  /*2b760*/  LDL.LU R11, [R1+0x40c] ;  /* 0x00040c00010b7983 */ /* 0x000f240000300800 */
[C---:B----4-:R-:W-:Y:S11]  /*2b770*/  HMMA.16816.F32 R8, R12.reuse, R26, R8 ;  /* 0x0000001a0c08723c */ /* 0x050ff60000001808 */
[----:B------:R-:W-:Y:S11]  /*2b780*/  @!UPT UIADD3 URZ, URZ, URZ, URZ ;  /* 0x0000003f3f3ff290 */ /* 0x000ff6000fffe03f */
[----:B------:R-:W-:Y:S01]  /*2b790*/  @!UPT UIADD3 URZ, URZ, URZ, URZ ;  /* 0x0000003f3f3ff290 */ /* 0x000fe2000fffe03f */
[----:B------:R0:W-:Y:S01]  /*2b7a0*/  STL.64 [R1+0x420], R8 ;  /* 0x0004200801007387 */ /* 0x0001e20000100a00 */
[----:B------:R1:W-:Y:S03]  /*2b7b0*/  STL.64 [R1+0x428], R10 ;  /* 0x0004280a01007387 */ /* 0x0003e60000100a00 */
[----:B0-----:R-:W4:Y:S01]  /*2b7c0*/  LDL.LU R8, [R1+0x3d0] ;  /* 0x0003d00001087983 */ /* 0x001f220000300800 */
[----:B------:R-:W4:Y:S02]  /*2b7d0*/  LDL.LU R9, [R1+0x3d4] ;  /* 0x0003d40001097983 */ /* 0x000f240000300800 */
[----:B-1----:R-:W4:Y:S02]  /*2b7e0*/  LDL.LU R10, [R1+0x3d8] ;  /* 0x0003d800010a7983 */ /* 0x002f240000300800 */
[----:B------:R-:W4:Y:S01]  /*2b7f0*/  LDL.LU R11, [R1+0x3dc] ;  /* 0x0003dc00010b7983 */ /* 0x000f220000300800 */
[----:B------:R0:W-:Y:S01]  /*2b800*/  STL.64 [R1+0x3168], R26 ;  /* 0x0031681a01007387 */ /* 0x0001e20000100a00 */
[----:B------:R-:W2:Y:S02]  /*2b810*/  LDL.LU R24, [R1+0x3a0] ;  /* 0x0003a00001187983 */ /* 0x000ea40000300800 */
[----:B------:R-:W2:Y:S01]  /*2b820*/  LDL.LU R25, [R1+0x3a4] ;  /* 0x0003a40001197983 */ /* 0x000ea20000300800 */
[----:B0-----:R-:W2:Y:S01]  /*2b830*/  LDL.LU R26, [R1+0x3a8] ;  /* 0x0003a800011a7983 */ /* 0x001ea20000300800 */
[----:B------:R-:W2:Y:S01]  /*2b840*/  LDL.LU R27, [R1+0x3ac] ;  /* 0x0003ac00011b7983 */ /* 0x000ea20000300800 */
[----:B---3--:R-:W-:Y:S02]  /*2b850*/  HMMA.16816.F32 R20, R12, R6, R20 ;  /* 0x000000060c14723c */ /* 0x008fe40000001814 */
[----:B--2---:R-:W-:Y:S01]  /*2b860*/  STL.64 [R1+0x3188], R26 ;  /* 0x0031881a01007387 */ /* 0x004fe20000100a00 */
[----:B------:R0:W-:Y:S03]  /*2b870*/  STL.64 [R1+0x3180], R24 ;  /* 0x0031801801007387 */ /* 0x0001e60000100a00 */
[----:B0-----:R-:W2:Y:S01]  /*2b880*/  LDL.LU R24, [R1+0x3b0] ;  /* 0x0003b00001187983 */ /* 0x001ea20000300800 */
[----:B------:R-:W2:Y:S02]  /*2b890*/  LDL.LU R25, [R1+0x3b4] ;  /* 0x0003b40001197983 */ /* 0x000ea40000300800 */
[----:B------:R-:W3:Y:S02]  /*2b8a0*/  LDL.LU R26, [R1+0x3b8] ;  /* 0x0003b800011a7983 */ /* 0x000ee40000300800 */
[----:B------:R-:W3:Y:S02]  /*2b8b0*/  LDL.LU R27, [R1+0x3bc] ;  /* 0x0003bc00011b7983 */ /* 0x000ee40000300800 */
[----:B---3--:R-:W-:Y:S01]  /*2b8c0*/  STL.64 [R1+0x31a0], R26 ;  /* 0x0031a01a01007387 */ /* 0x008fe20000100a00 */
[----:B--2---:R0:W-:Y:S03]  /*2b8d0*/  STL.64 [R1+0x3198], R24 ;  /* 0x0031981801007387 */ /* 0x0041e60000100a00 */
[----:B0-----:R-:W2:Y:S01]  /*2b8e0*/  LDL.LU R24, [R1+0x3c0] ;  /* 0x0003c00001187983 */ /* 0x001ea20000300800 */
[----:B------:R-:W2:Y:S02]  /*2b8f0*/  LDL.LU R25, [R1+0x3c4] ;  /* 0x0003c40001197983 */ /* 0x000ea40000300800 */
[----:B------:R-:W2:Y:S02]  /*2b900*/  LDL.LU R26, [R1+0x3c8] ;  /* 0x0003c800011a7983 */ /* 0x000ea40000300800 */
[----:B------:R-:W2:Y:S01]  /*2b910*/  LDL.LU R27, [R1+0x3cc] ;  /* 0x0003cc00011b7983 */ /* 0x000ea20000300800 */
[----:B------:R0:W-:Y:S01]  /*2b920*/  STL.64 [R1+0x410], R20 ;  /* 0x0004101401007387 */ /* 0x0001e20000100a00 */
[----:B------:R1:W-:Y:S02]  /*2b930*/  STL.64 [R1+0x418], R22 ;  /* 0x0004181601007387 */ /* 0x0003e40000100a00 */
[----:B0-----:R-:W-:Y:S01]  /*2b940*/  IMAD.MOV.U32 R21, RZ, RZ, R6 ;  /* 0x000000ffff157224 */ /* 0x001fe200078e0006 */
[----:B-1----:R-:W3:Y:S01]  /*2b950*/  LDL.LU.64 R22, [R1+0x31e0] ;  /* 0x0031e00001167983 */ /* 0x002ee20000300a00 */
[----:B------:R-:W-:-:S02]  /*2b960*/  IMAD.MOV.U32 R20, RZ, RZ, R7 ;  /* 0x000000ffff147224 */ /* 0x000fc400078e0007 */
[----:B------:R-:W2:Y:S02]  /*2b970*/  LDL.LU.64 R6, [R1+0x31d8] ;  /* 0x0031d80001067983 */ /* 0x000ea40000300a00 */
[----:B------:R-:W3:Y:S01]  /*2b980*/  LDL.LU R4, [R1+0x31d0] ;  /* 0x0031d00001047983 */ /* 0x000ee20000300800 */
[C---:B--2---:R-:W-:Y:S11]  /*2b990*/  HMMA.16816.F32 R16, R12.reuse, R6, R16 ;  /* 0x000000060c10723c */ /* 0x044ff60000001810 */
[----:B------:R-:W-:Y:S11]  /*2b9a0*/  @!UPT UIADD3 URZ, URZ, URZ, URZ ;  /* 0x0000003f3f3ff290 */ /* 0x000ff6000fffe03f */
[----:B------:R-:W-:Y:S01]  /*2b9b0*/  @!UPT UIADD3 URZ, URZ, URZ, URZ ;  /* 0x0000003f3f3ff290 */ /* 0x000fe2000fffe03f */
[----:B------:R-:W-:Y:S01]  /*2b9c0*/  STL.64 [R1+0x400], R16 ;  /* 0x0004001001007387 */ /* 0x000fe20000100a00 */
[----:B------:R0:W-:Y:S03]  /*2b9d0*/  STL.64 [R1+0x408], R18 ;  /* 0x0004081201007387 */ /* 0x0001e60000100a00 */
[----:B0-----:R-:W3:Y:S01]  /*2b9e0*/  LDL.LU.64 R18, [R1+0x31c8] ;  /* 0x0031c80001127983 */ /* 0x001ee20000300a00 */
[----:B------:R-:W3:Y:S02]  /*2b9f0*/  LDL.LU.64 R16, [R1+0x31c0] ;  /* 0x0031c00001107983 */ /* 0x000ee40000300a00 */
[----:B---3--:R-:W-:Y:S01]  /*2ba00*/  HMMA.16816.F32 R12, R12, R22, R16 ;  /* 0x000000160c0c723c */ /* 0x008fe20000001810 */
[----:B------:R-:W4:Y:S01]  /*2ba10*/  LDL.LU.64 R18, [R1+0x31b8] ;  /* 0x0031b80001127983 */ /* 0x000f220000300a00 */
[----:B------:R-:W4:Y:S02]  /*2ba20*/  LDL.LU.64 R16, [R1+0x31b0] ;  /* 0x0031b00001107983 */ /* 0x000f240000300a00 */
[----:B------:R-:W-:Y:S02]  /*2ba30*/  STL.64 [R1+0x3160], R22 ;  /* 0x0031601601007387 */ /* 0x000fe40000100a00 */
[----:B------:R0:W-:Y:S11]  /*2ba40*/  STL.64 [R1+0x3158], R20 ;  /* 0x0031581401007387 */ /* 0x0001f60000100a00 */
[----:B------:R-:W-:Y:S06]  /*2ba50*/  @!UPT UIADD3 URZ, URZ, URZ, URZ ;  /* 0x0000003f3f3ff290 */ /* 0x000fec000fffe03f */
[----:B------:R-:W-:Y:S01]  /*2ba60*/  STL.64 [R1+0x360], R12 ;  /* 0x0003600c01007387 */ /* 0x000fe20000100a00 */
[----:B------:R1:W-:Y:S02]  /*2ba70*/  STL.64 [R1+0x368], R14 ;  /* 0x0003680e01007387 */ /* 0x0003e40000100a00 */
[----:B0-----:R-:W2:Y:S02]  /*2ba80*/  LDL.LU R20, [R1+0x390] ;  /* 0x0003900001147983 */ /* 0x001ea40000300800 */
[----:B------:R-:W2:Y:S01]  /*2ba90*/  LDL.LU R21, [R1+0x394] ;  /* 0x0003940001157983 */ /* 0x000ea20000300800 */
[----:B------:R-:W2:Y:S01]  /*2baa0*/  LDL.LU R22, [R1+0x398] ;  /* 0x0003980001167983 */ /* 0x000ea20000300800 */
[----:B------:R-:W2:Y:S02]  /*2bab0*/  LDL.LU R23, [R1+0x39c] ;  /* 0x00039c0001177983 */ /* 0x000ea40000300800 */
[----:B-1----:R-:W-:Y:S02]  /*2bac0*/  IMAD.MOV.U32 R14, RZ, RZ, R4 ;  /* 0x000000ffff0e7224 */ /* 0x002fe400078e0004 */
[----:B------:R-:W-:-:S07]  /*2bad0*/  IMAD.MOV.U32 R15, RZ, RZ, R3 ;  /* 0x000000ffff0f7224 */ /* 0x000fce00078e0003 */
[C---:B----4-:R-:W-:Y:S11]  /*2bae0*/  HMMA.16816.F32 R8, R16.reuse, R14, R8 ;  /* 0x0000000e1008723c */ /* 0x050ff60000001808 */
[----:B------:R-:W-:Y:S11]  /*2baf0*/  @!UPT UIADD3 URZ, URZ, URZ, URZ ;  /* 0x0000003f3f3ff290 */ /* 0x000ff6000fffe03f */
[----:B------:R-:W-:Y:S01]  /*2bb00*/  @!UPT UIADD3 URZ, URZ, URZ, URZ ;  /* 0x0000003f3f3ff290 */ /* 0x000fe2000fffe03f */
[----:B------:R-:W-:Y:S01]  /*2bb10*/  STL.64 [R1+0x3f0], R8 ;  /* 0x0003f00801007387 */ /* 0x000fe20000100a00 */
[----:B------:R0:W-:Y:S03]  /*2bb20*/  STL.64 [R1+0x3f8], R10 ;  /* 0x0003f80a01007387 */ /* 0x0001e60000100a00 */
[----:B0-----:R-:W3:Y:S02]  /*2bb30*/  LDL.LU.64 R10, [R1+0x31a8] ;  /* 0x0031a800010a7983 */ /* 0x001ee40000300a00 */
[C---:B---3--:R-:W-:Y:S01]  /*2bb40*/  HMMA.16816.F32 R24, R16.reuse, R10, R24 ;  /* 0x0000000a1018723c */ /* 0x048fe20000001818 */
[----:B------:R-:W-:Y:S02]  /*2bb50*/  IMAD.MOV.U32 R13, RZ, RZ, R10 ;  /* 0x000000ffff0d7224 */ /* 0x000fe400078e000a */
        /* <DEDUP_REMOVED lines=16> */
[----:B------:R-:W4:Y:S01]  /*2bc60*/  LDL.LU R9, [R1+0x3170] ;  /* 0x0031700001097983 */ /* 0x000f220000300800 */
[C---:B---3--:R-:W-:Y:S11]  /*2bc70*/  HMMA.16816.F32 R24, R16.reuse, R10, R24 ;  /* 0x0000000a1018723c */ /* 0x048ff60000001818 */
[----:B------:R-:W-:Y:S11]  /*2bc80*/  @!UPT UIADD3 URZ, URZ, URZ, URZ ;  /* 0x0000003f3f3ff290 */ /* 0x000ff6000fffe03f */
[----:B------:R-:W-:Y:S01]  /*2bc90*/  @!UPT UIADD3 URZ, URZ, URZ, URZ ;  /* 0x0000003f3f3ff290 */ /* 0x000fe2000fffe03f */
        /* <DEDUP_REMOVED lines=10> */
[----:B------:R-:W3:Y:S02]  /*2bd40*/  LDL.LU.64 R20, [R1+0x3158] ;  /* 0x0031580001147983 */ /* 0x000ee40000300a00 */
[----:B------:R-:W2:Y:S02]  /*2bd50*/  LDL.LU.64 R26, [R1+0x3150] ;  /* 0x00315000011a7983 */ /* 0x000ea40000300a00 */
[----:B------:R-:W2:Y:S01]  /*2bd60*/  LDL.LU.64 R24, [R1+0x3148] ;  /* 0x0031480001187983 */ /* 0x000ea20000300a00 */
[----:B------:R3:W-:Y:S01]  /*2bd70*/  STL.64 [R1+0x30e8], R10 ;  /* 0x0030e80a01007387 */ /* 0x0007e20000100a00 */
[----:B----4-:R2:W-:Y:S02]  /*2bd80*/  STL.64 [R1+0x30e0], R8 ;  /* 0x0030e00801007387 */ /* 0x0105e40000100a00 */
[----:B---3--:R-:W-:-:S02]  /*2bd90*/  IMAD.MOV.U32 R10, RZ, RZ, R21 ;  /* 0x000000ffff0a7224 */ /* 0x008fc400078e0015 */
[----:B------:R-:W-:-:S07]  /*2bda0*/  IMAD.MOV.U32 R11, RZ, RZ, R20 ;  /* 0x000000ffff0b7224 */ /* 0x000fce00078e0014 */
[C---:B--2---:R-:W-:Y:S01]  /*2bdb0*/  HMMA.16816.F32 R8, R16.reuse, R10, R24 ;  /* 0x0000000a1008723c */ /* 0x044fe20000001818 */
[----:B------:R-:W2:Y:S01]  /*2bdc0*/  LDL.LU.64 R26, [R1+0x3140] ;  /* 0x00314000011a7983 */ /* 0x000ea20000300a00 */
[----:B------:R-:W2:Y:S11]  /*2bdd0*/  LDL.LU.64 R24, [R1+0x3138] ;  /* 0x0031380001187983 */ /* 0x000eb60000300a00 */
[----:B------:R-:W-:Y:S10]  /*2bde0*/  @!UPT UIADD3 URZ, URZ, URZ, URZ ;  /* 0x0000003f3f3ff290 */ /* 0x000ff4000fffe03f */
[----:B------:R-:W-:Y:S01]  /*2bdf0*/  STL.64 [R1+0x3a0], R8 ;  /* 0x0003a00801007387 */ /* 0x000fe20000100a00 */
[----:B------:R0:W-:Y:S02]  /*2be00*/  STL.64 [R1+0x3a8], R10 ;  /* 0x0003a80a01007387 */ /* 0x0001e40000100a00 */
[----:B0-----:R-:W-:Y:S02]  /*2be10*/  IMAD.MOV.U32 R10, RZ, RZ, R5 ;  /* 0x000000ffff0a7224 */ /* 0x001fe400078e0005 */
[----:B------:R-:W-:Y:S01]  /*2be20*/  IMAD.MOV.U32 R11, RZ, RZ, R4 ;  /* 0x000000ffff0b7224 */ /* 0x000fe200078e0004 */
[----:B--2---:R-:W-:Y:S11]  /*2be30*/  HMMA.16816.F32 R24, R16, R6, R24 ;  /* 0x000000061018723c */ /* 0x004ff60000001818 */
[----:B------:R-:W-:Y:S11]  /*2be40*/  @!UPT UIADD3 URZ, URZ, URZ, URZ ;  /* 0x0000003f3f3ff290 */ /* 0x000ff6000fffe03f */
[----:B------:R-:W-:Y:S01]  /*2be50*/  @!UPT UIADD3 URZ, URZ, URZ, URZ ;  /* 0x0000003f3f3ff290 */ /* 0x000fe2000fffe03f */
[----:B------:R-:W-:Y:S01]  /*2be60*/  STL.64 [R1+0x390], R24 ;  /* 0x0003901801007387 */ /* 0x000fe20000100a00 */
[----:B------:R-:W-:Y:S02]  /*2be70*/  STL.64 [R1+0x398], R26 ;  /* 0x0003981a01007387 */ /* 0x000fe40000100a00 */
[----:B------:R-:W-:Y:S02]  /*2be80*/  STL.64 [R1+0x3100], R10 ;  /* 0x0031000a01007387 */ /* 0x000fe40000100a00 */
[----:B------:R0:W-:Y:S01]  /*2be90*/  STL.64 [R1+0x30d8], R6 ;  /* 0x0030d80601007387 */ /* 0x0001e20000100a00 */
[----:B------:R-:W2:Y:S01]  /*2bea0*/  LDL.LU R4, [R1+0x2b0] ;  /* 0x0002b00001047983 */ /* 0x000ea20000300800 */
[----:B------:R-:W2:Y:S03]  /*2beb0*/  LDL.LU R5, [R1+0x2b4] ;  /* 0x0002b40001057983 */ /* 0x000ea60000300800 */
[----:B0-----:R-:W2:Y:S01]  /*2bec0*/  LDL.LU R6, [R1+0x2b8] ;  /* 0x0002b80001067983 */ /* 0x001ea20000300800 */
[----:B------:R-:W2:Y:S02]  /*2bed0*/  LDL.LU R7, [R1+0x2bc] ;  /* 0x0002bc0001077983 */ /* 0x000ea40000300800 */
[----:B------:R-:W3:Y:S02]  /*2bee0*/  LDL.LU R24, [R1+0x250] ;  /* 0x0002500001187983 */ /* 0x000ee40000300800 */
[----:B------:R-:W3:Y:S01]  /*2bef0*/  LDL.LU R25, [R1+0x254] ;  /* 0x0002540001197983 */ /* 0x000ee20000300800 */
[----:B------:R-:W4:Y:S01]  /*2bf00*/  LDL.LU R26, [R1+0x258] ;  /* 0x00025800011a7983 */ /* 0x000f220000300800 */
[----:B------:R-:W4:Y:S02]  /*2bf10*/  LDL.LU R27, [R1+0x25c] ;  /* 0x00025c00011b7983 */ /* 0x000f240000300800 */
[----:B------:R-:W-:-:S02]  /*2bf20*/  IMAD.MOV.U32 R10, RZ, RZ, R13 ;  /* 0x000000ffff0a7224 */ /* 0x000fc400078e000d */
[----:B------:R-:W-:-:S05]  /*2bf30*/  IMAD.MOV.U32 R11, RZ, RZ, R12 ;  /* 0x000000ffff0b7224 */ /* 0x000fca00078e000c */
[----:B------:R0:W-:Y:S01]  /*2bf40*/  STL.64 [R1+0x3120], R10 ;  /* 0x0031200a01007387 */ /* 0x0001e20000100a00 */
[----:B------:R-:W2:Y:S02]  /*2bf50*/  LDL.LU R8, [R1+0x2a0] ;  /* 0x0002a00001087983 */ /* 0x000ea40000300800 */
[----:B------:R-:W2:Y:S01]  /*2bf60*/  LDL.LU R9, [R1+0x2a4] ;  /* 0x0002a40001097983 */ /* 0x000ea20000300800 */
[----:B0-----:R-:W2:Y:S01]  /*2bf70*/  LDL.LU R10, [R1+0x2a8] ;  /* 0x0002a800010a7983 */ /* 0x001ea20000300800 */
[----:B------:R-:W2:Y:S03]  /*2bf80*/  LDL.LU R11, [R1+0x2ac] ;  /* 0x0002ac00010b7983 */ /* 0x000ea60000300800 */
[----:B----4-:R-:W-:Y:S01]  /*2bf90*/  STL.64 [R1+0x30f8], R26 ;  /* 0x0030f81a01007387 */ /* 0x010fe20000100a00 */
[----:B---3--:R0:W-:Y:S03]  /*2bfa0*/  STL.64 [R1+0x30f0], R24 ;  /* 0x0030f01801007387 */ /* 0x0081e60000100a00 */
[----:B0-----:R-:W3:Y:S01]  /*2bfb0*/  LDL.LU R24, [R1+0x280] ;  /* 0x0002800001187983 */ /* 0x001ee20000300800 */
[----:B------:R-:W3:Y:S02]  /*2bfc0*/  LDL.LU R25, [R1+0x284] ;  /* 0x0002840001197983 */ /* 0x000ee40000300800 */
[----:B------:R-:W4:Y:S02]  /*2bfd0*/  LDL.LU R26, [R1+0x288] ;  /* 0x00028800011a7983 */ /* 0x000f240000300800 */
[----:B------:R-:W4:Y:S01]  /*2bfe0*/  LDL.LU R27, [R1+0x28c] ;  /* 0x00028c00011b7983 */ /* 0x000f220000300800 */
[----:B--2---:R-:W-:Y:S01]  /*2bff0*/  HMMA.16816.F32 R4, R16, R22, R4 ;  /* 0x000000161004723c */ /* 0x004fe20000001804 */
[----:B------:R-:W-:-:S02]  /*2c000*/  IMAD.MOV.U32 R13, RZ, RZ, R22 ;  /* 0x000000ffff0d7224 */ /* 0x000fc400078e0016 */
[----:B------:R-:W-:Y:S01]  /*2c010*/  IMAD.MOV.U32 R12, RZ, RZ, R23 ;  /* 0x000000ffff0c7224 */ /* 0x000fe200078e0017 */
[----:B----4-:R-:W-:Y:S01]  /*2c020*/  STL.64 [R1+0x3110], R26 ;  /* 0x0031101a01007387 */ /* 0x010fe20000100a00 */
[----:B---3--:R0:W-:Y:S03]  /*2c030*/  STL.64 [R1+0x3108], R24 ;  /* 0x0031081801007387 */ /* 0x0081e60000100a00 */
[----:B0-----:R-:W2:Y:S01]  /*2c040*/  LDL.LU R24, [R1+0x290] ;  /* 0x0002900001187983 */ /* 0x001ea20000300800 */
[----:B------:R-:W2:Y:S02]  /*2c050*/  LDL.LU R25, [R1+0x294] ;  /* 0x0002940001197983 */ /* 0x000ea40000300800 */
[----:B------:R-:W2:Y:S02]  /*2c060*/  LDL.LU R26, [R1+0x298] ;  /* 0x00029800011a7983 */ /* 0x000ea40000300800 */
[----:B------:R-:W2:Y:S10]  /*2c070*/  LDL.LU R27, [R1+0x29c] ;  /* 0x00029c00011b7983 */ /* 0x000eb40000300800 */
[----:B------:R0:W-:Y:S01]  /*2c080*/  STL.64 [R1+0x2b0], R4 ;  /* 0x0002b00401007387 */ /* 0x0001e20000100a00 */
[----:B------:R1:W-:Y:S02]  /*2c090*/  STL.64 [R1+0x2b8], R6 ;  /* 0x0002b80601007387 */ /* 0x0003e40000100a00 */
[----:B------:R-:W3:Y:S02]  /*2c0a0*/  LDL.LU.64 R22, [R1+0x3130] ;  /* 0x0031300001167983 */ /* 0x000ee40000300a00 */
[----:B------:R-:W3:Y:S02]  /*2c0b0*/  LDL.LU.64 R20, [R1+0x3128] ;  /* 0x0031280001147983 */ /* 0x000ee40000300a00 */
[----:B------:R-:W-:-:S02]  /*2c0c0*/  IMAD.MOV.U32 R18, RZ, RZ, R13 ;  /* 0x000000ffff127224 */ /* 0x000fc400078e000d */
[----:B------:R-:W-:Y:S01]  /*2c0d0*/  IMAD.MOV.U32 R19, RZ, RZ, R12 ;  /* 0x000000ffff137224 */ /* 0x000fe200078e000c */
        /* <DEDUP_REMOVED lines=9> */
[C---:B---3--:R-:W-:Y:S02]  /*2c170*/  HMMA.16816.F32 R12, R20.reuse, R14, R8 ;  /* 0x0000000e140c723c */ /* 0x048fe40000001808 */
[----:B------:R-:W2:Y:S11]  /*2c180*/  LDL.LU.64 R10, [R1+0x3120] ;  /* 0x00312000010a7983 */ /* 0x000eb60000300a00 */
[----:B------:R-:W-:Y:S10]  /*2c190*/  @!UPT UIADD3 URZ, URZ, URZ, URZ ;  /* 0x0000003f3f3ff290 */ /* 0x000ff4000fffe03f */
[----:B------:R0:W-:Y:S01]  /*2c1a0*/  STL.64 [R1+0x2a0], R12 ;  /* 0x0002a00c01007387 */ /* 0x0001e20000100a00 */
[----:B------:R1:W-:Y:S03]  /*2c1b0*/  STL.64 [R1+0x2a8], R14 ;  /* 0x0002a80e01007387 */ /* 0x0003e60000100a00 */
[----:B0-----:R-:W3:Y:S01]  /*2c1c0*/  LDL.LU R12, [R1+0xb0] ;  /* 0x0000b000010c7983 */ /* 0x001ee20000300800 */
[----:B------:R-:W3:Y:S02]  /*2c1d0*/  LDL.LU R13, [R1+0xb4] ;  /* 0x0000b400010d7983 */ /* 0x000ee40000300800 */
[----:B-1----:R-:W2:Y:S02]  /*2c1e0*/  LDL.LU R14, [R1+0xb8] ;  /* 0x0000b800010e7983 */ /* 0x002ea40000300800 */
[----:B------:R-:W2:Y:S02]  /*2c1f0*/  LDL.LU R15, [R1+0xbc] ;  /* 0x0000bc00010f7983 */ /* 0x000ea40000300800 */
[----:B--2---:R-:W-:Y:S01]  /*2c200*/  STL.64 [R1+0x3038], R14 ;  /* 0x0030380e01007387 */ /* 0x004fe20000100a00 */
[----:B---3--:R0:W-:Y:S03]  /*2c210*/  STL.64 [R1+0x3030], R12 ;  /* 0x0030300c01007387 */ /* 0x0081e60000100a00 */
[----:B0-----:R-:W2:Y:S01]  /*2c220*/  LDL.LU R12, [R1+0x110] ;  /* 0x00011000010c7983 */ /* 0x001ea20000300800 */
[----:B------:R-:W2:Y:S01]  /*2c230*/  LDL.LU R13, [R1+0x114] ;  /* 0x00011400010d7983 */ /* 0x000ea20000300800 */
[----:B------:R-:W-:Y:S01]  /*2c240*/  HMMA.16816.F32 R8, R20, R10, R24 ;  /* 0x0000000a1408723c */ /* 0x000fe20000001818 */
[----:B------:R-:W-:-:S02]  /*2c250*/  IMAD.MOV.U32 R14, RZ, RZ, R2 ;  /* 0x000000ffff0e7224 */ /* 0x000fc400078e0002 */
[----:B------:R-:W-:Y:S01]  /*2c260*/  IMAD.MOV.U32 R15, RZ, RZ, R0 ;  /* 0x000000ffff0f7224 */ /* 0x000fe200078e0000 */
[----:B------:R-:W3:Y:S01]  /*2c270*/  LDL.LU R2, [R1+0x311c] ;  /* 0x00311c0001027983 */ /* 0x000ee20000300800 */
[----:B------:R-:W3:Y:S03]  /*2c280*/  LDL.LU R0, [R1+0x3118] ;  /* 0x0031180001007983 */ /* 0x000ee60000300800 */
[----:B------:R0:W-:Y:S04]  /*2c290*/  STL.64 [R1+0x3048], R14 ;  /* 0x0030480e01007387 */ /* 0x0001e80000100a00 */
[----:B--2---:R-:W-:Y:S01]  /*2c2a0*/  STL.64 [R1+0x3040], R12 ;  /* 0x0030400c01007387 */ /* 0x004fe20000100a00 */
[----:B0-----:R-:W2:Y:S02]  /*2c2b0*/  LDL.LU.64 R14, [R1+0x58] ;  /* 0x00005800010e7983 */ /* 0x001ea40000300a00 */
[----:B------:R-:W2:Y:S02]  /*2c2c0*/  LDL.LU.64 R26, [R1+0x3110] ;  /* 0x00311000011a7983 */ /* 0x000ea40000300a00 */
[----:B------:R-:W2:Y:S06]  /*2c2d0*/  LDL.LU.64 R24, [R1+0x3108] ;  /* 0x0031080001187983 */ /* 0x000eac0000300a00 */
[----:B------:R-:W-:Y:S01]  /*2c2e0*/  STL.64 [R1+0x290], R8 ;  /* 0x0002900801007387 */ /* 0x000fe20000100a00 */
[----:B------:R0:W-:Y:S03]  /*2c2f0*/  STL.64 [R1+0x298], R10 ;  /* 0x0002980a01007387 */ /* 0x0001e60000100a00 */
[----:B0-----:R-:W2:Y:S02]  /*2c300*/  LDL.LU.64 R10, [R1+0x3100] ;  /* 0x00310000010a7983 */ /* 0x001ea40000300a00 */
[C---:B--2---:R-:W-:Y:S02]  /*2c310*/  HMMA.16816.F32 R8, R20.reuse, R10, R24 ;  /* 0x0000000a1408723c */ /* 0x044fe40000001818 */
[----:B------:R-:W2:Y:S01]  /*2c320*/  LDL.LU.64 R26, [R1+0x30f8] ;  /* 0x0030f800011a7983 */ /* 0x000ea20000300a00 */
[----:B------:R-:W2:Y:S11]  /*2c330*/  LDL.LU.64 R24, [R1+0x30f0] ;  /* 0x0030f00001187983 */ /* 0x000eb60000300a00 */
[----:B------:R-:W-:Y:S09]  /*2c340*/  @!UPT UIADD3 URZ, URZ, URZ, URZ ;  /* 0x0000003f3f3ff290 */ /* 0x000ff2000fffe03f */
[----:B------:R-:W-:Y:S01]  /*2c350*/  STL.64 [R1+0x280], R8 ;  /* 0x0002800801007387 */ /* 0x000fe20000100a00 */
[----:B------:R0:W-:Y:S03]  /*2c360*/  STL.64 [R1+0x288], R10 ;  /* 0x0002880a01007387 */ /* 0x0001e60000100a00 */
[----:B0-----:R-:W2:Y:S01]  /*2c370*/  LDL.LU.64 R10, [R1+0x30e8] ;  /* 0x0030e800010a7983 */ /* 0x001ea20000300a00 */
[----:B------:R-:W3:Y:S01]  /*2c380*/  LDL.LU.64 R8, [R1+0x30e0] ;  /* 0x0030e00001087983 */ /* 0x000ee20000300a00 */
[----:B--2---:R-:W-:Y:S11]  /*2c390*/  HMMA.16816.F32 R16, R20, R10, R16 ;  /* 0x0000000a1410723c */ /* 0x004ff60000001810 */
[----:B------:R-:W-:Y:S11]  /*2c3a0*/  @!UPT UIADD3 URZ, URZ, URZ, URZ ;  /* 0x0000003f3f3ff290 */ /* 0x000ff6000fffe03f */
[----:B------:R-:W-:Y:S01]  /*2c3b0*/  @!UPT UIADD3 URZ, URZ, URZ, URZ ;  /* 0x0000003f3f3ff290 */ /* 0x000fe2000fffe03f */
[----:B------:R0:W-:Y:S01]  /*2c3c0*/  STL.64 [R1+0x270], R16 ;  /* 0x0002701001007387 */ /* 0x0001e20000100a00 */
[----:B------:R1:W-:Y:S03]  /*2c3d0*/  STL.64 [R1+0x278], R18 ;  /* 0x0002781201007387 */ /* 0x0003e60000100a00 */
[----:B0-----:R-:W2:Y:S01]  /*2c3e0*/  LDL.LU R16, [R1+0x240] ;  /* 0x0002400001107983 */ /* 0x001ea20000300800 */
[----:B------:R-:W2:Y:S02]  /*2c3f0*/  LDL.LU R17, [R1+0x244] ;  /* 0x0002440001117983 */ /* 0x000ea40000300800 */
[----:B-1----:R-:W2:Y:S02]  /*2c400*/  LDL.LU R18, [R1+0x248] ;  /* 0x0002480001127983 */ /* 0x002ea40000300800 */
[----:B------:R-:W2:Y:S01]  /*2c410*/  LDL.LU R19, [R1+0x24c] ;  /* 0x00024c0001137983 */ /* 0x000ea20000300800 */
[----:B------:R0:W-:Y:S01]  /*2c420*/  STL.64 [R1+0x3080], R10 ;  /* 0x0030800a01007387 */ /* 0x0001e20000100a00 */
[----:B---3--:R-:W-:Y:S03]  /*2c430*/  STL [R1+0x3078], R9 ;  /* 0x0030780901007387 */ /* 0x008fe60000100800 */
[----:B0-----:R-:W3:Y:S04]  /*2c440*/  LDL.LU.64 R10, [R1+0x8] ;  /* 0x00000800010a7983 */ /* 0x001ee80000300a00 */
[----:B---3--:R0:W-:Y:S02]  /*2c450*/  STL.64 [R1+0x3098], R10 ;  /* 0x0030980a01007387 */ /* 0x0081e40000100a00 */
[----:B0-----:R-:W-:-:S02]  /*2c460*/  IMAD.MOV.U32 R10, RZ, RZ, R8 ;  /* 0x000000ffff0a7224 */ /* 0x001fc400078e0008 */
[----:B------:R-:W-:-:S07]  /*2c470*/  IMAD.MOV.U32 R11, RZ, RZ, R3 ;  /* 0x000000ffff0b7224 */ /* 0x000fce00078e0003 */
[C---:B----4-:R-:W-:Y:S01]  /*2c480*/  HMMA.16816.F32 R8, R20.reuse, R10, R4 ;  /* 0x0000000a1408723c */ /* 0x050fe20000001804 */
[----:B------:R-:W2:Y:S11]  /*2c490*/  LDL.LU.64 R6, [R1+0x30d8] ;  /* 0x0030d80001067983 */ /* 0x000eb60000300a00 */
[----:B------:R-:W-:Y:S11]  /*2c4a0*/  @!UPT UIADD3 URZ, URZ, URZ, URZ ;  /* 0x0000003f3f3ff290 */ /* 0x000ff6000fffe03f */
[----:B------:R-:W-:Y:S01]  /*2c4b0*/  STL.64 [R1+0x260], R8 ;  /* 0x0002600801007387 */ /* 0x000fe20000100a00 */
[----:B------:R0:W-:Y:S02]  /*2c4c0*/  STL.64 [R1+0x268], R10 ;  /* 0x0002680a01007387 */ /* 0x0001e40000100a00 */
[C---:B0-----:R-:W-:Y:S01]  /*2c4d0*/  HMMA.16816.F32 R8, R20.reuse, R14, R24 ;  /* 0x0000000e1408723c */ /* 0x041fe20000001818 */
[----:B------:R-:W3:Y:S11]  /*2c4e0*/  LDL.LU R24, [R1+0x190] ;  /* 0x0001900001187983 */ /* 0x000ef60000300800 */
[----:B------:R-:W-:Y:S11]  /*2c4f0*/  @!UPT UIADD3 URZ, URZ, URZ, URZ ;  /* 0x0000003f3f3ff290 */ /* 0x000ff6000fffe03f */
[----:B------:R-:W-:Y:S01]  /*2c500*/  STL.64 [R1+0x250], R8 ;  /* 0x0002500801007387 */ /* 0x000fe20000100a00 */
[----:B------:R0:W-:Y:S02]  /*2c510*/  STL.64 [R1+0x258], R10 ;  /* 0x0002580a01007387 */ /* 0x0001e40000100a00 */
[----:B------:R-:W3:Y:S02]  /*2c520*/  LDL.LU R25, [R1+0x194] ;  /* 0x0001940001197983 */ /* 0x000ee40000300800 */
[----:B------:R-:W3:Y:S01]  /*2c530*/  LDL.LU R26, [R1+0x198] ;  /* 0x00019800011a7983 */ /* 0x000ee20000300800 */
[----:B------:R-:W3:Y:S04]  /*2c540*/  LDL.LU R27, [R1+0x19c] ;  /* 0x00019c00011b7983 */ /* 0x000ee80000300800 */
[----:B0-----:R-:W4:Y:S04]  /*2c550*/  LDL.LU.64 R10, [R1+0x18] ;  /* 0x00001800010a7983 */ /* 0x001f280000300a00 */
[----:B----4-:R0:W-:Y:S04]  /*2c560*/  STL.64 [R1+0x30a0], R10 ;  /* 0x0030a00a01007387 */ /* 0x0101e80000100a00 */
[----:B0-----:R-:W4:Y:S01]  /*2c570*/  LDL.LU.64 R10, [R1+0x28] ;  /* 0x00002800010a7983 */ /* 0x001f220000300a00 */
[----:B------:R0:W-:Y:S03]  /*2c580*/  STL.64 [R1+0x3058], R14 ;  /* 0x0030580e01007387 */ /* 0x0001e60000100a00 */
[----:B0-----:R-:W2:Y:S04]  /*2c590*/  LDL.LU.64 R14, [R1+0x38] ;  /* 0x00003800010e7983 */ /* 0x001ea80000300a00 */
[----:B--2---:R0:W-:Y:S01]  /*2c5a0*/  STL.64 [R1+0x3070], R14 ;  /* 0x0030700e01007387 */ /* 0x0041e20000100a00 */
[----:B------:R-:W2:Y:S02]  /*2c5b0*/  LDL.LU R12, [R1+0x140] ;  /* 0x00014000010c7983 */ /* 0x000ea40000300800 */
[----:B------:R-:W2:Y:S01]  /*2c5c0*/  LDL.LU R13, [R1+0x144] ;  /* 0x00014400010d7983 */ /* 0x000ea20000300800 */
[----:B0-----:R-:W2:Y:S01]  /*2c5d0*/  LDL.LU R14, [R1+0x148] ;  /* 0x00014800010e7983 */ /* 0x001ea20000300800 */
[----:B------:R-:W2:Y:S01]  /*2c5e0*/  LDL.LU R15, [R1+0x14c] ;  /* 0x00014c00010f7983 */ /* 0x000ea20000300800 */
[C---:B------:R-:W-:Y:S02]  /*2c5f0*/  HMMA.16816.F32 R16, R20.reuse, R6, R16 ;  /* 0x000000061410723c */ /* 0x040fe40000001810 */
[----:B--2---:R-:W-:Y:S01]  /*2c600*/  STL.64 [R1+0x3090], R14 ;  /* 0x0030900e01007387 */ /* 0x004fe20000100a00 */
        /* <DEDUP_REMOVED lines=19> */
[----:B---3--:R-:W-:Y:S02]  /*2c740*/  HMMA.16816.F32 R20, R20, R18, R24 ;  /* 0x000000121414723c */ /* 0x008fe40000001818 */
[----:B--2---:R0:W-:Y:S01]  /*2c750*/  STL.64 [R1+0x3068], R6 ;  /* 0x0030680601007387 */ /* 0x0041e20000100a00 */
[----:B------:R1:W-:Y:S02]  /*2c760*/  STL.64 [R1+0x3060], R4 ;  /* 0x0030600401007387 */ /* 0x0003e40000100a00 */
[----:B0-----:R-:W-:Y:S01]  /*2c770*/  IMAD.MOV.U32 R6, RZ, RZ, R0 ;  /* 0x000000ffff067224 */ /* 0x001fe200078e0000 */
[----:B-1----:R-:W2:Y:S01]  /*2c780*/  LDL.LU R4, [R1+0x130] ;  /* 0x0001300001047983 */ /* 0x002ea20000300800 */
[----:B------:R-:W2:Y:S02]  /*2c790*/  LDL.LU R5, [R1+0x134] ;  /* 0x0001340001057983 */ /* 0x000ea40000300800 */
[----:B------:R-:W3:Y:S02]  /*2c7a0*/  LDL.LU R0, [R1+0x30cc] ;  /* 0x0030cc0001007983 */ /* 0x000ee40000300800 */
[----:B------:R-:W-:-:S02]  /*2c7b0*/  IMAD.MOV.U32 R7, RZ, RZ, R2 ;  /* 0x000000ffff077224 */ /* 0x000fc400078e0002 */
[----:B------:R-:W2:Y:S01]  /*2c7c0*/  LDL.LU R2, [R1+0x30c8] ;  /* 0x0030c80001027983 */ /* 0x000ea20000300800 */
[----:B------:R-:W2:Y:S02]  /*2c7d0*/  LDL.LU.64 R26, [R1+0x30c0] ;  /* 0x0030c000011a7983 */ /* 0x000ea40000300a00 */
[----:B------:R-:W2:Y:S07]  /*2c7e0*/  LDL.LU.64 R24, [R1+0x30b8] ;  /* 0x0030b80001187983 */ /* 0x000eae0000300a00 */
[----:B------:R-:W-:Y:S01]  /*2c7f0*/  STL.64 [R1+0x190], R20 ;  /* 0x0001901401007387 */ /* 0x000fe20000100a00 */
[----:B------:R0:W-:Y:S04]  /*2c800*/  STL.64 [R1+0x198], R22 ;  /* 0x0001981601007387 */ /* 0x0001e80000100a00 */
[----:B0-----:R-:W3:Y:S01]  /*2c810*/  LDL R23, [R1+0x770] ;  /* 0x0007700001177983 */ /* 0x001ee20000100800 */
[----:B----4-:R-:W-:-:S02]  /*2c820*/  IMAD.MOV.U32 R17, RZ, RZ, R10 ;  /* 0x000000ffff117224 */ /* 0x010fc400078e000a */
[----:B------:R-:W-:Y:S01]  /*2c830*/  IMAD.MOV.U32 R16, RZ, RZ, R11 ;  /* 0x000000ffff107224 */ /* 0x000fe200078e000b */
[----:B--2---:R-:W-:Y:S01]  /*2c840*/  HMMA.16816.F32 R12, R24, R10, R12 ;  /* 0x0000000a180c723c */ /* 0x004fe2000000180c */
[----:B---3--:R-:W-:Y:S01]  /*2c850*/  STL [R1+0x2fd8], R23 ;  /* 0x002fd81701007387 */ /* 0x008fe20000100800 */
[----:B------:R-:W2:Y:S02]  /*2c860*/  LDL.LU R20, [R1+0x160] ;  /* 0x0001600001147983 */ /* 0x000ea40000300800 */
[----:B------:R-:W2:Y:S11]  /*2c870*/  LDL.LU R21, [R1+0x164] ;  /* 0x0001640001157983 */ /* 0x000eb60000300800 */
[----:B------:R-:W-:Y:S08]  /*2c880*/  @!UPT UIADD3 URZ, URZ, URZ, URZ ;  /* 0x0000003f3f3ff290 */ /* 0x000ff0000fffe03f */
[----:B------:R-:W-:Y:S01]  /*2c890*/  STL.64 [R1+0x170], R12 ;  /* 0x0001700c01007387 */ /* 0x000fe20000100a00 */
[----:B------:R0:W-:Y:S03]  /*2c8a0*/  STL.64 [R1+0x178], R14 ;  /* 0x0001780e01007387 */ /* 0x0001e60000100a00 */
[----:B0-----:R-:W3:Y:S01]  /*2c8b0*/  LDL.LU.64 R14, [R1+0x30b0] ;  /* 0x0030b000010e7983 */ /* 0x001ee20000300a00 */
[----:B------:R-:W3:Y:S02]  /*2c8c0*/  LDL.LU.64 R12, [R1+0x30a8] ;  /* 0x0030a800010c7983 */ /* 0x000ee40000300a00 */
[----:B------:R-:W2:Y:S02]  /*2c8d0*/  LDL.LU.64 R10, [R1+0x30a0] ;  /* 0x0030a000010a7983 */ /* 0x000ea40000300a00 */
[----:B------:R-:W-:Y:S02]  /*2c8e0*/  IMAD.MOV.U32 R22, RZ, RZ, R2 ;  /* 0x000000ffff167224 */ /* 0x000fe400078e0002 */
[----:B------:R-:W-:-:S07]  /*2c8f0*/  IMAD.MOV.U32 R23, RZ, RZ, R0 ;  /* 0x000000ffff177224 */ /* 0x000fce00078e0000 */
[C---:B--2---:R-:W-:Y:S11]  /*2c900*/  HMMA.16816.F32 R20, R24.reuse, R10, R20 ;  /* 0x0000000a1814723c */ /* 0x044ff60000001814 */
[----:B------:R-:W-:Y:S11]  /*2c910*/  @!UPT UIADD3 URZ, URZ, URZ, URZ ;  /* 0x0000003f3f3ff290 */ /* 0x000ff6000fffe03f */
[----:B------:R-:W-:Y:S01]  /*2c920*/  @!UPT UIADD3 URZ, URZ, URZ, URZ ;  /* 0x0000003f3f3ff290 */ /* 0x000fe2000fffe03f */
[----:B------:R0:W-:Y:S01]  /*2c930*/  STL.64 [R1+0x160], R20 ;  /* 0x0001601401007387 */ /* 0x0001e20000100a00 */
[----:B------:R-:W-:Y:S02]  /*2c940*/  STL.64 [R1+0x168], R22 ;  /* 0x0001681601007387 */ /* 0x000fe40000100a00 */
[----:B0-----:R-:W-:Y:S02]  /*2c950*/  IMAD.MOV.U32 R21, RZ, RZ, R10 ;  /* 0x000000ffff157224 */ /* 0x001fe400078e000a */
[----:B------:R-:W-:Y:S02]  /*2c960*/  IMAD.MOV.U32 R20, RZ, RZ, R11 ;  /* 0x000000ffff147224 */ /* 0x000fe400078e000b */
[----:B------:R-:W3:Y:S02]  /*2c970*/  LDL.LU.64 R10, [R1+0x3098] ;  /* 0x00309800010a7983 */ /* 0x000ee40000300a00 */
[----:B---3--:R-:W-:Y:S01]  /*2c980*/  HMMA.16816.F32 R12, R24, R10, R12 ;  /* 0x0000000a180c723c */ /* 0x008fe2000000180c */
        /* <DEDUP_REMOVED lines=8> */
[----:B------:R-:W3:Y:S01]  /*2ca10*/  LDL.LU R9, [R1+0x3078] ;  /* 0x0030780001097983 */ /* 0x000ee20000300800 */
[C---:B--2---:R-:W-:Y:S11]  /*2ca20*/  HMMA.16816.F32 R12, R24.reuse, R10, R12 ;  /* 0x0000000a180c723c */ /* 0x044ff6000000180c */
[----:B------:R-:W-:Y:S11]  /*2ca30*/  @!UPT UIADD3 URZ, URZ, URZ, URZ ;  /* 0x0000003f3f3ff290 */ /* 0x000ff6000fffe03f */
[----:B------:R-:W-:Y:S01]  /*2ca40*/  @!UPT UIADD3 URZ, URZ, URZ, URZ ;  /* 0x0000003f3f3ff290 */ /* 0x000fe2000fffe03f */
[----:B------:R-:W-:Y:S01]  /*2ca50*/  STL.64 [R1+0x140], R12 ;  /* 0x0001400c01007387 */ /* 0x000fe20000100a00 */
[----:B------:R0:W-:Y:S03]  /*2ca60*/  STL.64 [R1+0x148], R14 ;  /* 0x0001480e01007387 */ /* 0x0001e60000100a00 */
[----:B0-----:R-:W2:Y:S01]  /*2ca70*/  LDL.LU.64 R14, [R1+0x3070] ;  /* 0x00307000010e7983 */ /* 0x001ea20000300a00 */
[----:B------:R-:W-:Y:S02]  /*2ca80*/  STL.64 [R1+0x2fe0], R10 ;  /* 0x002fe00a01007387 */ /* 0x000fe40000100a00 */
[----:B---3--:R0:W-:Y:S01]  /*2ca90*/  STL [R1+0x2fdc], R9 ;  /* 0x002fdc0901007387 */ /* 0x0081e20000100800 */
[C---:B--2---:R-:W-:Y:S01]  /*2caa0*/  HMMA.16816.F32 R4, R24.reuse, R14, R4 ;  /* 0x0000000e1804723c */ /* 0x044fe20000001804 */
[----:B------:R-:W-:Y:S02]  /*2cab0*/  IMAD.MOV.U32 R28, RZ, RZ, R14 ;  /* 0x000000ffff1c7224 */ /* 0x000fe400078e000e */
[----:B0-----:R-:W-:Y:S11]  /*2cac0*/  IMAD.MOV.U32 R9, RZ, RZ, R15 ;  /* 0x000000ffff097224 */ /* 0x001ff600078e000f */
[----:B------:R-:W-:Y:S09]  /*2cad0*/  @!UPT UIADD3 URZ, URZ, URZ, URZ ;  /* 0x0000003f3f3ff290 */ /* 0x000ff2000fffe03f */
[----:B------:R-:W-:Y:S01]  /*2cae0*/  STL.64 [R1+0x130], R4 ;  /* 0x0001300401007387 */ /* 0x000fe20000100a00 */
[----:B------:R0:W-:Y:S03]  /*2caf0*/  STL.64 [R1+0x138], R6 ;  /* 0x0001380601007387 */ /* 0x0001e60000100a00 */
        /* <DEDUP_REMOVED lines=12> */
[C---:B--2---:R-:W-:Y:S11]  /*2cbc0*/  HMMA.16816.F32 R12, R24.reuse, R6, R12 ;  /* 0x00000006180c723c */ /* 0x044ff6000000180c */
[----:B------:R-:W-:Y:S11]  /*2cbd0*/  @!UPT UIADD3 URZ, URZ, URZ, URZ ;  /* 0x0000003f3f3ff290 */ /* 0x000ff6000fffe03f */
[----:B------:R-:W-:Y:S01]  /*2cbe0*/  @!UPT UIADD3 URZ, URZ, URZ, URZ ;  /* 0x0000003f3f3ff290 */ /* 0x000fe2000fffe03f */
[----:B------:R-:W-:Y:S01]  /*2cbf0*/  STL.64 [R1+0x110], R12 ;  /* 0x0001100c01007387 */ /* 0x000fe20000100a00 */
[----:B------:R0:W-:Y:S03]  /*2cc00*/  STL.64 [R1+0x118], R14 ;  /* 0x0001180e01007387 */ /* 0x0001e60000100a00 */
[----:B0-----:R-:W2:Y:S01]  /*2cc10*/  LDL.LU.64 R14, [R1+0x3038] ;  /* 0x00303800010e7983 */ /* 0x001ea20000300a00 */
[----:B------:R-:W2:Y:S02]  /*2cc20*/  LDL.LU.64 R12, [R1+0x3030] ;  /* 0x00303000010c7983 */ /* 0x000ea40000300a00 */
[----:B------:R-:W-:Y:S02]  /*2cc30*/  IMAD.MOV.U32 R11, RZ, RZ, R6 ;  /* 0x000000ffff0b7224 */ /* 0x000fe400078e0006 */
[----:B------:R-:W-:Y:S02]  /*2cc40*/  IMAD.MOV.U32 R10, RZ, RZ, R7 ;  /* 0x000000ffff0a7224 */ /* 0x000fe400078e0007 */
[----:B------:R-:W3:Y:S01]  /*2cc50*/  LDL.LU.64 R6, [R1+0x3028] ;  /* 0x0030280001067983 */ /* 0x000ee20000300a00 */
[----:B------:R-:W3:Y:S01]  /*2cc60*/  LDL.LU.64 R4, [R1+0x3020] ;  /* 0x0030200001047983 */ /* 0x000ee20000300a00 */
[----:B--2---:R-:W-:Y:S02]  /*2cc70*/  HMMA.16816.F32 R24, R24, R18, R12 ;  /* 0x000000121818723c */ /* 0x004fe4000000180c */
[----:B------:R-:W2:Y:S11]  /*2cc80*/  LDL.LU R12, [R1+0x40] ;  /* 0x00004000010c7983 */ /* 0x000eb60000300800 */
[----:B------:R-:W-:Y:S10]  /*2cc90*/  @!UPT UIADD3 URZ, URZ, URZ, URZ ;  /* 0x0000003f3f3ff290 */ /* 0x000ff4000fffe03f */
[----:B------:R-:W-:Y:S01]  /*2cca0*/  STL.64 [R1+0xb0], R24 ;  /* 0x0000b01801007387 */ /* 0x000fe20000100a00 */
[----:B------:R-:W-:Y:S02]  /*2ccb0*/  STL.64 [R1+0xb8], R26 ;  /* 0x0000b81a01007387 */ /* 0x000fe40000100a00 */
[----:B------:R-:W2:Y:S02]  /*2ccc0*/  LDL.LU R13, [R1+0x44] ;  /* 0x00004400010d7983 */ /* 0x000ea40000300800 */
[----:B------:R-:W4:Y:S01]  /*2ccd0*/  LDL.LU R14, [R1+0x48] ;  /* 0x00004800010e7983 */ /* 0x000f220000300800 */
[----:B------:R-:W4:Y:S04]  /*2cce0*/  LDL.LU R15, [R1+0x4c] ;  /* 0x00004c00010f7983 */ /* 0x000f280000300800 */
[----:B----4-:R-:W-:Y:S01]  /*2ccf0*/  STL.64 [R1+0x2ff0], R14 ;  /* 0x002ff00e01007387 */ /* 0x010fe20000100a00 */
[----:B--2---:R-:W-:Y:S02]  /*2cd00*/  STL.64 [R1+0x2fe8], R12 ;  /* 0x002fe80c01007387 */ /* 0x004fe40000100a00 */
[----:B------:R0:W-:Y:S02]  /*2cd10*/  STL.64 [R1+0x2f90], R18 ;  /* 0x002f901201007387 */ /* 0x0001e40000100a00 */
[----:B0-----:R-:W-:-:S02]  /*2cd20*/  IMAD.MOV.U32 R18, RZ, RZ, R11 ;  /* 0x000000ffff127224 */ /* 0x001fc400078e000b */
[----:B------:R-:W-:Y:S02]  /*2cd30*/  IMAD.MOV.U32 R19, RZ, RZ, R10 ;  /* 0x000000ffff137224 */ /* 0x000fe400078e000a */
[----:B------:R-:W-:Y:S02]  /*2cd40*/  IMAD.MOV.U32 R10, RZ, RZ, R21 ;  /* 0x000000ffff0a7224 */ /* 0x000fe400078e0015 */
[----:B------:R-:W-:-:S05]  /*2cd50*/  IMAD.MOV.U32 R11, RZ, RZ, R20 ;  /* 0x000000ffff0b7224 */ /* 0x000fca00078e0014 */
[----:B------:R0:W-:Y:S01]  /*2cd60*/  STL.64 [R1+0x2ff8], R10 ;  /* 0x002ff80a01007387 */ /* 0x0001e20000100a00 */
[----:B------:R-:W2:Y:S02]  /*2cd70*/  LDL.LU R12, [R1+0x90] ;  /* 0x00009000010c7983 */ /* 0x000ea40000300800 */
[----:B------:R-:W2:Y:S02]  /*2cd80*/  LDL.LU R13, [R1+0x94] ;  /* 0x00009400010d7983 */ /* 0x000ea40000300800 */
[----:B------:R-:W4:Y:S01]  /*2cd90*/  LDL.LU R14, [R1+0x98] ;  /* 0x00009800010e7983 */ /* 0x000f220000300800 */
[----:B------:R-:W4:Y:S01]  /*2cda0*/  LDL.LU R15, [R1+0x9c] ;  /* 0x00009c00010f7983 */ /* 0x000f220000300800 */
[----:B0-----:R-:W-:Y:S02]  /*2cdb0*/  IMAD.MOV.U32 R11, RZ, RZ, R16 ;  /* 0x000000ffff0b7224 */ /* 0x001fe400078e0010 */
[----:B------:R-:W-:Y:S01]  /*2cdc0*/  IMAD.MOV.U32 R10, RZ, RZ, R17 ;  /* 0x000000ffff0a7224 */ /* 0x000fe200078e0011 */
[----:B----4-:R-:W-:Y:S01]  /*2cdd0*/  STL.64 [R1+0x3008], R14 ;  /* 0x0030080e01007387 */ /* 0x010fe20000100a00 */
[----:B--2---:R0:W-:Y:S03]  /*2cde0*/  STL.64 [R1+0x3000], R12 ;  /* 0x0030000c01007387 */ /* 0x0041e60000100a00 */
[----:B0-----:R-:W3:Y:S01]  /*2cdf0*/  LDL.LU R12, [R1+0xa0] ;  /* 0x0000a000010c7983 */ /* 0x001ee20000300800 */
[----:B------:R-:W3:Y:S02]  /*2ce00*/  LDL.LU R13, [R1+0xa4] ;  /* 0x0000a400010d7983 */ /* 0x000ee40000300800 */
[----:B------:R-:W3:Y:S02]  /*2ce10*/  LDL.LU R14, [R1+0xa8] ;  /* 0x0000a800010e7983 */ /* 0x000ee40000300800 */
[----:B------:R-:W3:Y:S01]  /*2ce20*/  LDL.LU R15, [R1+0xac] ;  /* 0x0000ac00010f7983 */ /* 0x000ee20000300800 */
[----:B------:R-:W2:Y:S01]  /*2ce30*/  LDL.LU R20, [R1+0x80] ;  /* 0x0000800001147983 */ /* 0x000ea20000300800 */
[----:B------:R-:W2:Y:S02]  /*2ce40*/  LDL.LU R21, [R1+0x84] ;  /* 0x0000840001157983 */ /* 0x000ea40000300800 */
[----:B------:R-:W2:Y:S02]  /*2ce50*/  LDL.LU R22, [R1+0x88] ;  /* 0x0000880001167983 */ /* 0x000ea40000300800 */
[----:B------:R-:W2:Y:S01]  /*2ce60*/  LDL.LU R23, [R1+0x8c] ;  /* 0x00008c0001177983 */ /* 0x000ea20000300800 */
[----:B------:R0:W-:Y:S01]  /*2ce70*/  STL.64 [R1+0x2fa8], R18 ;  /* 0x002fa81201007387 */ /* 0x0001e20000100a00 */
[----:B------:R-:W4:Y:S02]  /*2ce80*/  LDL.LU R16, [R1+0x330] ;  /* 0x0003300001107983 */ /* 0x000f240000300800 */
[----:B------:R-:W4:Y:S01]  /*2ce90*/  LDL.LU R17, [R1+0x334] ;  /* 0x0003340001117983 */ /* 0x000f220000300800 */
[----:B0-----:R-:W2:Y:S01]  /*2cea0*/  LDL.LU R18, [R1+0x338] ;  /* 0x0003380001127983 */ /* 0x001ea20000300800 */
[----:B------:R-:W2:Y:S03]  /*2ceb0*/  LDL.LU R19, [R1+0x33c] ;  /* 0x00033c0001137983 */ /* 0x000ea60000300800 */
[----:B--2---:R0:W-:Y:S01]  /*2cec0*/  STL.64 [R1+0x2fb8], R18 ;  /* 0x002fb81201007387 */ /* 0x0041e20000100a00 */
[----:B----4-:R-:W-:Y:S02]  /*2ced0*/  STL.64 [R1+0x2fb0], R16 ;  /* 0x002fb01001007387 */ /* 0x010fe40000100a00 */
[----:B0-----:R-:W-:-:S02]  /*2cee0*/  IMAD.MOV.U32 R18, RZ, RZ, R28 ;  /* 0x000000ffff127224 */ /* 0x001fc400078e001c */
[----:B------:R-:W-:Y:S01]  /*2cef0*/  IMAD.MOV.U32 R19, RZ, RZ, R9 ;  /* 0x000000ffff137224 */ /* 0x000fe200078e0009 */
[----:B------:R-:W2:Y:S04]  /*2cf00*/  LDL.LU R28, [R1+0x301c] ;  /* 0x00301c00011c7983 */ /* 0x000ea80000300800 */
[----:B------:R0:W-:Y:S02]  /*2cf10*/  STL.64 [R1+0x2fd0], R18 ;  /* 0x002fd01201007387 */ /* 0x0001e40000100a00 */
[----:B0-----:R-:W-:Y:S02]  /*2cf20*/  IMAD.MOV.U32 R18, RZ, RZ, R3 ;  /* 0x000000ffff127224 */ /* 0x001fe400078e0003 */
[----:B------:R-:W-:Y:S01]  /*2cf30*/  IMAD.MOV.U32 R19, RZ, RZ, R8 ;  /* 0x000000ffff137224 */ /* 0x000fe200078e0008 */
[----:B------:R-:W4:Y:S01]  /*2cf40*/  LDL.LU R3, [R1+0x3018] ;  /* 0x0030180001037983 */ /* 0x000f220000300800 */
[----:B------:R-:W2:Y:S02]  /*2cf50*/  LDL.LU R8, [R1+0x3014] ;  /* 0x0030140001087983 */ /* 0x000ea40000300800 */
[----:B------:R-:W2:Y:S02]  /*2cf60*/  LDL.LU R24, [R1+0x460] ;  /* 0x0004600001187983 */ /* 0x000ea40000300800 */
[----:B------:R-:W2:Y:S01]  /*2cf70*/  LDL.LU R25, [R1+0x464] ;  /* 0x0004640001197983 */ /* 0x000ea20000300800 */
[----:B------:R-:W2:Y:S01]  /*2cf80*/  LDL.LU R26, [R1+0x468] ;  /* 0x00046800011a7983 */ /* 0x000ea20000300800 */
[----:B------:R-:W2:Y:S03]  /*2cf90*/  LDL.LU R27, [R1+0x46c] ;  /* 0x00046c00011b7983 */ /* 0x000ea60000300800 */
[----:B--2---:R0:W-:Y:S01]  /*2cfa0*/  STL.64 [R1+0x2fa0], R26 ;  /* 0x002fa01a01007387 */ /* 0x0041e20000100a00 */
[----:B------:R1:W-:Y:S02]  /*2cfb0*/  STL.64 [R1+0x2f98], R24 ;  /* 0x002f981801007387 */ /* 0x0003e40000100a00 */
[----:B0-----:R-:W-:Y:S01]  /*2cfc0*/  IMAD.MOV.U32 R26, RZ, RZ, R8 ;  /* 0x000000ffff1a7224 */ /* 0x001fe200078e0008 */
[----:B-1----:R-:W2:Y:S01]  /*2cfd0*/  LDL.LU R24, [R1+0x450] ;  /* 0x0004500001187983 */ /* 0x002ea20000300800 */
[----:B------:R-:W2:Y:S02]  /*2cfe0*/  LDL.LU R25, [R1+0x454] ;  /* 0x0004540001197983 */ /* 0x000ea40000300800 */
[----:B------:R-:W2:Y:S02]  /*2cff0*/  LDL.LU R8, [R1+0x3010] ;  /* 0x0030100001087983 */ /* 0x000ea40000300800 */
[----:B------:R-:W2:Y:S02]  /*2d000*/  LDL.LU R27, [R1+0x45c] ;  /* 0x00045c00011b7983 */ /* 0x000ea40000300800 */
[----:B--2---:R0:W-:Y:S02]  /*2d010*/  STL.64 [R1+0x2fc8], R26 ;  /* 0x002fc81a01007387 */ /* 0x0041e40000100a00 */
[----:B0-----:R-:W-:-:S02]  /*2d020*/  IMAD.MOV.U32 R27, RZ, RZ, R8 ;  /* 0x000000ffff1b7224 */ /* 0x001fc400078e0008 */
[C---:B---3--:R-:W-:Y:S01]  /*2d030*/  HMMA.16816.F32 R8, R4.reuse, R10, R12 ;  /* 0x0000000a0408723c */ /* 0x048fe2000000180c */
[----:B------:R0:W-:Y:S04]  /*2d040*/  STL.64 [R1+0x2fc0], R24 ;  /* 0x002fc01801007387 */ /* 0x0001e80000100a00 */
[----:B0-----:R-:W2:Y:S01]  /*2d050*/  LDL.LU R24, [R1+0x220] ;  /* 0x0002200001187983 */ /* 0x001ea20000300800 */
[----:B------:R-:W2:Y:S02]  /*2d060*/  LDL.LU R25, [R1+0x224] ;  /* 0x0002240001197983 */ /* 0x000ea40000300800 */
[----:B------:R-:W2:Y:S02]  /*2d070*/  LDL.LU R26, [R1+0x228] ;  /* 0x00022800011a7983 */ /* 0x000ea40000300800 */
[----:B------:R-:W3:Y:S01]  /*2d080*/  LDL.LU.64 R14, [R1+0x3008] ;  /* 0x00300800010e7983 */ /* 0x000ee20000300a00 */
[----:B------:R-:W3:Y:S11]  /*2d090*/  LDL.LU.64 R12, [R1+0x3000] ;  /* 0x00300000010c7983 */ /* 0x000ef60000300a00 */
[----:B------:R-:W-:Y:S01]  /*2d0a0*/  @!UPT UIADD3 URZ, URZ, URZ, URZ ;  /* 0x0000003f3f3ff290 */ /* 0x000fe2000fffe03f */
[----:B------:R-:W-:Y:S01]  /*2d0b0*/  STL.64 [R1+0xa0], R8 ;  /* 0x0000a00801007387 */ /* 0x000fe20000100a00 */
[----:B------:R0:W-:Y:S03]  /*2d0c0*/  STL.64 [R1+0xa8], R10 ;  /* 0x0000a80a01007387 */ /* 0x0001e60000100a00 */
[----:B0-----:R-:W3:Y:S01]  /*2d0d0*/  LDL.LU.64 R10, [R1+0x2ff8] ;  /* 0x002ff800010a7983 */ /* 0x001ee20000300a00 */
[C---:B------:R-:W-:Y:S08]  /*2d0e0*/  HMMA.16816.F32 R16, R4.reuse, R18, R20 ;  /* 0x000000120410723c */ /* 0x040ff00000001814 */
[C---:B---3--:R-:W-:Y:S01]  /*2d0f0*/  HMMA.16816.F32 R8, R4.reuse, R10, R12 ;  /* 0x0000000a0408723c */ /* 0x048fe2000000180c */
[----:B------:R-:W3:Y:S01]  /*2d100*/  LDL.LU.64 R14, [R1+0x2ff0] ;  /* 0x002ff000010e7983 */ /* 0x000ee20000300a00 */
[----:B------:R-:W3:Y:S11]  /*2d110*/  LDL.LU.64 R12, [R1+0x2fe8] ;  /* 0x002fe800010c7983 */ /* 0x000ef60000300a00 */
[----:B------:R-:W-:Y:S10]  /*2d120*/  @!UPT UIADD3 URZ, URZ, URZ, URZ ;  /* 0x0000003f3f3ff290 */ /* 0x000ff4000fffe03f */
[----:B------:R-:W-:Y:S01]  /*2d130*/  STL.64 [R1+0x90], R8 ;  /* 0x0000900801007387 */ /* 0x000fe20000100a00 */
[----:B------:R0:W-:Y:S03]  /*2d140*/  STL.64 [R1+0x98], R10 ;  /* 0x0000980a01007387 */ /* 0x0001e60000100a00 */
[----:B0-----:R-:W3:Y:S01]  /*2d150*/  LDL.LU.64 R10, [R1+0x2fe0] ;  /* 0x002fe000010a7983 */ /* 0x001ee20000300a00 */
[----:B------:R-:W2:Y:S02]  /*2d160*/  LDL.LU R9, [R1+0x2fdc] ;  /* 0x002fdc0001097983 */ /* 0x000ea40000300800 */
[----:B------:R-:W4:Y:S02]  /*2d170*/  LDL.LU R23, [R1+0x2fd8] ;  /* 0x002fd80001177983 */ /* 0x000f240000300800 */
[----:B------:R-:W-:Y:S01]  /*2d180*/  STL.64 [R1+0x80], R16 ;  /* 0x0000801001007387 */ /* 0x000fe20000100a00 */
[----:B------:R3:W-:Y:S02]  /*2d190*/  STL.64 [R1+0x88], R18 ;  /* 0x0000881201007387 */ /* 0x0007e40000100a00 */
[----:B---3--:R-:W-:Y:S02]  /*2d1a0*/  HMMA.16816.F32 R16, R4, R10, R12 ;  /* 0x0000000a0410723c */ /* 0x008fe4000000180c */
[----:B--2---:R-:W-:Y:S04]  /*2d1b0*/  STL [R1+0x2f28], R9 ;  /* 0x002f280901007387 */ /* 0x004fe80000100800 */
[----:B------:R-:W-:Y:S11]  /*2d1c0*/  LDSM.16.MT88.4 R12, [R9+0x4000] ;  /* 0x00400000090c783b */ /* 0x000ff60000004200 */
[----:B------:R-:W-:Y:S06]  /*2d1d0*/  @!UPT UIADD3 URZ, URZ, URZ, URZ ;  /* 0x0000003f3f3ff290 */ /* 0x000fec000fffe03f */
[----:B------:R-:W-:Y:S01]  /*2d1e0*/  STL.64 [R1+0x470], R16 ;  /* 0x0004701001007387 */ /* 0x000fe20000100a00 */
[----:B------:R-:W-:Y:S02]  /*2d1f0*/  STL.64 [R1+0x478], R18 ;  /* 0x0004781201007387 */ /* 0x000fe40000100a00 */
[----:B----4-:R-:W0:Y:S02]  /*2d200*/  LDSM.16.M88.4 R16, [R23+0x10000] ;  /* 0x010000001710783b */ /* 0x010e240000000200 */
[----:B0-----:R-:W-:Y:S02]  /*2d210*/  STL.64 [R1+0x40], R16 ;  /* 0x0000401001007387 */ /* 0x001fe40000100a00 */
[----:B------:R0:W-:Y:S02]  /*2d220*/  STL.64 [R1+0x48], R18 ;  /* 0x0000481201007387 */ /* 0x0001e40000100a00 */
[----:B0-----:R-:W2:Y:S01]  /*2d230*/  LDL.LU.64 R18, [R1+0x2fd0] ;  /* 0x002fd00001127983 */ /* 0x001ea20000300a00 */
[----:B------:R-:W-:-:S02]  /*2d240*/  IMAD.MOV.U32 R21, RZ, RZ, R16 ;  /* 0x000000ffff157224 */ /* 0x000fc400078e0010 */
[----:B------:R-:W-:Y:S02]  /*2d250*/  IMAD.MOV.U32 R20, RZ, RZ, R17 ;  /* 0x000000ffff147224 */ /* 0x000fe400078e0011 */
[----:B--2---:R-:W-:Y:S01]  /*2d260*/  HMMA.16816.F32 R16, R4, R18, R24 ;  /* 0x000000120410723c */ /* 0x004fe20000001818 */
[----:B------:R-:W2:Y:S01]  /*2d270*/  LDL.LU.64 R26, [R1+0x2fc8] ;  /* 0x002fc800011a7983 */ /* 0x000ea20000300a00 */
[----:B------:R-:W2:Y:S11]  /*2d280*/  LDL.LU.64 R24, [R1+0x2fc0] ;  /* 0x002fc00001187983 */ /* 0x000eb60000300a00 */
[----:B------:R-:W-:Y:S10]  /*2d290*/  @!UPT UIADD3 URZ, URZ, URZ, URZ ;  /* 0x0000003f3f3ff290 */ /* 0x000ff4000fffe03f */
[----:B------:R-:W-:Y:S01]  /*2d2a0*/  STL.64 [R1+0x220], R16 ;  /* 0x0002201001007387 */ /* 0x000fe20000100a00 */
[----:B------:R-:W-:Y:S02]  /*2d2b0*/  STL.64 [R1+0x228], R18 ;  /* 0x0002281201007387 */ /* 0x000fe40000100a00 */
[----:B------:R-:W0:Y:S02]  /*2d2c0*/  LDSM.16.M88.4 R16, [R23+0x11000] ;  /* 0x011000001710783b */ /* 0x000e240000000200 */
[----:B0-----:R-:W-:Y:S02]  /*2d2d0*/  STL.64 [R1+0x20], R16 ;  /* 0x0000201001007387 */ /* 0x001fe40000100a00 */
[----:B------:R0:W-:Y:S02]  /*2d2e0*/  STL.64 [R1+0x28], R18 ;  /* 0x0000281201007387 */ /* 0x0001e40000100a00 */
[----:B0-----:R-:W3:Y:S01]  /*2d2f0*/  LDL.LU.64 R18, [R1+0x2fb8] ;  /* 0x002fb80001127983 */ /* 0x001ee20000300a00 */
[----:B------:R-:W3:Y:S02]  /*2d300*/  LDL.LU.64 R16, [R1+0x2fb0] ;  /* 0x002fb00001107983 */ /* 0x000ee40000300a00 */
[----:B------:R-:W-:-:S02]  /*2d310*/  IMAD.MOV.U32 R10, RZ, RZ, R2 ;  /* 0x000000ffff0a7224 */ /* 0x000fc400078e0002 */
[----:B------:R-:W-:-:S07]  /*2d320*/  IMAD.MOV.U32 R11, RZ, RZ, R0 ;  /* 0x000000ffff0b7224 */ /* 0x000fce00078e0000 */
[C---:B---3--:R-:W-:Y:S01]  /*2d330*/  HMMA.16816.F32 R8, R4.reuse, R10, R16 ;  /* 0x0000000a0408723c */ /* 0x048fe20000001810 */
[----:B------:R-:W2:Y:S11]  /*2d340*/  LDL.LU.64 R18, [R1+0x2fa8] ;  /* 0x002fa80001127983 */ /* 0x000eb60000300a00 */
[----:B------:R-:W-:Y:S11]  /*2d350*/  @!UPT UIADD3 URZ, URZ, URZ, URZ ;  /* 0x0000003f3f3ff290 */ /* 0x000ff6000fffe03f */
[----:B------:R-:W-:Y:S01]  /*2d360*/  STL.64 [R1+0x340], R8 ;  /* 0x0003400801007387 */ /* 0x000fe20000100a00 */
[----:B------:R-:W-:Y:S02]  /*2d370*/  STL.64 [R1+0x348], R10 ;  /* 0x0003480a01007387 */ /* 0x000fe40000100a00 */
[----:B------:R-:W0:Y:S02]  /*2d380*/  LDSM.16.M88.4 R8, [R23+0x12000] ;  /* 0x012000001708783b */ /* 0x000e240000000200 */
[----:B0-----:R-:W-:Y:S02]  /*2d390*/  STL.64 [R1+0x10], R8 ;  /* 0x0000100801007387 */ /* 0x001fe40000100a00 */
[----:B------:R-:W-:Y:S02]  /*2d3a0*/  STL.64 [R1+0x18], R10 ;  /* 0x0000180a01007387 */ /* 0x000fe40000100a00 */
[----:B------:R-:W-:Y:S01]  /*2d3b0*/  LDSM.16.M88.4 R8, [R23+0x13000] ;  /* 0x013000001708783b */ /* 0x000fe20000000200 */
[----:B--2---:R-:W-:Y:S01]  /*2d3c0*/  HMMA.16816.F32 R16, R4, R18, R24 ;  /* 0x000000120410723c */ /* 0x004fe20000001818 */
[----:B------:R-:W2:Y:S02]  /*2d3d0*/  LDL.LU.64 R26, [R1+0x2fa0] ;  /* 0x002fa000011a7983 */ /* 0x000ea40000300a00 */
[----:B------:R-:W2:Y:S11]  /*2d3e0*/  LDL.LU.64 R24, [R1+0x2f98] ;  /* 0x002f980001187983 */ /* 0x000eb60000300a00 */
[----:B------:R-:W-:Y:S09]  /*2d3f0*/  @!UPT UIADD3 URZ, URZ, URZ, URZ ;  /* 0x0000003f3f3ff290 */ /* 0x000ff2000fffe03f */
[----:B------:R-:W-:Y:S01]  /*2d400*/  STL.64 [R1+0x350], R16 ;  /* 0x0003501001007387 */ /* 0x000fe20000100a00 */
[----:B------:R-:W-:Y:S02]  /*2d410*/  STL.64 [R1+0x358], R18 ;  /* 0x0003581201007387 */ /* 0x000fe40000100a00 */
[----:B------:R-:W0:Y:S02]  /*2d420*/  LDSM.16.M88.4 R16, [R23+0x14000] ;  /* 0x014000001710783b */ /* 0x000e240000000200 */
[----:B0-----:R-:W-:Y:S02]  /*2d430*/  STL.64 [R1+0x30], R16 ;  /* 0x0000301001007387 */ /* 0x001fe40000100a00 */
[----:B------:R-:W-:Y:S02]  /*2d440*/  IMAD.MOV.U32 R2, RZ, RZ, R18 ;  /* 0x000000ffff027224 */ /* 0x000fe400078e0012 */
[----:B------:R0:W-:Y:S02]  /*2d450*/  STL.64 [R1+0x38], R18 ;  /* 0x0000381201007387 */ /* 0x0001e40000100a00 */
[----:B------:R-:W-:-:S02]  /*2d460*/  IMAD.MOV.U32 R0, RZ, RZ, R19 ;  /* 0x000000ffff007224 */ /* 0x000fc400078e0013 */
[----:B0-----:R-:W2:Y:S01]  /*2d470*/  LDL.LU.64 R18, [R1+0x2f90] ;  /* 0x002f900001127983 */ /* 0x001ea20000300a00 */
[----:B------:R-:W-:Y:S02]  /*2d480*/  STL.64 [R1], R8 ;  /* 0x0000000801007387 */ /* 0x000fe40000100a00 */
[----:B------:R-:W-:Y:S02]  /*2d490*/  STL.64 [R1+0x8], R10 ;  /* 0x0000080a01007387 */ /* 0x000fe40000100a00 */
[----:B------:R-:W-:Y:S01]  /*2d4a0*/  STL.64 [R1+0x2f40], R8 ;  /* 0x002f400801007387 */ /* 0x000fe20000100a00 */
[----:B------:R-:W-:Y:S01]  /*2d4b0*/  STL [R1+0x2b7c], R0 ;  /* 0x002b7c0001007387 */ /* 0x000fe20000100800 */
[----:B------:R-:W-:Y:S02]  /*2d4c0*/  STL [R1+0x2b78], R2 ;  /* 0x002b780201007387 */ /* 0x000fe40000100800 */
[----:B------:R-:W3:Y:S02]  /*2d4d0*/  LDL.LU R16, [R1+0x2e0] ;  /* 0x0002e00001107983 */ /* 0x000ee40000300800 */
[----:B------:R-:W-:Y:S01]  /*2d4e0*/  IMAD.MOV.U32 R17, RZ, RZ, R3 ;  /* 0x000000ffff117224 */ /* 0x000fe200078e0003 */
[----:B--2---:R-:W-:Y:S07]  /*2d4f0*/  HMMA.16816.F32 R4, R4, R18, R24 ;  /* 0x000000120404723c */ /* 0x004fee0000001818 */
[----:B------:R-:W-:-:S02]  /*2d500*/  IMAD.MOV.U32 R18, RZ, RZ, R28 ;  /* 0x000000ffff127224 */ /* 0x000fc400078e001c */
[----:B------:R-:W-:Y:S11]  /*2d510*/  IMAD.MOV.U32 R19, RZ, RZ, R29 ;  /* 0x000000ffff137224 */ /* 0x000ff600078e001d */
[----:B------:R-:W-:Y:S03]  /*2d520*/  @!UPT UIADD3 URZ, URZ, URZ, URZ ;  /* 0x0000003f3f3ff290 */ /* 0x000fe6000fffe03f */
[----:B------:R-:W-:Y:S01]  /*2d530*/  STL.64 [R1+0x330], R4 ;  /* 0x0003300401007387 */ /* 0x000fe20000100a00 */
[----:B------:R-:W-:Y:S02]  /*2d540*/  STL.64 [R1+0x338], R6 ;  /* 0x0003380601007387 */ /* 0x000fe40000100a00 */
[----:B------:R-:W2:Y:S02]  /*2d550*/  LDL.LU R3, [R1+0x2f88] ;  /* 0x002f880001037983 */ /* 0x000ea40000300800 */
[----:B------:R-:W4:Y:S01]  /*2d560*/  LDL.LU R28, [R1+0x2f84] ;  /* 0x002f8400011c7983 */ /* 0x000f220000300800 */
[----:B------:R-:W2:Y:S01]  /*2d570*/  LDL.LU R29, [R1+0x2f80] ;  /* 0x002f8000011d7983 */ /* 0x000ea20000300800 */
[----:B------:R-:W2:Y:S02]  /*2d580*/  LDL.LU R24, [R1+0x310] ;  /* 0x0003100001187983 */ /* 0x000ea40000300800 */
[----:B------:R-:W2:Y:S02]  /*2d590*/  LDL.LU R25, [R1+0x314] ;  /* 0x0003140001197983 */ /* 0x000ea40000300800 */
[----:B------:R-:W2:Y:S01]  /*2d5a0*/  LDL.LU R26, [R1+0x318] ;  /* 0x00031800011a7983 */ /* 0x000ea20000300800 */
[----:B------:R-:W2:Y:S04]  /*2d5b0*/  LDL.LU R27, [R1+0x31c] ;  /* 0x00031c00011b7983 */ /* 0x000ea80000300800 */
[----:B------:R-:W0:Y:S04]  /*2d5c0*/  LDSM.16.M88.4 R4, [R23+0x15000] ;  /* 0x015000001704783b */ /* 0x000e280000000200 */
[----:B--2---:R-:W-:Y:S01]  /*2d5d0*/  STL.64 [R1+0x2f78], R26 ;  /* 0x002f781a01007387 */ /* 0x004fe20000100a00 */
[----:B------:R1:W-:Y:S03]  /*2d5e0*/  STL.64 [R1+0x2f70], R24 ;  /* 0x002f701801007387 */ /* 0x0003e60000100a00 */
[----:B-1----:R-:W2:Y:S01]  /*2d5f0*/  LDL.LU R24, [R1+0x320] ;  /* 0x0003200001187983 */ /* 0x002ea20000300800 */
[----:B------:R-:W2:Y:S02]  /*2d600*/  LDL.LU R25, [R1+0x324] ;  /* 0x0003240001197983 */ /* 0x000ea40000300800 */
[----:B------:R-:W2:Y:S02]  /*2d610*/  LDL.LU R26, [R1+0x328] ;  /* 0x00032800011a7983 */ /* 0x000ea40000300800 */
[----:B------:R-:W2:Y:S01]  /*2d620*/  LDL.LU R27, [R1+0x32c] ;  /* 0x00032c00011b7983 */ /* 0x000ea20000300800 */
[----:B------:R-:W2:Y:S04]  /*2d630*/  LDL.64 R8, [R1+0x10] ;  /* 0x0000100001087983 */ /* 0x000ea80000100a00 */
[----:B--2---:R-:W-:Y:S01]  /*2d640*/  STL.64 [R1+0x2f58], R8 ;  /* 0x002f580801007387 */ /* 0x004fe20000100a00 */
[----:B------:R-:W-:Y:S02]  /*2d650*/  STL.64 [R1+0x2f38], R18 ;  /* 0x002f381201007387 */ /* 0x000fe40000100a00 */
[----:B---3--:R1:W-:Y:S02]  /*2d660*/  STL.64 [R1+0x2f30], R16 ;  /* 0x002f301001007387 */ /* 0x0083e40000100a00 */
[----:B-1----:R-:W2:Y:S01]  /*2d670*/  LDL.LU R16, [R1+0x2f0] ;  /* 0x0002f00001107983 */ /* 0x002ea20000300800 */
[----:B------:R-:W2:Y:S02]  /*2d680*/  LDL.LU R17, [R1+0x2f4] ;  /* 0x0002f40001117983 */ /* 0x000ea40000300800 */
[----:B------:R-:W3:Y:S02]  /*2d690*/  LDL.LU R18, [R1+0x2f8] ;  /* 0x0002f80001127983 */ /* 0x000ee40000300800 */
[----:B------:R-:W3:Y:S02]  /*2d6a0*/  LDL.LU R19, [R1+0x2fc] ;  /* 0x0002fc0001137983 */ /* 0x000ee40000300800 */
[----:B------:R-:W-:Y:S01]  /*2d6b0*/  IMAD.MOV.U32 R8, RZ, RZ, R21 ;  /* 0x000000ffff087224 */ /* 0x000fe200078e0015 */
[----:B---3--:R-:W-:Y:S01]  /*2d6c0*/  STL.64 [R1+0x2f50], R18 ;  /* 0x002f501201007387 */ /* 0x008fe20000100a00 */
[----:B--2---:R1:W-:Y:S03]  /*2d6d0*/  STL.64 [R1+0x2f48], R16 ;  /* 0x002f481001007387 */ /* 0x0043e60000100a00 */
[----:B-1----:R-:W2:Y:S01]  /*2d6e0*/  LDL.LU R16, [R1+0x300] ;  /* 0x0003000001107983 */ /* 0x002ea20000300800 */
[----:B----4-:R-:W-:-:S02]  /*2d6f0*/  IMAD.MOV.U32 R18, RZ, RZ, R28 ;  /* 0x000000ffff127224 */ /* 0x010fc400078e001c */
[----:B------:R-:W-:Y:S02]  /*2d700*/  IMAD.MOV.U32 R19, RZ, RZ, R3 ;  /* 0x000000ffff137224 */ /* 0x000fe400078e0003 */
[----:B------:R-:W-:Y:S02]  /*2d710*/  IMAD.MOV.U32 R17, RZ, RZ, R29 ;  /* 0x000000ffff117224 */ /* 0x000fe400078e001d */
[----:B------:R-:W-:Y:S01]  /*2d720*/  IMAD.MOV.U32 R9, RZ, RZ, R20 ;  /* 0x000000ffff097224 */ /* 0x000fe200078e0014 */
[----:B------:R-:W-:Y:S06]  /*2d730*/  STL.64 [R1+0x2f68], R18 ;  /* 0x002f681201007387 */ /* 0x000fec0000100a00 */
[----:B------:R-:W-:Y:S11]  /*2d740*/  HMMA.16816.F32 R8, R12, R8, R24 ;  /* 0x000000080c08723c */ /* 0x000ff60000001818 */
[----:B------:R-:W-:Y:S11]  /*2d750*/  @!UPT UIADD3 URZ, URZ, URZ, URZ ;  /* 0x0000003f3f3ff290 */ /* 0x000ff6000fffe03f */
[----:B------:R-:W-:Y:S02]  /*2d760*/  @!UPT UIADD3 URZ, URZ, URZ, URZ ;  /* 0x0000003f3f3ff290 */ /* 0x000fe4000fffe03f */
[----:B------:R-:W-:Y:S02]  /*2d770*/  IMAD.MOV.U32 R2, RZ, RZ, R8 ;  /* 0x000000ffff027224 */ /* 0x000fe400078e0008 */
[----:B------:R-:W-:Y:S02]  /*2d780*/  IMAD.MOV.U32 R29, RZ, RZ, R9 ;  /* 0x000000ffff1d7224 */ /* 0x000fe400078e0009 */
[----:B------:R-:W-:Y:S01]  /*2d790*/  IMAD.MOV.U32 R28, RZ, RZ, R10 ;  /* 0x000000ffff1c7224 */ /* 0x000fe200078e000a */
[----:B--2---:R1:W-:Y:S04]  /*2d7a0*/  STL.64 [R1+0x2f60], R16 ;  /* 0x002f601001007387 */ /* 0x0043e80000100a00 */
[----:B-1----:R-:W2:Y:S01]  /*2d7b0*/  LDL.64 R16, [R1+0x20] ;  /* 0x0000200001107983 */ /* 0x002ea20000100a00 */
[----:B0-----:R-:W-:Y:S02]  /*2d7c0*/  STL.64 [R1+0x2f20], R6 ;  /* 0x002f200601007387 */ /* 0x001fe40000100a00 */
[----:B------:R0:W-:Y:S02]  /*2d7d0*/  STL.64 [R1+0x2f18], R4 ;  /* 0x002f180401007387 */ /* 0x0001e40000100a00 */
[----:B0-----:R-:W3:Y:S01]  /*2d7e0*/  LDL.64 R4, [R1+0x30] ;  /* 0x0000300001047983 */ /* 0x001ee20000100a00 */
[----:B------:R-:W2:Y:S02]  /*2d7f0*/  LDL.LU.64 R26, [R1+0x2f78] ;  /* 0x002f7800011a7983 */ /* 0x000ea40000300a00 */
[----:B------:R-:W2:Y:S02]  /*2d800*/  LDL.LU.64 R24, [R1+0x2f70] ;  /* 0x002f700001187983 */ /* 0x000ea40000300a00 */
[----:B------:R-:W-:-:S02]  /*2d810*/  IMAD.MOV.U32 R3, RZ, RZ, R11 ;  /* 0x000000ffff037224 */ /* 0x000fc400078e000b */
[----:B------:R-:W0:Y:S04]  /*2d820*/  LDSM.16.M88.4 R8, [R23+0x16000] ;  /* 0x016000001708783b */ /* 0x000e280000000200 */
[----:B------:R-:W-:Y:S01]  /*2d830*/  STL [R1+0x2bc4], R28 ;  /* 0x002bc41c01007387 */ /* 0x000fe20000100800 */
[----:B------:R-:W-:Y:S02]  /*2d840*/  STL [R1+0x2bc0], R2 ;  /* 0x002bc00201007387 */ /* 0x000fe40000100800 */
[----:B------:R-:W-:Y:S02]  /*2d850*/  STL [R1+0x2b84], R29 ;  /* 0x002b841d01007387 */ /* 0x000fe40000100800 */
[----:B------:R-:W-:Y:S01]  /*2d860*/  STL [R1+0x2b80], R3 ;  /* 0x002b800301007387 */ /* 0x000fe20000100800 */
[----:B0-----:R-:W-:Y:S01]  /*2d870*/  STL.64 [R1+0x50], R8 ;  /* 0x0000500801007387 */ /* 0x001fe20000100a00 */
[----:B------:R-:W-:-:S02]  /*2d880*/  IMAD.MOV.U32 R21, RZ, RZ, R8 ;  /* 0x000000ffff157224 */ /* 0x000fc400078e0008 */
[----:B------:R2:W-:Y:S02]  /*2d890*/  STL.64 [R1+0x58], R10 ;  /* 0x0000580a01007387 */ /* 0x0005e40000100a00 */
[----:B------:R-:W-:Y:S01]  /*2d8a0*/  IMAD.MOV.U32 R20, RZ, RZ, R9 ;  /* 0x000000ffff147224 */ /* 0x000fe200078e0009 */
[----:B------:R-:W4:Y:S01]  /*2d8b0*/  LDL.LU.64 R18, [R1+0x2f68] ;  /* 0x002f680001127983 */ /* 0x000f220000300a00 */
[----:B--2---:R-:W-:Y:S07]  /*2d8c0*/  HMMA.16816.F32 R8, R12, R16, R24 ;  /* 0x000000100c08723c */ /* 0x004fee0000001818 */
[----:B------:R-:W-:-:S02]  /*2d8d0*/  IMAD.MOV.U32 R26, RZ, RZ, R16 ;  /* 0x000000ffff1a7224 */ /* 0x000fc400078e0010 */
[----:B------:R-:W-:Y:S02]  /*2d8e0*/  IMAD.MOV.U32 R25, RZ, RZ, R17 ;  /* 0x000000ffff197224 */ /* 0x000fe400078e0011 */
[----:B------:R-:W4:Y:S11]  /*2d8f0*/  LDL.LU.64 R16, [R1+0x2f60] ;  /* 0x002f600001107983 */ /* 0x000f360000300a00 */
[----:B------:R-:W-:Y:S01]  /*2d900*/  @!UPT UIADD3 URZ, URZ, URZ, URZ ;  /* 0x0000003f3f3ff290 */ /* 0x000fe2000fffe03f */
[----:B------:R-:W-:Y:S01]  /*2d910*/  STL [R1+0x318], R10 ;  /* 0x0003180a01007387 */ /* 0x000fe20000100800 */
[----:B------:R-:W-:Y:S02]  /*2d920*/  IMAD.MOV.U32 R29, RZ, RZ, R8 ;  /* 0x000000ffff1d7224 */ /* 0x000fe400078e0008 */
[----:B------:R-:W-:Y:S02]  /*2d930*/  IMAD.MOV.U32 R3, RZ, RZ, R9 ;  /* 0x000000ffff037224 */ /* 0x000fe400078e0009 */
[----:B------:R-:W-:Y:S02]  /*2d940*/  IMAD.MOV.U32 R0, RZ, RZ, R11 ;  /* 0x000000ffff007224 */ /* 0x000fe400078e000b */
[----:B------:R-:W0:Y:S04]  /*2d950*/  LDSM.16.M88.4 R8, [R23+0x17000] ;  /* 0x017000001708783b */ /* 0x000e280000000200 */
[----:B------:R-:W-:Y:S01]  /*2d960*/  STL [R1+0x2bd0], R0 ;  /* 0x002bd00001007387 */ /* 0x000fe20000100800 */
[----:B------:R-:W-:Y:S02]  /*2d970*/  STL [R1+0x2bcc], R3 ;  /* 0x002bcc0301007387 */ /* 0x000fe40000100800 */
[----:B------:R-:W-:Y:S01]  /*2d980*/  STL [R1+0x2bc8], R29 ;  /* 0x002bc81d01007387 */ /* 0x000fe20000100800 */
[----:B0-----:R0:W-:Y:S01]  /*2d990*/  STL.64 [R1+0x60], R8 ;  /* 0x0000600801007387 */ /* 0x0011e20000100a00 */
[----:B------:R-:W-:Y:S03]  /*2d9a0*/  STL.64 [R1+0x68], R10 ;  /* 0x0000680a01007387 */ /* 0x000fe60000100a00 */
[----:B0-----:R-:W4:Y:S01]  /*2d9b0*/  LDL.LU.64 R8, [R1+0x2f58] ;  /* 0x002f580001087983 */ /* 0x001f220000300a00 */
[----:B------:R-:W-:-:S05]  /*2d9c0*/  IMAD.MOV.U32 R0, RZ, RZ, R11 ;  /* 0x000000ffff007224 */ /* 0x000fca00078e000b */
[----:B------:R0:W-:Y:S01]  /*2d9d0*/  STL [R1+0x2d68], R0 ;  /* 0x002d680001007387 */ /* 0x0001e20000100800 */
[C---:B----4-:R-:W-:Y:S01]  /*2d9e0*/  HMMA.16816.F32 R16, R12.reuse, R8, R16 ;  /* 0x000000080c10723c */ /* 0x050fe20000001810 */
        /* <DEDUP_REMOVED lines=8> */
[C---:B--2---:R-:W-:Y:S01]  /*2da70*/  HMMA.16816.F32 R8, R12.reuse, R8, R16 ;  /* 0x000000080c08723c */ /* 0x044fe20000001810 */
[----:B------:R-:W3:Y:S01]  /*2da80*/  LDL.LU.64 R18, [R1+0x2f38] ;  /* 0x002f380001127983 */ /* 0x000ee20000300a00 */
[----:B------:R-:W3:Y:S11]  /*2da90*/  LDL.LU.64 R16, [R1+0x2f30] ;  /* 0x002f300001107983 */ /* 0x000ef60000300a00 */
[----:B------:R-:W-:Y:S10]  /*2daa0*/  @!UPT UIADD3 URZ, URZ, URZ, URZ ;  /* 0x0000003f3f3ff290 */ /* 0x000ff4000fffe03f */
[----:B------:R0:W-:Y:S01]  /*2dab0*/  STL.64 [R1+0x2f0], R8 ;  /* 0x0002f00801007387 */ /* 0x0001e20000100a00 */
[----:B------:R-:W-:Y:S03]  /*2dac0*/  STL.64 [R1+0x2f8], R10 ;  /* 0x0002f80a01007387 */ /* 0x000fe60000100a00 */
[----:B0-----:R-:W2:Y:S01]  /*2dad0*/  LDL.LU R9, [R1+0x2f28] ;  /* 0x002f280001097983 */ /* 0x001ea20000300800 */
[----:B---3--:R-:W-:Y:S03]  /*2dae0*/  HMMA.16816.F32 R16, R12, R4, R16 ;  /* 0x000000040c10723c */ /* 0x008fe60000001810 */
[----:B--2---:R-:W0:Y:S11]  /*2daf0*/  LDSM.16.MT88.4 R8, [R9+0x4080] ;  /* 0x004080000908783b */ /* 0x004e360000004200 */
[----:B------:R-:W-:Y:S10]  /*2db00*/  @!UPT UIADD3 URZ, URZ, URZ, URZ ;  /* 0x0000003f3f3ff290 */ /* 0x000ff4000fffe03f */
[----:B------:R-:W-:Y:S02]  /*2db10*/  IMAD.MOV.U32 R2, RZ, RZ, R19 ;  /* 0x000000ffff027224 */ /* 0x000fe400078e0013 */
[----:B------:R-:W-:Y:S01]  /*2db20*/  IMAD.MOV.U32 R28, RZ, RZ, R18 ;  /* 0x000000ffff1c7224 */ /* 0x000fe200078e0012 */
[----:B0-----:R-:W-:Y:S01]  /*2db30*/  STL.64 [R1+0x2f00], R10 ;  /* 0x002f000a01007387 */ /* 0x001fe20000100a00 */
[----:B------:R0:W-:Y:S02]  /*2db40*/  STL.64 [R1+0x2ef8], R8 ;  /* 0x002ef80801007387 */ /* 0x0001e40000100a00 */
[----:B------:R-:W2:Y:S02]  /*2db50*/  LDL.LU.64 R6, [R1+0x2f20] ;  /* 0x002f200001067983 */ /* 0x000ea40000300a00 */
[----:B0-----:R-:W-:Y:S02]  /*2db60*/  IMAD.MOV.U32 R9, RZ, RZ, R4 ;  /* 0x000000ffff097224 */ /* 0x001fe400078e0004 */
[----:B------:R-:W-:-:S02]  /*2db70*/  IMAD.MOV.U32 R8, RZ, RZ, R5 ;  /* 0x000000ffff087224 */ /* 0x000fc400078e0005 */
[----:B------:R-:W3:Y:S01]  /*2db80*/  LDL.LU.64 R4, [R1+0x2f18] ;  /* 0x002f180001047983 */ /* 0x000ee20000300a00 */
[----:B------:R-:W-:Y:S02]  /*2db90*/  STL [R1+0x2be0], R2 ;  /* 0x002be00201007387 */ /* 0x000fe40000100800 */
[----:B------:R0:W-:Y:S02]  /*2dba0*/  STL [R1+0x2bdc], R28 ;  /* 0x002bdc1c01007387 */ /* 0x0001e40000100800 */
[----:B0-----:R-:W4:Y:S01]  /*2dbb0*/  LDL R28, [R1+0x5d4] ;  /* 0x0005d400011c7983 */ /* 0x001f220000100800 */
[----:B------:R-:W-:Y:S02]  /*2dbc0*/  IMAD.MOV.U32 R3, RZ, RZ, R16 ;  /* 0x000000ffff037224 */ /* 0x000fe400078e0010 */
[----:B------:R-:W-:-:S05]  /*2dbd0*/  IMAD.MOV.U32 R29, RZ, RZ, R17 ;  /* 0x000000ffff1d7224 */ /* 0x000fca00078e0011 */
[----:B------:R0:W-:Y:S04]  /*2dbe0*/  STL [R1+0x2bd8], R29 ;  /* 0x002bd81d01007387 */ /* 0x0001e80000100800 */
[----:B0-----:R-:W2:Y:S01]  /*2dbf0*/  LDL R29, [R1+0x13dc] ;  /* 0x0013dc00011d7983 */ /* 0x001ea20000100800 */
[----:B------:R-:W-:Y:S03]  /*2dc00*/  STL [R1+0x2bd4], R3 ;  /* 0x002bd40301007387 */ /* 0x000fe60000100800 */
[----:B----4-:R-:W0:Y:S04]  /*2dc10*/  LDSM.16.MT88.4 R16, [R28+0x4100] ;  /* 0x004100001c10783b */ /* 0x010e280000004200 */
[----:B0-----:R-:W-:Y:S01]  /*2dc20*/  STL.64 [R1+0x2e58], R18 ;  /* 0x002e581201007387 */ /* 0x001fe20000100a00 */
[----:B------:R0:W-:Y:S03]  /*2dc30*/  STL.64 [R1+0x2e50], R16 ;  /* 0x002e501001007387 */ /* 0x0001e60000100a00 */
[----:B0-----:R-:W4:Y:S01]  /*2dc40*/  LDL.LU R16, [R1+0x2d0] ;  /* 0x0002d00001107983 */ /* 0x001f220000300800 */
[----:B------:R-:W4:Y:S02]  /*2dc50*/  LDL.LU R17, [R1+0x2d4] ;  /* 0x0002d40001117983 */ /* 0x000f240000300800 */
[----:B------:R-:W4:Y:S02]  /*2dc60*/  LDL.LU R18, [R1+0x2d8] ;  /* 0x0002d80001127983 */ /* 0x000f240000300800 */
[----:B------:R-:W4:Y:S01]  /*2dc70*/  LDL.LU R19, [R1+0x2dc] ;  /* 0x0002dc0001137983 */ /* 0x000f220000300800 */
[----:B--2---:R-:W-:Y:S01]  /*2dc80*/  STL.64 [R1+0x2e90], R6 ;  /* 0x002e900601007387 */ /* 0x004fe20000100a00 */
[----:B---3--:R0:W-:Y:S01]  /*2dc90*/  STL.64 [R1+0x2e88], R4 ;  /* 0x002e880401007387 */ /* 0x0081e20000100a00 */
[----:B----4-:R-:W-:Y:S11]  /*2dca0*/  HMMA.16816.F32 R16, R12, R4, R16 ;  /* 0x000000040c10723c */ /* 0x010ff60000001810 */
[----:B------:R-:W-:Y:S11]  /*2dcb0*/  @!UPT UIADD3 URZ, URZ, URZ, URZ ;  /* 0x0000003f3f3ff290 */ /* 0x000ff6000fffe03f */
[----:B------:R-:W-:Y:S01]  /*2dcc0*/  @!UPT UIADD3 URZ, URZ, URZ, URZ ;  /* 0x0000003f3f3ff290 */ /* 0x000fe2000fffe03f */
[----:B------:R1:W-:Y:S01]  /*2dcd0*/  STL.64 [R1+0x2d0], R16 ;  /* 0x0002d01001007387 */ /* 0x0003e20000100a00 */
[----:B------:R2:W-:Y:S02]  /*2dce0*/  STL.64 [R1+0x2d8], R18 ;  /* 0x0002d81201007387 */ /* 0x0005e40000100a00 */
[----:B0-----:R-:W3:Y:S02]  /*2dcf0*/  LDL.LU R4, [R1+0x2c0] ;  /* 0x0002c00001047983 */ /* 0x001ee40000300800 */
[----:B------:R-:W3:Y:S01]  /*2dd00*/  LDL.LU R5, [R1+0x2c4] ;  /* 0x0002c40001057983 */ /* 0x000ee20000300800 */
[----:B------:R-:W3:Y:S01]  /*2dd10*/  LDL.LU R6, [R1+0x2c8] ;  /* 0x0002c80001067983 */ /* 0x000ee20000300800 */
[----:B------:R-:W3:Y:S03]  /*2dd20*/  LDL.LU R7, [R1+0x2cc] ;  /* 0x0002cc0001077983 */ /* 0x000ee60000300800 */
[----:B-1----:R-:W4:Y:S01]  /*2dd30*/  LDL.LU R16, [R1+0x100] ;  /* 0x0001000001107983 */ /* 0x002f220000300800 */
[----:B------:R-:W4:Y:S02]  /*2dd40*/  LDL.LU R17, [R1+0x104] ;  /* 0x0001040001117983 */ /* 0x000f240000300800 */
[----:B--2---:R-:W2:Y:S02]  /*2dd50*/  LDL.LU R18, [R1+0x108] ;  /* 0x0001080001127983 */ /* 0x004ea40000300800 */
[----:B------:R-:W2:Y:S02]  /*2dd60*/  LDL.LU R19, [R1+0x10c] ;  /* 0x00010c0001137983 */ /* 0x000ea40000300800 */
[----:B--2---:R-:W-:Y:S01]  /*2dd70*/  STL.64 [R1+0x2e68], R18 ;  /* 0x002e681201007387 */ /* 0x004fe20000100a00 */
[----:B----4-:R0:W-:Y:S02]  /*2dd80*/  STL.64 [R1+0x2e60], R16 ;  /* 0x002e601001007387 */ /* 0x0101e40000100a00 */
[----:B0-----:R-:W-:-:S02]  /*2dd90*/  IMAD.MOV.U32 R16, RZ, RZ, R21 ;  /* 0x000000ffff107224 */ /* 0x001fc400078e0015 */
[----:B------:R-:W-:Y:S02]  /*2dda0*/  IMAD.MOV.U32 R17, RZ, RZ, R20 ;  /* 0x000000ffff117224 */ /* 0x000fe400078e0014 */
[----:B------:R-:W0:Y:S04]  /*2ddb0*/  LDSM.16.MT88.4 R20, [R28+0x4180] ;  /* 0x004180001c14783b */ /* 0x000e280000004200 */
[----:B0-----:R-:W-:Y:S01]  /*2ddc0*/  STL.64 [R1+0x2df0], R22 ;  /* 0x002df01601007387 */ /* 0x001fe20000100a00 */
[----:B------:R0:W-:Y:S02]  /*2ddd0*/  STL.64 [R1+0x2de8], R20 ;  /* 0x002de81401007387 */ /* 0x0001e40000100a00 */
[----:B0-----:R-:W-:Y:S02]  /*2dde0*/  IMAD.MOV.U32 R20, RZ, RZ, R26 ;  /* 0x000000ffff147224 */ /* 0x001fe400078e001a */
[----:B------:R-:W-:-:S05]  /*2ddf0*/  IMAD.MOV.U32 R21, RZ, RZ, R25 ;  /* 0x000000ffff157224 */ /* 0x000fca00078e0019 */
[----:B------:R3:W-:Y:S02]  /*2de00*/  STL.64 [R1+0x2ee0], R20 ;  /* 0x002ee01401007387 */ /* 0x0007e40000100a00 */
[----:B---3--:R-:W-:Y:S02]  /*2de10*/  HMMA.16816.F32 R20, R12, R16, R4 ;  /* 0x000000100c14723c */ /* 0x008fe40000001804 */
[----:B------:R-:W-:Y:S05]  /*2de20*/  STL [R1+0x2d6c], R28 ;  /* 0x002d6c1c01007387 */ /* 0x000fea0000100800 */
[----:B------:R-:W-:Y:S02]  /*2de30*/  IMAD.MOV.U32 R4, RZ, RZ, R9 ;  /* 0x000000ffff047224 */ /* 0x000fe400078e0009 */
[----:B------:R-:W-:Y:S11]  /*2de40*/  IMAD.MOV.U32 R5, RZ, RZ, R8 ;  /* 0x000000ffff057224 */ /* 0x000ff600078e0008 */
[----:B------:R-:W-:Y:S03]  /*2de50*/  @!UPT UIADD3 URZ, URZ, URZ, URZ ;  /* 0x0000003f3f3ff290 */ /* 0x000fe6000fffe03f */
[----:B------:R-:W-:Y:S01]  /*2de60*/  STL.64 [R1+0x2c0], R20 ;  /* 0x0002c01401007387 */ /* 0x000fe20000100a00 */
[----:B------:R-:W-:Y:S02]  /*2de70*/  STL.64 [R1+0x2c8], R22 ;  /* 0x0002c81601007387 */ /* 0x000fe40000100a00 */
[----:B------:R-:W-:Y:S02]  /*2de80*/  STL.64 [R1+0x2ea8], R4 ;  /* 0x002ea80401007387 */ /* 0x000fe40000100a00 */
[----:B------:R0:W-:Y:S02]  /*2de90*/  STL.64 [R1+0x2e80], R16 ;  /* 0x002e801001007387 */ /* 0x0001e40000100a00 */
[----:B0-----:R-:W2:Y:S01]  /*2dea0*/  LDL.LU R16, [R1+0x1b0] ;  /* 0x0001b00001107983 */ /* 0x001ea20000300800 */
[----:B------:R-:W2:Y:S02]  /*2deb0*/  LDL.LU R17, [R1+0x1b4] ;  /* 0x0001b40001117983 */ /* 0x000ea40000300800 */
[----:B------:R-:W3:Y:S02]  /*2dec0*/  LDL.LU R18, [R1+0x1b8] ;  /* 0x0001b80001127983 */ /* 0x000ee40000300800 */
[----:B------:R-:W3:Y:S01]  /*2ded0*/  LDL.LU R19, [R1+0x1bc] ;  /* 0x0001bc0001137983 */ /* 0x000ee20000300800 */
[----:B------:R-:W4:Y:S04]  /*2dee0*/  LDL.64 R4, [R1] ;  /* 0x0000000001047983 */ /* 0x000f280000100a00 */
[----:B----4-:R0:W-:Y:S02]  /*2def0*/  STL.64 [R1+0x2ec0], R4 ;  /* 0x002ec00401007387 */ /* 0x0101e40000100a00 */
[----:B0-----:R-:W-:-:S02]  /*2df00*/  IMAD.MOV.U32 R4, RZ, RZ, R24 ;  /* 0x000000ffff047224 */ /* 0x001fc400078e0018 */
[----:B------:R-:W-:Y:S01]  /*2df10*/  IMAD.MOV.U32 R5, RZ, RZ, R0 ;  /* 0x000000ffff057224 */ /* 0x000fe200078e0000 */
[----:B------:R-:W0:Y:S04]  /*2df20*/  LDSM.16.MT88.4 R24, [R29+0x4000] ;  /* 0x004000001d18783b */ /* 0x000e280000004200 */
[----:B------:R-:W-:Y:S01]  /*2df30*/  STL.64 [R1+0x2ed8], R4 ;  /* 0x002ed80401007387 */ /* 0x000fe20000100a00 */
[----:B---3--:R-:W-:Y:S02]  /*2df40*/  STL.64 [R1+0x2ea0], R18 ;  /* 0x002ea01201007387 */ /* 0x008fe40000100a00 */
[----:B--2---:R1:W-:Y:S02]  /*2df50*/  STL.64 [R1+0x2e98], R16 ;  /* 0x002e981001007387 */ /* 0x0043e40000100a00 */
[----:B-1----:R-:W2:Y:S01]  /*2df60*/  LDL.LU R16, [R1+0x1c0] ;  /* 0x0001c00001107983 */ /* 0x002ea20000300800 */
[----:B------:R-:W2:Y:S02]  /*2df70*/  LDL.LU R17, [R1+0x1c4] ;  /* 0x0001c40001117983 */ /* 0x000ea40000300800 */
[----:B------:R-:W3:Y:S02]  /*2df80*/  LDL.LU R18, [R1+0x1c8] ;  /* 0x0001c80001127983 */ /* 0x000ee40000300800 */
[----:B------:R-:W3:Y:S01]  /*2df90*/  LDL.LU R19, [R1+0x1cc] ;  /* 0x0001cc0001137983 */ /* 0x000ee20000300800 */
[----:B------:R-:W4:Y:S01]  /*2dfa0*/  LDL.LU R4, [R1+0x1f0] ;  /* 0x0001f00001047983 */ /* 0x000f220000300800 */
[----:B------:R-:W4:Y:S02]  /*2dfb0*/  LDL.LU R5, [R1+0x1f4] ;  /* 0x0001f40001057983 */ /* 0x000f240000300800 */
[----:B------:R-:W2:Y:S02]  /*2dfc0*/  LDL.LU R6, [R1+0x1f8] ;  /* 0x0001f80001067983 */ /* 0x000ea40000300800 */
[----:B------:R-:W2:Y:S01]  /*2dfd0*/  LDL.LU R7, [R1+0x1fc] ;  /* 0x0001fc0001077983 */ /* 0x000ea20000300800 */
[----:B------:R-:W3:Y:S04]  /*2dfe0*/  LDL.64 R8, [R1+0x60] ;  /* 0x0000600001087983 */ /* 0x000ee80000100a00 */
[----:B--2---:R-:W-:Y:S01]  /*2dff0*/  STL.64 [R1+0x2ef0], R6 ;  /* 0x002ef00601007387 */ /* 0x004fe20000100a00 */
[----:B----4-:R1:W-:Y:S03]  /*2e000*/  STL.64 [R1+0x2ee8], R4 ;  /* 0x002ee80401007387 */ /* 0x0103e60000100a00 */
[----:B-1----:R-:W2:Y:S01]  /*2e010*/  LDL.LU R4, [R1+0x200] ;  /* 0x0002000001047983 */ /* 0x002ea20000300800 */
[----:B------:R-:W2:Y:S02]  /*2e020*/  LDL.LU R5, [R1+0x204] ;  /* 0x0002040001057983 */ /* 0x000ea40000300800 */
[----:B------:R-:W4:Y:S02]  /*2e030*/  LDL.LU R6, [R1+0x208] ;  /* 0x0002080001067983 */ /* 0x000f240000300800 */
[----:B------:R-:W4:Y:S02]  /*2e040*/  LDL.LU R7, [R1+0x20c] ;  /* 0x00020c0001077983 */ /* 0x000f240000300800 */
[----:B----4-:R-:W-:Y:S01]  /*2e050*/  STL.64 [R1+0x2f10], R6 ;  /* 0x002f100601007387 */ /* 0x010fe20000100a00 */
[----:B--2---:R1:W-:Y:S03]  /*2e060*/  STL.64 [R1+0x2f08], R4 ;  /* 0x002f080401007387 */ /* 0x0043e60000100a00 */
[----:B-1----:R-:W2:Y:S01]  /*2e070*/  LDL.LU R4, [R1+0x210] ;  /* 0x0002100001047983 */ /* 0x002ea20000300800 */
[----:B------:R-:W2:Y:S02]  /*2e080*/  LDL.LU R5, [R1+0x214] ;  /* 0x0002140001057983 */ /* 0x000ea40000300800 */
[----:B------:R-:W2:Y:S02]  /*2e090*/  LDL.LU R6, [R1+0x218] ;  /* 0x0002180001067983 */ /* 0x000ea40000300800 */
[----:B------:R-:W2:Y:S01]  /*2e0a0*/  LDL.LU R7, [R1+0x21c] ;  /* 0x00021c0001077983 */ /* 0x000ea20000300800 */
[----:B------:R-:W4:Y:S01]  /*2e0b0*/  LDL.64 R20, [R1+0x40] ;  /* 0x0000400001147983 */ /* 0x000f220000100a00 */
[----:B---3--:R-:W-:Y:S02]  /*2e0c0*/  STL.64 [R1+0x2eb8], R18 ;  /* 0x002eb81201007387 */ /* 0x008fe40000100a00 */
[----:B------:R1:W-:Y:S02]  /*2e0d0*/  STL.64 [R1+0x2eb0], R16 ;  /* 0x002eb01001007387 */ /* 0x0003e40000100a00 */
[----:B-1----:R-:W3:Y:S01]  /*2e0e0*/  LDL.LU R16, [R1+0x1d0] ;  /* 0x0001d00001107983 */ /* 0x002ee20000300800 */
[----:B------:R-:W3:Y:S02]  /*2e0f0*/  LDL.LU R17, [R1+0x1d4] ;  /* 0x0001d40001117983 */ /* 0x000ee40000300800 */
[----:B------:R-:W2:Y:S02]  /*2e100*/  LDL.LU R18, [R1+0x1d8] ;  /* 0x0001d80001127983 */ /* 0x000ea40000300800 */
[----:B------:R-:W2:Y:S02]  /*2e110*/  LDL.LU R19, [R1+0x1dc] ;  /* 0x0001dc0001137983 */ /* 0x000ea40000300800 */
[----:B--2---:R-:W-:Y:S01]  /*2e120*/  STL.64 [R1+0x2ed0], R18 ;  /* 0x002ed01201007387 */ /* 0x004fe20000100a00 */
[----:B---3--:R1:W-:Y:S03]  /*2e130*/  STL.64 [R1+0x2ec8], R16 ;  /* 0x002ec81001007387 */ /* 0x0083e60000100a00 */
[----:B-1----:R-:W2:Y:S01]  /*2e140*/  LDL.LU R16, [R1+0x1e0] ;  /* 0x0001e00001107983 */ /* 0x002ea20000300800 */
[----:B------:R-:W2:Y:S02]  /*2e150*/  LDL.LU R17, [R1+0x1e4] ;  /* 0x0001e40001117983 */ /* 0x000ea40000300800 */
[----:B------:R-:W2:Y:S02]  /*2e160*/  LDL.LU R18, [R1+0x1e8] ;  /* 0x0001e80001127983 */ /* 0x000ea40000300800 */
[----:B------:R-:W2:Y:S01]  /*2e170*/  LDL.LU R19, [R1+0x1ec] ;  /* 0x0001ec0001137983 */ /* 0x000ea20000300800 */
[----:B0-----:R-:W-:Y:S01]  /*2e180*/  STL.64 [R1+0x2d60], R26 ;  /* 0x002d601a01007387 */ /* 0x001fe20000100a00 */
[----:B------:R0:W-:Y:S03]  /*2e190*/  STL.64 [R1+0x2d58], R24 ;  /* 0x002d581801007387 */ /* 0x0001e60000100a00 */
[----:B0-----:R-:W3:Y:S01]  /*2e1a0*/  LDL.LU R24, [R1+0xe0] ;  /* 0x0000e00001187983 */ /* 0x001ee20000300800 */
[----:B------:R-:W3:Y:S02]  /*2e1b0*/  LDL.LU R25, [R1+0xe4] ;  /* 0x0000e40001197983 */ /* 0x000ee40000300800 */
[----:B------:R-:W2:Y:S02]  /*2e1c0*/  LDL.LU R26, [R1+0xe8] ;  /* 0x0000e800011a7983 */ /* 0x000ea40000300800 */
[----:B------:R-:W2:Y:S01]  /*2e1d0*/  LDL.LU R27, [R1+0xec] ;  /* 0x0000ec00011b7983 */ /* 0x000ea20000300800 */
[----:B------:R-:W-:Y:S01]  /*2e1e0*/  HMMA.16816.F32 R12, R12, R8, R4 ;  /* 0x000000080c0c723c */ /* 0x000fe20000001804 */
[----:B------:R-:W-:-:S02]  /*2e1f0*/  IMAD.MOV.U32 R2, RZ, RZ, R8 ;  /* 0x000000ffff027224 */ /* 0x000fc400078e0008 */
[----:B------:R-:W-:Y:S01]  /*2e200*/  IMAD.MOV.U32 R0, RZ, RZ, R9 ;  /* 0x000000ffff007224 */ /* 0x000fe200078e0009 */
[----:B--2---:R-:W-:Y:S01]  /*2e210*/  STL.64 [R1+0x2e78], R26 ;  /* 0x002e781a01007387 */ /* 0x004fe20000100a00 */
[----:B---3--:R0:W-:Y:S03]  /*2e220*/  STL.64 [R1+0x2e70], R24 ;  /* 0x002e701801007387 */ /* 0x0081e60000100a00 */
[----:B0-----:R-:W2:Y:S01]  /*2e230*/  LDL.LU R24, [R1+0x1a0] ;  /* 0x0001a00001187983 */ /* 0x001ea20000300800 */
[----:B------:R-:W2:Y:S02]  /*2e240*/  LDL.LU R25, [R1+0x1a4] ;  /* 0x0001a40001197983 */ /* 0x000ea40000300800 */
[----:B------:R-:W2:Y:S02]  /*2e250*/  LDL.LU R26, [R1+0x1a8] ;  /* 0x0001a800011a7983 */ /* 0x000ea40000300800 */
[----:B------:R-:W2:Y:S01]  /*2e260*/  LDL.LU R27, [R1+0x1ac] ;  /* 0x0001ac00011b7983 */ /* 0x000ea20000300800 */
[----:B------:R-:W3:Y:S01]  /*2e270*/  LDL.LU.64 R6, [R1+0x2f10] ;  /* 0x002f100001067983 */ /* 0x000ee20000300a00 */
[----:B------:R-:W3:Y:S08]  /*2e280*/  LDL.LU.64 R4, [R1+0x2f08] ;  /* 0x002f080001047983 */ /* 0x000ef00000300a00 */
[----:B------:R-:W-:Y:S02]  /*2e290*/  STL.64 [R1+0x210], R12 ;  /* 0x0002100c01007387 */ /* 0x000fe40000100a00 */
[----:B------:R-:W-:Y:S01]  /*2e2a0*/  STL.64 [R1+0x218], R14 ;  /* 0x0002180e01007387 */ /* 0x000fe20000100a00 */
[----:B------:R-:W3:Y:S01]  /*2e2b0*/  LDL.LU.64 R10, [R1+0x2f00] ;  /* 0x002f0000010a7983 */ /* 0x000ee20000300a00 */
[----:B------:R-:W3:Y:S03]  /*2e2c0*/  LDL.LU.64 R8, [R1+0x2ef8] ;  /* 0x002ef80001087983 */ /* 0x000ee60000300a00 */
[----:B------:R-:W0:Y:S01]  /*2e2d0*/  LDSM.16.MT88.4 R12, [R29+0x4080] ;  /* 0x004080001d0c783b */ /* 0x000e220000004200 */
[----:B----4-:R-:W-:-:S03]  /*2e2e0*/  IMAD.MOV.U32 R3, RZ, RZ, R21 ;  /* 0x000000ffff037224 */ /* 0x010fc600078e0015 */
[----:B0-----:R0:W-:Y:S01]  /*2e2f0*/  STL.64 [R1+0x2ce0], R14 ;  /* 0x002ce00e01007387 */ /* 0x0011e20000100a00 */
[----:B------:R-:W-:Y:S02]  /*2e300*/  STL.64 [R1+0x2cd8], R12 ;  /* 0x002cd80c01007387 */ /* 0x000fe40000100a00 */
        /* <DEDUP_REMOVED lines=9> */
[C---:B---3--:R-:W-:Y:S11]  /*2e3a0*/  HMMA.16816.F32 R4, R8.reuse, R20, R4 ;  /* 0x000000140804723c */ /* 0x048ff60000001804 */
[----:B------:R-:W-:Y:S11]  /*2e3b0*/  @!UPT UIADD3 URZ, URZ, URZ, URZ ;  /* 0x0000003f3f3ff290 */ /* 0x000ff6000fffe03f */
[----:B------:R-:W-:Y:S01]  /*2e3c0*/  @!UPT UIADD3 URZ, URZ, URZ, URZ ;  /* 0x0000003f3f3ff290 */ /* 0x000fe2000fffe03f */
[----:B------:R0:W-:Y:S01]  /*2e3d0*/  STL.64 [R1+0x1f0], R4 ;  /* 0x0001f00401007387 */ /* 0x0001e20000100a00 */
[----:B------:R1:W-:Y:S03]  /*2e3e0*/  STL.64 [R1+0x1f8], R6 ;  /* 0x0001f80601007387 */ /* 0x0003e60000100a00 */
[----:B0-----:R-:W1:Y:S02]  /*2e3f0*/  LDL.LU.64 R4, [R1+0x2ed8] ;  /* 0x002ed80001047983 */ /* 0x001e640000300a00 */
[C---:B-1----:R-:W-:Y:S02]  /*2e400*/  HMMA.16816.F32 R4, R8.reuse, R4, R16 ;  /* 0x000000040804723c */ /* 0x042fe40000001810 */
[----:B------:R-:W3:Y:S01]  /*2e410*/  LDL.LU.64 R18, [R1+0x2ed0] ;  /* 0x002ed00001127983 */ /* 0x000ee20000300a00 */
[----:B------:R-:W3:Y:S11]  /*2e420*/  LDL.LU.64 R16, [R1+0x2ec8] ;  /* 0x002ec80001107983 */ /* 0x000ef60000300a00 */
[----:B------:R-:W-:Y:S09]  /*2e430*/  @!UPT UIADD3 URZ, URZ, URZ, URZ ;  /* 0x0000003f3f3ff290 */ /* 0x000ff2000fffe03f */
[----:B------:R0:W-:Y:S01]  /*2e440*/  STL.64 [R1+0x1e0], R4 ;  /* 0x0001e00401007387 */ /* 0x0001e20000100a00 */
[----:B------:R-:W-:Y:S03]  /*2e450*/  STL.64 [R1+0x1e8], R6 ;  /* 0x0001e80601007387 */ /* 0x000fe60000100a00 */
[----:B0-----:R-:W3:Y:S01]  /*2e460*/  LDL.LU.64 R4, [R1+0x2ec0] ;  /* 0x002ec00001047983 */ /* 0x001ee20000300a00 */
[----:B------:R-:W-:Y:S02]  /*2e470*/  IMAD.MOV.U32 R12, RZ, RZ, R2 ;  /* 0x000000ffff0c7224 */ /* 0x000fe400078e0002 */
[----:B------:R-:W-:Y:S01]  /*2e480*/  IMAD.MOV.U32 R13, RZ, RZ, R0 ;  /* 0x000000ffff0d7224 */ /* 0x000fe200078e0000 */
        /* <DEDUP_REMOVED lines=9> */
[C---:B---3--:R-:W-:Y:S01]  /*2e520*/  HMMA.16816.F32 R4, R8.reuse, R4, R16 ;  /* 0x000000040804723c */ /* 0x048fe20000001810 */
[----:B------:R-:W3:Y:S01]  /*2e530*/  LDL.LU.64 R18, [R1+0x2ea0] ;  /* 0x002ea00001127983 */ /* 0x000ee20000300a00 */
[----:B------:R-:W3:Y:S11]  /*2e540*/  LDL.LU.64 R16, [R1+0x2e98] ;  /* 0x002e980001107983 */ /* 0x000ef60000300a00 */
[----:B------:R-:W-:Y:S10]  /*2e550*/  @!UPT UIADD3 URZ, URZ, URZ, URZ ;  /* 0x0000003f3f3ff290 */ /* 0x000ff4000fffe03f */
[----:B------:R-:W-:Y:S01]  /*2e560*/  STL.64 [R1+0x1c0], R4 ;  /* 0x0001c00401007387 */ /* 0x000fe20000100a00 */
[----:B------:R0:W-:Y:S03]  /*2e570*/  STL.64 [R1+0x1c8], R6 ;  /* 0x0001c80601007387 */ /* 0x0001e60000100a00 */
[----:B0-----:R-:W4:Y:S01]  /*2e580*/  LDL.LU.64 R6, [R1+0x2e90] ;  /* 0x002e900001067983 */ /* 0x001f220000300a00 */
[----:B------:R-:W3:Y:S02]  /*2e590*/  LDL.LU.64 R4, [R1+0x2e88] ;  /* 0x002e880001047983 */ /* 0x000ee40000300a00 */
[C---:B---3--:R-:W-:Y:S11]  /*2e5a0*/  HMMA.16816.F32 R16, R8.reuse, R4, R16 ;  /* 0x000000040810723c */ /* 0x048ff60000001810 */
[----:B------:R-:W-:Y:S11]  /*2e5b0*/  @!UPT UIADD3 URZ, URZ, URZ, URZ ;  /* 0x0000003f3f3ff290 */ /* 0x000ff6000fffe03f */
[----:B------:R-:W-:Y:S01]  /*2e5c0*/  @!UPT UIADD3 URZ, URZ, URZ, URZ ;  /* 0x0000003f3f3ff290 */ /* 0x000fe2000fffe03f */
[----:B------:R0:W-:Y:S01]  /*2e5d0*/  STL.64 [R1+0x1b0], R16 ;  /* 0x0001b01001007387 */ /* 0x0001e20000100a00 */
[----:B------:R2:W-:Y:S03]  /*2e5e0*/  STL.64 [R1+0x1b8], R18 ;  /* 0x0001b81201007387 */ /* 0x0005e60000100a00 */
[----:B0-----:R-:W2:Y:S01]  /*2e5f0*/  LDL.LU.64 R16, [R1+0x2e80] ;  /* 0x002e800001107983 */ /* 0x001ea20000300a00 */
[----:B----4-:R-:W-:Y:S02]  /*2e600*/  STL.64 [R1+0x2e28], R6 ;  /* 0x002e280601007387 */ /* 0x010fe40000100a00 */
[----:B------:R-:W-:Y:S01]  /*2e610*/  STL.64 [R1+0x2e20], R4 ;  /* 0x002e200401007387 */ /* 0x000fe20000100a00 */
[C---:B--2---:R-:W-:Y:S01]  /*2e620*/  HMMA.16816.F32 R16, R8.reuse, R16, R24 ;  /* 0x000000100810723c */ /* 0x044fe20000001818 */
[----:B------:R-:W2:Y:S01]  /*2e630*/  LDL.LU.64 R26, [R1+0x2e78] ;  /* 0x002e7800011a7983 */ /* 0x000ea20000300a00 */
[----:B------:R-:W2:Y:S11]  /*2e640*/  LDL.LU.64 R24, [R1+0x2e70] ;  /* 0x002e700001187983 */ /* 0x000eb60000300a00 */
[----:B------:R-:W-:Y:S10]  /*2e650*/  @!UPT UIADD3 URZ, URZ, URZ, URZ ;  /* 0x0000003f3f3ff290 */ /* 0x000ff4000fffe03f */
[----:B------:R-:W-:Y:S01]  /*2e660*/  STL.64 [R1+0x1a0], R16 ;  /* 0x0001a01001007387 */ /* 0x000fe20000100a00 */
[----:B------:R0:W-:Y:S03]  /*2e670*/  STL.64 [R1+0x1a8], R18 ;  /* 0x0001a81201007387 */ /* 0x0001e60000100a00 */
[----:B0-----:R-:W3:Y:S01]  /*2e680*/  LDL.LU.64 R18, [R1+0x2e68] ;  /* 0x002e680001127983 */ /* 0x001ee20000300a00 */
[----:B------:R-:W3:Y:S02]  /*2e690*/  LDL.LU.64 R16, [R1+0x2e60] ;  /* 0x002e600001107983 */ /* 0x000ee40000300a00 */
[----:B------:R-:W-:Y:S01]  /*2e6a0*/  IMAD.MOV.U32 R4, RZ, RZ, R14 ;  /* 0x000000ffff047224 */ /* 0x000fe200078e000e */
[----:B---3--:R-:W-:Y:S01]  /*2e6b0*/  HMMA.16816.F32 R8, R8, R12, R16 ;  /* 0x0000000c0808723c */ /* 0x008fe20000001810 */
[----:B------:R-:W3:Y:S01]  /*2e6c0*/  LDL.LU.64 R18, [R1+0x2e58] ;  /* 0x002e580001127983 */ /* 0x000ee20000300a00 */
[----:B------:R-:W3:Y:S02]  /*2e6d0*/  LDL.LU.64 R16, [R1+0x2e50] ;  /* 0x002e500001107983 */ /* 0x000ee40000300a00 */
[----:B------:R0:W-:Y:S02]  /*2e6e0*/  STL.64 [R1+0x2df8], R12 ;  /* 0x002df80c01007387 */ /* 0x0001e40000100a00 */
[----:B0-----:R-:W3:Y:S11]  /*2e6f0*/  LDL.LU R12, [R1+0xf0] ;  /* 0x0000f000010c7983 */ /* 0x001ef60000300800 */
[----:B------:R-:W-:Y:S06]  /*2e700*/  @!UPT UIADD3 URZ, URZ, URZ, URZ ;  /* 0x0000003f3f3ff290 */ /* 0x000fec000fffe03f */
[----:B------:R0:W-:Y:S01]  /*2e710*/  STL.64 [R1+0x100], R8 ;  /* 0x0001000801007387 */ /* 0x0001e20000100a00 */
[----:B------:R-:W-:Y:S02]  /*2e720*/  STL.64 [R1+0x108], R10 ;  /* 0x0001080a01007387 */ /* 0x000fe40000100a00 */
[----:B------:R-:W3:Y:S02]  /*2e730*/  LDL.LU R13, [R1+0xf4] ;  /* 0x0000f400010d7983 */ /* 0x000ee40000300800 */
[----:B------:R-:W3:Y:S01]  /*2e740*/  LDL.LU R14, [R1+0xf8] ;  /* 0x0000f800010e7983 */ /* 0x000ee20000300800 */
[----:B------:R-:W3:Y:S01]  /*2e750*/  LDL.LU R15, [R1+0xfc] ;  /* 0x0000fc00010f7983 */ /* 0x000ee20000300800 */
[----:B------:R-:W-:Y:S02]  /*2e760*/  IMAD.MOV.U32 R5, RZ, RZ, R3 ;  /* 0x000000ffff057224 */ /* 0x000fe400078e0003 */
[----:B0-----:R-:W-:Y:S02]  /*2e770*/  IMAD.MOV.U32 R8, RZ, RZ, R2 ;  /* 0x000000ffff087224 */ /* 0x001fe400078e0002 */
[----:B------:R-:W-:-:S05]  /*2e780*/  IMAD.MOV.U32 R9, RZ, RZ, R0 ;  /* 0x000000ffff097224 */ /* 0x000fca00078e0000 */
[----:B------:R3:W-:Y:S02]  /*2e790*/  STL.64 [R1+0x2e48], R8 ;  /* 0x002e480801007387 */ /* 0x0007e40000100a00 */
[C---:B---3--:R-:W-:Y:S08]  /*2e7a0*/  HMMA.16816.F32 R8, R16.reuse, R4, R12 ;  /* 0x000000041008723c */ /* 0x048ff0000000180c */
[C---:B--2---:R-:W-:Y:S01]  /*2e7b0*/  HMMA.16816.F32 R4, R16.reuse, R20, R24 ;  /* 0x000000141004723c */ /* 0x044fe20000001818 */
[----:B------:R-:W2:Y:S11]  /*2e7c0*/  LDL.LU R24, [R1+0x400] ;  /* 0x0004000001187983 */ /* 0x000eb60000300800 */
[----:B------:R-:W-:Y:S03]  /*2e7d0*/  @!UPT UIADD3 URZ, URZ, URZ, URZ ;  /* 0x0000003f3f3ff290 */ /* 0x000fe6000fffe03f */
[----:B------:R-:W-:Y:S01]  /*2e7e0*/  STL.64 [R1+0xf0], R8 ;  /* 0x0000f00801007387 */ /* 0x000fe20000100a00 */
[----:B------:R-:W-:Y:S07]  /*2e7f0*/  STL.64 [R1+0xf8], R10 ;  /* 0x0000f80a01007387 */ /* 0x000fee0000100a00 */
[----:B------:R-:W-:Y:S02]  /*2e800*/  STL.64 [R1+0xe0], R4 ;  /* 0x0000e00401007387 */ /* 0x000fe40000100a00 */
[----:B------:R-:W-:Y:S01]  /*2e810*/  STL.64 [R1+0xe8], R6 ;  /* 0x0000e80601007387 */ /* 0x000fe20000100a00 */
[----:B------:R-:W2:Y:S01]  /*2e820*/  LDL.LU R25, [R1+0x404] ;  /* 0x0004040001197983 */ /* 0x000ea20000300800 */
[----:B------:R-:W3:Y:S02]  /*2e830*/  LDL.LU R26, [R1+0x408] ;  /* 0x00040800011a7983 */ /* 0x000ee40000300800 */
[----:B------:R-:W3:Y:S02]  /*2e840*/  LDL.LU R27, [R1+0x40c] ;  /* 0x00040c00011b7983 */ /* 0x000ee40000300800 */
[----:B---3--:R-:W-:Y:S01]  /*2e850*/  STL.64 [R1+0x2d78], R26 ;  /* 0x002d781a01007387 */ /* 0x008fe20000100a00 */
[----:B--2---:R0:W-:Y:S03]  /*2e860*/  STL.64 [R1+0x2d70], R24 ;  /* 0x002d701801007387 */ /* 0x0041e60000100a00 */
        /* <DEDUP_REMOVED lines=15> */
[----:B------:R-:W3:Y:S01]  /*2e960*/  LDL.LU R27, [R1+0x43c] ;  /* 0x00043c00011b7983 */ /* 0x000ee20000300800 */
[----:B------:R-:W4:Y:S01]  /*2e970*/  LDL.LU R8, [R1+0xd0] ;  /* 0x0000d00001087983 */ /* 0x000f220000300800 */
[----:B------:R-:W4:Y:S02]  /*2e980*/  LDL.LU R9, [R1+0xd4] ;  /* 0x0000d40001097983 */ /* 0x000f240000300800 */
[----:B------:R-:W4:Y:S02]  /*2e990*/  LDL.LU R10, [R1+0xd8] ;  /* 0x0000d800010a7983 */ /* 0x000f240000300800 */
[----:B------:R-:W4:Y:S01]  /*2e9a0*/  LDL.LU R11, [R1+0xdc] ;  /* 0x0000dc00010b7983 */ /* 0x000f220000300800 */
[----:B------:R-:W2:Y:S01]  /*2e9b0*/  LDL.LU R20, [R1+0x4a0] ;  /* 0x0004a00001147983 */ /* 0x000ea20000300800 */
[----:B------:R-:W2:Y:S02]  /*2e9c0*/  LDL.LU R21, [R1+0x4a4] ;  /* 0x0004a40001157983 */ /* 0x000ea40000300800 */
[----:B------:R-:W2:Y:S02]  /*2e9d0*/  LDL.LU R22, [R1+0x4a8] ;  /* 0x0004a80001167983 */ /* 0x000ea40000300800 */
[----:B------:R-:W2:Y:S01]  /*2e9e0*/  LDL.LU R23, [R1+0x4ac] ;  /* 0x0004ac0001177983 */ /* 0x000ea20000300800 */
[----:B------:R-:W2:Y:S04]  /*2e9f0*/  LDL.64 R4, [R1+0x30] ;  /* 0x0000300001047983 */ /* 0x000ea80000100a00 */
[----:B--2---:R0:W-:Y:S04]  /*2ea00*/  STL.64 [R1+0x2e40], R4 ;  /* 0x002e400401007387 */ /* 0x0041e80000100a00 */
[----:B0-----:R-:W2:Y:S01]  /*2ea10*/  LDL.LU R4, [R1+0xc0] ;  /* 0x0000c00001047983 */ /* 0x001ea20000300800 */
[----:B------:R-:W2:Y:S02]  /*2ea20*/  LDL.LU R5, [R1+0xc4] ;  /* 0x0000c40001057983 */ /* 0x000ea40000300800 */
[----:B------:R-:W2:Y:S02]  /*2ea30*/  LDL.LU R6, [R1+0xc8] ;  /* 0x0000c80001067983 */ /* 0x000ea40000300800 */
[----:B------:R-:W2:Y:S01]  /*2ea40*/  LDL.LU R7, [R1+0xcc] ;  /* 0x0000cc0001077983 */ /* 0x000ea20000300800 */
[----:B------:R-:W-:Y:S01]  /*2ea50*/  STL.64 [R1+0x2e08], R22 ;  /* 0x002e081601007387 */ /* 0x000fe20000100a00 */
        /* <DEDUP_REMOVED lines=17> */
[----:B------:R-:W2:Y:S01]  /*2eb70*/  LDL.64 R12, [R1+0x50] ;  /* 0x00005000010c7983 */ /* 0x000ea20000100a00 */
[----:B---3--:R-:W-:Y:S02]  /*2eb80*/  STL.64 [R1+0x2da8], R26 ;  /* 0x002da81a01007387 */ /* 0x008fe40000100a00 */
[----:B------:R0:W-:Y:S02]  /*2eb90*/  STL.64 [R1+0x2da0], R24 ;  /* 0x002da01801007387 */ /* 0x0001e40000100a00 */
[----:B0-----:R-:W4:Y:S02]  /*2eba0*/  LDL.64 R24, [R1+0x10] ;  /* 0x0000100001187983 */ /* 0x001f240000100a00 */
[C---:B----4-:R-:W-:Y:S11]  /*2ebb0*/  HMMA.16816.F32 R8, R16.reuse, R24, R8 ;  /* 0x000000181008723c */ /* 0x050ff60000001808 */
[----:B------:R-:W-:Y:S11]  /*2ebc0*/  @!UPT UIADD3 URZ, URZ, URZ, URZ ;  /* 0x0000003f3f3ff290 */ /* 0x000ff6000fffe03f */
[----:B------:R-:W-:Y:S01]  /*2ebd0*/  @!UPT UIADD3 URZ, URZ, URZ, URZ ;  /* 0x0000003f3f3ff290 */ /* 0x000fe2000fffe03f */
[----:B------:R0:W-:Y:S01]  /*2ebe0*/  STL.64 [R1+0xd0], R8 ;  /* 0x0000d00801007387 */ /* 0x0001e20000100a00 */
[----:B------:R-:W-:Y:S03]  /*2ebf0*/  STL.64 [R1+0xd8], R10 ;  /* 0x0000d80a01007387 */ /* 0x000fe60000100a00 */
[----:B0-----:R-:W3:Y:S01]  /*2ec00*/  LDL.LU.64 R8, [R1+0x2e48] ;  /* 0x002e480001087983 */ /* 0x001ee20000300a00 */
[----:B------:R0:W-:Y:S03]  /*2ec10*/  STL.64 [R1+0x2dc0], R24 ;  /* 0x002dc01801007387 */ /* 0x0001e60000100a00 */
[----:B0-----:R-:W4:Y:S01]  /*2ec20*/  LDL.64 R24, [R1+0x20] ;  /* 0x0000200001187983 */ /* 0x001f220000100a00 */
[C---:B---3--:R-:W-:Y:S03]  /*2ec30*/  HMMA.16816.F32 R4, R16.reuse, R8, R4 ;  /* 0x000000081004723c */ /* 0x048fe60000001804 */
[----:B----4-:R0:W-:Y:S04]  /*2ec40*/  STL.64 [R1+0x2dd0], R24 ;  /* 0x002dd01801007387 */ /* 0x0101e80000100a00 */
[----:B0-----:R-:W3:Y:S11]  /*2ec50*/  LDL.64 R24, [R1+0x40] ;  /* 0x0000400001187983 */ /* 0x001ef60000100a00 */
[----:B------:R-:W-:Y:S05]  /*2ec60*/  @!UPT UIADD3 URZ, URZ, URZ, URZ ;  /* 0x0000003f3f3ff290 */ /* 0x000fea000fffe03f */
[----:B------:R0:W-:Y:S02]  /*2ec70*/  STL.64 [R1+0xc0], R4 ;  /* 0x0000c00401007387 */ /* 0x0001e40000100a00 */
[----:B------:R-:W-:Y:S01]  /*2ec80*/  STL.64 [R1+0xc8], R6 ;  /* 0x0000c80601007387 */ /* 0x000fe20000100a00 */
[----:B0-----:R-:W2:Y:S01]  /*2ec90*/  LDL.LU.64 R4, [R1+0x2e40] ;  /* 0x002e400001047983 */ /* 0x001ea20000300a00 */
[----:B------:R0:W-:Y:S03]  /*2eca0*/  STL.64 [R1+0x2dc8], R8 ;  /* 0x002dc80801007387 */ /* 0x0001e60000100a00 */
[----:B0-----:R-:W4:Y:S01]  /*2ecb0*/  LDL.LU R8, [R1+0x480] ;  /* 0x0004800001087983 */ /* 0x001f220000300800 */
[----:B------:R-:W4:Y:S02]  /*2ecc0*/  LDL.LU R9, [R1+0x484] ;  /* 0x0004840001097983 */ /* 0x000f240000300800 */
[----:B------:R-:W3:Y:S02]  /*2ecd0*/  LDL.LU R10, [R1+0x488] ;  /* 0x00048800010a7983 */ /* 0x000ee40000300800 */
[----:B------:R-:W3:Y:S01]  /*2ece0*/  LDL.LU R11, [R1+0x48c] ;  /* 0x00048c00010b7983 */ /* 0x000ee20000300800 */
[----:B--2---:R-:W-:Y:S01]  /*2ecf0*/  HMMA.16816.F32 R20, R16, R4, R20 ;  /* 0x000000041014723c */ /* 0x004fe20000001814 */
[----:B------:R-:W-:-:S02]  /*2ed00*/  IMAD.MOV.U32 R3, RZ, RZ, R4 ;  /* 0x000000ffff037224 */ /* 0x000fc400078e0004 */
[----:B------:R-:W-:Y:S01]  /*2ed10*/  IMAD.MOV.U32 R2, RZ, RZ, R5 ;  /* 0x000000ffff027224 */ /* 0x000fe200078e0005 */
[----:B---3--:R-:W-:Y:S01]  /*2ed20*/  STL.64 [R1+0x2de0], R10 ;  /* 0x002de00a01007387 */ /* 0x008fe20000100a00 */
[----:B----4-:R0:W-:Y:S03]  /*2ed30*/  STL.64 [R1+0x2dd8], R8 ;  /* 0x002dd80801007387 */ /* 0x0101e60000100a00 */
[----:B0-----:R-:W2:Y:S01]  /*2ed40*/  LDL.LU R8, [R1+0x490] ;  /* 0x0004900001087983 */ /* 0x001ea20000300800 */
[----:B------:R-:W2:Y:S02]  /*2ed50*/  LDL.LU R9, [R1+0x494] ;  /* 0x0004940001097983 */ /* 0x000ea40000300800 */
[----:B------:R-:W2:Y:S02]  /*2ed60*/  LDL.LU R10, [R1+0x498] ;  /* 0x00049800010a7983 */ /* 0x000ea40000300800 */
[----:B------:R-:W2:Y:S10]  /*2ed70*/  LDL.LU R11, [R1+0x49c] ;  /* 0x00049c00010b7983 */ /* 0x000eb40000300800 */
[----:B------:R-:W-:Y:S01]  /*2ed80*/  STL.64 [R1+0x180], R20 ;  /* 0x0001801401007387 */ /* 0x000fe20000100a00 */
[----:B------:R0:W-:Y:S03]  /*2ed90*/  STL.64 [R1+0x188], R22 ;  /* 0x0001881601007387 */ /* 0x0001e60000100a00 */
[----:B0-----:R-:W3:Y:S01]  /*2eda0*/  LDL.LU.64 R22, [R1+0x2e38] ;  /* 0x002e380001167983 */ /* 0x001ee20000300a00 */
[----:B------:R-:W3:Y:S02]  /*2edb0*/  LDL.LU.64 R20, [R1+0x2e30] ;  /* 0x002e300001147983 */ /* 0x000ee40000300a00 */
[----:B------:R-:W4:Y:S02]  /*2edc0*/  LDL.LU.64 R6, [R1+0x2e28] ;  /* 0x002e280001067983 */ /* 0x000f240000300a00 */
[----:B------:R-:W3:Y:S02]  /*2edd0*/  LDL.LU.64 R4, [R1+0x2e20] ;  /* 0x002e200001047983 */ /* 0x000ee40000300a00 */
[----:B---3--:R-:W-:Y:S11]  /*2ede0*/  HMMA.16816.F32 R20, R16, R4, R20 ;  /* 0x000000041014723c */ /* 0x008ff60000001814 */
[----:B------:R-:W-:Y:S11]  /*2edf0*/  @!UPT UIADD3 URZ, URZ, URZ, URZ ;  /* 0x0000003f3f3ff290 */ /* 0x000ff6000fffe03f */
[----:B------:R-:W-:Y:S01]  /*2ee00*/  @!UPT UIADD3 URZ, URZ, URZ, URZ ;  /* 0x0000003f3f3ff290 */ /* 0x000fe2000fffe03f */
[----:B------:R-:W-:Y:S01]  /*2ee10*/  STL.64 [R1+0x230], R20 ;  /* 0x0002301401007387 */ /* 0x000fe20000100a00 */
[----:B------:R0:W-:Y:S03]  /*2ee20*/  STL.64 [R1+0x238], R22 ;  /* 0x0002381601007387 */ /* 0x0001e60000100a00 */
[----:B0-----:R-:W3:Y:S01]  /*2ee30*/  LDL.LU.64 R22, [R1+0x2e18] ;  /* 0x002e180001167983 */ /* 0x001ee20000300a00 */
[----:B------:R-:W3:Y:S02]  /*2ee40*/  LDL.LU.64 R20, [R1+0x2e10] ;  /* 0x002e100001147983 */ /* 0x000ee40000300a00 */
[----:B----4-:R-:W-:Y:S02]  /*2ee50*/  STL.64 [R1+0x2db8], R6 ;  /* 0x002db80601007387 */ /* 0x010fe40000100a00 */
[----:B------:R0:W-:Y:S02]  /*2ee60*/  STL.64 [R1+0x2db0], R4 ;  /* 0x002db00401007387 */ /* 0x0001e40000100a00 */
[----:B------:R-:W-:-:S02]  /*2ee70*/  IMAD.MOV.U32 R28, RZ, RZ, R12 ;  /* 0x000000ffff1c7224 */ /* 0x000fc400078e000c */
[----:B------:R-:W-:Y:S01]  /*2ee80*/  IMAD.MOV.U32 R0, RZ, RZ, R13 ;  /* 0x000000ffff007224 */ /* 0x000fe200078e000d */
[----:B0-----:R-:W4:Y:S01]  /*2ee90*/  LDL.LU R4, [R1+0x440] ;  /* 0x0004400001047983 */ /* 0x001f220000300800 */
[----:B------:R-:W4:Y:S02]  /*2eea0*/  LDL.LU R5, [R1+0x444] ;  /* 0x0004440001057983 */ /* 0x000f240000300800 */
[----:B------:R-:W4:Y:S02]  /*2eeb0*/  LDL.LU R6, [R1+0x448] ;  /* 0x0004480001067983 */ /* 0x000f240000300800 */
[----:B------:R-:W4:Y:S01]  /*2eec0*/  LDL.LU R7, [R1+0x44c] ;  /* 0x00044c0001077983 */ /* 0x000f220000300800 */
        /* <DEDUP_REMOVED lines=8> */
[----:B---3--:R-:W-:Y:S01]  /*2ef50*/  HMMA.16816.F32 R16, R16, R12, R20 ;  /* 0x0000000c1010723c */ /* 0x008fe20000001814 */
[----:B------:R-:W2:Y:S01]  /*2ef60*/  LDL.LU.64 R22, [R1+0x2df0] ;  /* 0x002df00001167983 */ /* 0x000ea20000300a00 */
[----:B------:R-:W2:Y:S11]  /*2ef70*/  LDL.LU.64 R20, [R1+0x2de8] ;  /* 0x002de80001147983 */ /* 0x000eb60000300a00 */
[----:B------:R-:W-:Y:S10]  /*2ef80*/  @!UPT UIADD3 URZ, URZ, URZ, URZ ;  /* 0x0000003f3f3ff290 */ /* 0x000ff4000fffe03f */
[----:B------:R0:W-:Y:S01]  /*2ef90*/  STL.64 [R1+0x370], R16 ;  /* 0x0003701001007387 */ /* 0x0001e20000100a00 */
[----:B------:R-:W-:Y:S02]  /*2efa0*/  STL.64 [R1+0x378], R18 ;  /* 0x0003781201007387 */ /* 0x000fe40000100a00 */
[----:B0-----:R-:W-:Y:S02]  /*2efb0*/  IMAD.MOV.U32 R16, RZ, RZ, R3 ;  /* 0x000000ffff107224 */ /* 0x001fe400078e0003 */
[----:B------:R-:W-:Y:S02]  /*2efc0*/  IMAD.MOV.U32 R17, RZ, RZ, R2 ;  /* 0x000000ffff117224 */ /* 0x000fe400078e0002 */
[----:B------:R-:W-:Y:S02]  /*2efd0*/  IMAD.MOV.U32 R3, RZ, RZ, R24 ;  /* 0x000000ffff037224 */ /* 0x000fe400078e0018 */
[----:B------:R-:W-:Y:S01]  /*2efe0*/  IMAD.MOV.U32 R2, RZ, RZ, R25 ;  /* 0x000000ffff027224 */ /* 0x000fe200078e0019 */
[C---:B--2---:R-:W-:Y:S11]  /*2eff0*/  HMMA.16816.F32 R8, R20.reuse, R24, R8 ;  /* 0x000000181408723c */ /* 0x044ff60000001808 */
[----:B------:R-:W-:Y:S11]  /*2f000*/  @!UPT UIADD3 URZ, URZ, URZ, URZ ;  /* 0x0000003f3f3ff290 */ /* 0x000ff6000fffe03f */
[----:B------:R-:W-:Y:S01]  /*2f010*/  @!UPT UIADD3 URZ, URZ, URZ, URZ ;  /* 0x0000003f3f3ff290 */ /* 0x000fe2000fffe03f */
        /* <DEDUP_REMOVED lines=8> */
[----:B------:R0:W-:Y:S01]  /*2f0a0*/  STL.64 [R1+0x450], R8 ;  /* 0x0004500801007387 */ /* 0x0001e20000100a00 */
[----:B------:R1:W-:Y:S03]  /*2f0b0*/  STL.64 [R1+0x458], R10 ;  /* 0x0004580a01007387 */ /* 0x0003e60000100a00 */
[----:B0-----:R-:W2:Y:S01]  /*2f0c0*/  LDL.LU.64 R8, [R1+0x2dc8] ;  /* 0x002dc80001087983 */ /* 0x001ea20000300a00 */
[----:B-1----:R-:W-:Y:S02]  /*2f0d0*/  IMAD.MOV.U32 R11, RZ, RZ, R24 ;  /* 0x000000ffff0b7224 */ /* 0x002fe400078e0018 */
[----:B------:R-:W-:Y:S02]  /*2f0e0*/  IMAD.MOV.U32 R10, RZ, RZ, R25 ;  /* 0x000000ffff0a7224 */ /* 0x000fe400078e0019 */
[----:B------:R-:W4:Y:S02]  /*2f0f0*/  LDL.LU.64 R24, [R1+0x2dc0] ;  /* 0x002dc00001187983 */ /* 0x000f240000300a00 */
[----:B----4-:R-:W-:Y:S01]  /*2f100*/  HMMA.16816.F32 R4, R20, R24, R4 ;  /* 0x000000181404723c */ /* 0x010fe20000001804 */
[----:B------:R-:W-:-:S02]  /*2f110*/  IMAD.MOV.U32 R15, RZ, RZ, R24 ;  /* 0x000000ffff0f7224 */ /* 0x000fc400078e0018 */
[----:B------:R-:W-:Y:S11]  /*2f120*/  IMAD.MOV.U32 R14, RZ, RZ, R25 ;  /* 0x000000ffff0e7224 */ /* 0x000ff600078e0019 */
[----:B------:R-:W-:Y:S09]  /*2f130*/  @!UPT UIADD3 URZ, URZ, URZ, URZ ;  /* 0x0000003f3f3ff290 */ /* 0x000ff2000fffe03f */
[----:B------:R-:W-:Y:S01]  /*2f140*/  STL.64 [R1+0x440], R4 ;  /* 0x0004400401007387 */ /* 0x000fe20000100a00 */
[----:B------:R0:W-:Y:S03]  /*2f150*/  STL.64 [R1+0x448], R6 ;  /* 0x0004480601007387 */ /* 0x0001e60000100a00 */
[----:B0-----:R-:W3:Y:S01]  /*2f160*/  LDL.LU.64 R6, [R1+0x2db8] ;  /* 0x002db80001067983 */ /* 0x001ee20000300a00 */
[----:B------:R-:W4:Y:S02]  /*2f170*/  LDL.LU.64 R4, [R1+0x2db0] ;  /* 0x002db00001047983 */ /* 0x000f240000300a00 */
        /* <DEDUP_REMOVED lines=9> */
[----:B------:R-:W-:Y:S01]  /*2f210*/  STL.64 [R1+0x2d28], R8 ;  /* 0x002d280801007387 */ /* 0x000fe20000100a00 */
[C---:B--2---:R-:W-:Y:S11]  /*2f220*/  HMMA.16816.F32 R24, R20.reuse, R16, R24 ;  /* 0x000000101418723c */ /* 0x044ff60000001818 */
[----:B------:R-:W-:Y:S11]  /*2f230*/  @!UPT UIADD3 URZ, URZ, URZ, URZ ;  /* 0x0000003f3f3ff290 */ /* 0x000ff6000fffe03f */
[----:B------:R-:W-:Y:S01]  /*2f240*/  @!UPT UIADD3 URZ, URZ, URZ, URZ ;  /* 0x0000003f3f3ff290 */ /* 0x000fe2000fffe03f */
[----:B------:R-:W-:Y:S01]  /*2f250*/  STL.64 [R1+0x420], R24 ;  /* 0x0004201801007387 */ /* 0x000fe20000100a00 */
[----:B------:R0:W-:Y:S03]  /*2f260*/  STL.64 [R1+0x428], R26 ;  /* 0x0004281a01007387 */ /* 0x0001e60000100a00 */
[----:B0-----:R-:W4:Y:S01]  /*2f270*/  LDL.LU.64 R26, [R1+0x2d88] ;  /* 0x002d8800011a7983 */ /* 0x001f220000300a00 */
[----:B------:R-:W4:Y:S02]  /*2f280*/  LDL.LU.64 R24, [R1+0x2d80] ;  /* 0x002d800001187983 */ /* 0x000f240000300a00 */
[----:B------:R0:W-:Y:S02]  /*2f290*/  STL.64 [R1+0x2d20], R16 ;  /* 0x002d201001007387 */ /* 0x0001e40000100a00 */
[----:B0-----:R-:W2:Y:S01]  /*2f2a0*/  LDL.LU R16, [R1+0x360] ;  /* 0x0003600001107983 */ /* 0x001ea20000300800 */
[----:B------:R-:W2:Y:S02]  /*2f2b0*/  LDL.LU R17, [R1+0x364] ;  /* 0x0003640001117983 */ /* 0x000ea40000300800 */
[----:B------:R-:W2:Y:S02]  /*2f2c0*/  LDL.LU R18, [R1+0x368] ;  /* 0x0003680001127983 */ /* 0x000ea40000300800 */
[----:B------:R-:W2:Y:S01]  /*2f2d0*/  LDL.LU R19, [R1+0x36c] ;  /* 0x00036c0001137983 */ /* 0x000ea20000300800 */
[----:B----4-:R-:W-:Y:S11]  /*2f2e0*/  HMMA.16816.F32 R24, R20, R4, R24 ;  /* 0x000000041418723c */ /* 0x010ff60000001818 */
[----:B------:R-:W-:Y:S11]  /*2f2f0*/  @!UPT UIADD3 URZ, URZ, URZ, URZ ;  /* 0x0000003f3f3ff290 */ /* 0x000ff6000fffe03f */
[----:B------:R-:W-:Y:S01]  /*2f300*/  @!UPT UIADD3 URZ, URZ, URZ, URZ ;  /* 0x0000003f3f3ff290 */ /* 0x000fe2000fffe03f */
[----:B------:R-:W-:Y:S01]  /*2f310*/  STL.64 [R1+0x410], R24 ;  /* 0x0004101801007387 */ /* 0x000fe20000100a00 */
[----:B------:R0:W-:Y:S03]  /*2f320*/  STL.64 [R1+0x418], R26 ;  /* 0x0004181a01007387 */ /* 0x0001e60000100a00 */
[----:B0-----:R-:W4:Y:S01]  /*2f330*/  LDL.LU.64 R26, [R1+0x2d78] ;  /* 0x002d7800011a7983 */ /* 0x001f220000300a00 */
[----:B------:R-:W4:Y:S02]  /*2f340*/  LDL.LU.64 R24, [R1+0x2d70] ;  /* 0x002d700001187983 */ /* 0x000f240000300a00 */
[----:B---3--:R-:W-:Y:S02]  /*2f350*/  STL.64 [R1+0x2d18], R6 ;  /* 0x002d180601007387 */ /* 0x008fe40000100a00 */
[----:B------:R0:W-:Y:S02]  /*2f360*/  STL.64 [R1+0x2d10], R4 ;  /* 0x002d100401007387 */ /* 0x0001e40000100a00 */
[----:B0-----:R-:W-:-:S02]  /*2f370*/  IMAD.MOV.U32 R4, RZ, RZ, R28 ;  /* 0x000000ffff047224 */ /* 0x001fc400078e001c */
[----:B------:R-:W-:Y:S01]  /*2f380*/  IMAD.MOV.U32 R5, RZ, RZ, R0 ;  /* 0x000000ffff057224 */ /* 0x000fe200078e0000 */
[----:B------:R-:W3:Y:S01]  /*2f390*/  LDL.LU R28, [R1+0x2d6c] ;  /* 0x002d6c00011c7983 */ /* 0x000ee20000300800 */
[----:B------:R-:W2:Y:S05]  /*2f3a0*/  LDL.LU R0, [R1+0x2d68] ;  /* 0x002d680001007983 */ /* 0x000eaa0000300800 */
[C---:B----4-:R-:W-:Y:S01]  /*2f3b0*/  HMMA.16816.F32 R4, R20.reuse, R4, R24 ;  /* 0x000000041404723c */ /* 0x050fe20000001818 */
[----:B------:R-:W4:Y:S01]  /*2f3c0*/  LDL.LU.64 R26, [R1+0x2d60] ;  /* 0x002d6000011a7983 */ /* 0x000f220000300a00 */
[----:B------:R-:W4:Y:S11]  /*2f3d0*/  LDL.LU.64 R24, [R1+0x2d58] ;  /* 0x002d580001187983 */ /* 0x000f360000300a00 */
[----:B------:R-:W-:Y:S10]  /*2f3e0*/  @!UPT UIADD3 URZ, URZ, URZ, URZ ;  /* 0x0000003f3f3ff290 */ /* 0x000ff4000fffe03f */
[----:B------:R-:W-:Y:S01]  /*2f3f0*/  STL.64 [R1+0x400], R4 ;  /* 0x0004000401007387 */ /* 0x000fe20000100a00 */
[----:B------:R2:W-:Y:S02]  /*2f400*/  STL.64 [R1+0x408], R6 ;  /* 0x0004080601007387 */ /* 0x0005e40000100a00 */
[----:B--2---:R-:W-:Y:S01]  /*2f410*/  HMMA.16816.F32 R4, R20, R12, R16 ;  /* 0x0000000c1404723c */ /* 0x004fe20000001810 */
[----:B------:R-:W2:Y:S11]  /*2f420*/  LDL.LU R16, [R1+0x3c0] ;  /* 0x0003c00001107983 */ /* 0x000eb60000300800 */
[----:B------:R-:W-:Y:S11]  /*2f430*/  @!UPT UIADD3 URZ, URZ, URZ, URZ ;  /* 0x0000003f3f3ff290 */ /* 0x000ff6000fffe03f */
[----:B------:R-:W-:Y:S01]  /*2f440*/  STL.64 [R1+0x360], R4 ;  /* 0x0003600401007387 */ /* 0x000fe20000100a00 */
[----:B------:R-:W-:Y:S02]  /*2f450*/  STL.64 [R1+0x368], R6 ;  /* 0x0003680601007387 */ /* 0x000fe40000100a00 */
[----:B------:R-:W2:Y:S02]  /*2f460*/  LDL.LU R17, [R1+0x3c4] ;  /* 0x0003c40001117983 */ /* 0x000ea40000300800 */
[----:B------:R-:W2:Y:S01]  /*2f470*/  LDL.LU R18, [R1+0x3c8] ;  /* 0x0003c80001127983 */ /* 0x000ea20000300800 */
[----:B------:R-:W2:Y:S01]  /*2f480*/  LDL.LU R19, [R1+0x3cc] ;  /* 0x0003cc0001137983 */ /* 0x000ea20000300800 */
[----:B------:R-:W-:Y:S02]  /*2f490*/  IMAD.MOV.U32 R8, RZ, RZ, R15 ;  /* 0x000000ffff087224 */ /* 0x000fe400078e000f */
[----:B------:R-:W-:Y:S01]  /*2f4a0*/  IMAD.MOV.U32 R9, RZ, RZ, R14 ;  /* 0x000000ffff097224 */ /* 0x000fe200078e000e */
[----:B--2---:R-:W-:Y:S01]  /*2f4b0*/  STL.64 [R1+0x2d38], R18 ;  /* 0x002d381201007387 */ /* 0x004fe20000100a00 */
[----:B------:R0:W-:Y:S03]  /*2f4c0*/  STL.64 [R1+0x2d30], R16 ;  /* 0x002d301001007387 */ /* 0x0001e60000100a00 */
[----:B------:R-:W-:Y:S01]  /*2f4d0*/  STL.64 [R1+0x2d40], R8 ;  /* 0x002d400801007387 */ /* 0x000fe20000100a00 */
        /* <DEDUP_REMOVED lines=10> */
[----:B------:R0:W-:Y:S04]  /*2f580*/  STL.64 [R1+0x2cf0], R12 ;  /* 0x002cf00c01007387 */ /* 0x0001e80000100a00 */
[----:B0-----:R-:W4:Y:S01]  /*2f590*/  LDL.LU R12, [R1+0x3f0] ;  /* 0x0003f000010c7983 */ /* 0x001f220000300800 */
[----:B------:R-:W4:Y:S02]  /*2f5a0*/  LDL.LU R13, [R1+0x3f4] ;  /* 0x0003f400010d7983 */ /* 0x000f240000300800 */
[----:B------:R-:W4:Y:S02]  /*2f5b0*/  LDL.LU R14, [R1+0x3f8] ;  /* 0x0003f800010e7983 */ /* 0x000f240000300800 */
[----:B------:R-:W4:Y:S01]  /*2f5c0*/  LDL.LU R15, [R1+0x3fc] ;  /* 0x0003fc00010f7983 */ /* 0x000f220000300800 */
[----:B------:R-:W2:Y:S01]  /*2f5d0*/  LDL.LU R20, [R1+0x290] ;  /* 0x0002900001147983 */ /* 0x000ea20000300800 */
[----:B------:R-:W2:Y:S02]  /*2f5e0*/  LDL.LU R21, [R1+0x294] ;  /* 0x0002940001157983 */ /* 0x000ea40000300800 */
[----:B------:R-:W2:Y:S02]  /*2f5f0*/  LDL.LU R22, [R1+0x298] ;  /* 0x0002980001167983 */ /* 0x000ea40000300800 */
[----:B------:R-:W2:Y:S02]  /*2f600*/  LDL.LU R23, [R1+0x29c] ;  /* 0x00029c0001177983 */ /* 0x000ea40000300800 */
[----:B--2---:R-:W-:Y:S01]  /*2f610*/  STL.64 [R1+0x2cc8], R22 ;  /* 0x002cc81601007387 */ /* 0x004fe20000100a00 */
[----:B------:R0:W-:Y:S02]  /*2f620*/  STL.64 [R1+0x2cc0], R20 ;  /* 0x002cc01401007387 */ /* 0x0001e40000100a00 */
[----:B------:R-:W2:Y:S02]  /*2f630*/  LDL.LU R4, [R1+0x3b0] ;  /* 0x0003b00001047983 */ /* 0x000ea40000300800 */
[----:B------:R-:W2:Y:S01]  /*2f640*/  LDL.LU R5, [R1+0x3b4] ;  /* 0x0003b40001057983 */ /* 0x000ea20000300800 */
[----:B------:R-:W2:Y:S01]  /*2f650*/  LDL.LU R6, [R1+0x3b8] ;  /* 0x0003b80001067983 */ /* 0x000ea20000300800 */
[----:B------:R-:W2:Y:S02]  /*2f660*/  LDL.LU R7, [R1+0x3bc] ;  /* 0x0003bc0001077983 */ /* 0x000ea40000300800 */
[----:B0-----:R-:W-:-:S02]  /*2f670*/  IMAD.MOV.U32 R20, RZ, RZ, R3 ;  /* 0x000000ffff147224 */ /* 0x001fc400078e0003 */
[----:B------:R-:W-:-:S07]  /*2f680*/  IMAD.MOV.U32 R21, RZ, RZ, R2 ;  /* 0x000000ffff157224 */ /* 0x000fce00078e0002 */
[----:B----4-:R-:W-:Y:S11]  /*2f690*/  HMMA.16816.F32 R12, R24, R20, R12 ;  /* 0x00000014180c723c */ /* 0x010ff6000000180c */
[----:B------:R-:W-:Y:S11]  /*2f6a0*/  @!UPT UIADD3 URZ, URZ, URZ, URZ ;  /* 0x0000003f3f3ff290 */ /* 0x000ff6000fffe03f */
[----:B------:R-:W-:Y:S01]  /*2f6b0*/  @!UPT UIADD3 URZ, URZ, URZ, URZ ;  /* 0x0000003f3f3ff290 */ /* 0x000fe2000fffe03f */
[----:B------:R0:W-:Y:S01]  /*2f6c0*/  STL.64 [R1+0x3f0], R12 ;  /* 0x0003f00c01007387 */ /* 0x0001e20000100a00 */
[----:B------:R-:W-:Y:S03]  /*2f6d0*/  STL.64 [R1+0x3f8], R14 ;  /* 0x0003f80e01007387 */ /* 0x000fe60000100a00 */
[----:B0-----:R-:W4:Y:S01]  /*2f6e0*/  LDL.64 R12, [R1+0x50] ;  /* 0x00005000010c7983 */ /* 0x001f220000100a00 */
[----:B------:R-:W-:Y:S02]  /*2f6f0*/  IMAD.MOV.U32 R8, RZ, RZ, R11 ;  /* 0x000000ffff087224 */ /* 0x000fe400078e000b */
[----:B------:R-:W-:-:S07]  /*2f700*/  IMAD.MOV.U32 R9, RZ, RZ, R10 ;  /* 0x000000ffff097224 */ /* 0x000fce00078e000a */
[C---:B------:R-:W-:Y:S01]  /*2f710*/  HMMA.16816.F32 R8, R24.reuse, R8, R16 ;  /* 0x000000081808723c */ /* 0x040fe20000001810 */
[----:B----4-:R-:W-:Y:S01]  /*2f720*/  STL.64 [R1+0x2d08], R12 ;  /* 0x002d080c01007387 */ /* 0x010fe20000100a00 */
[----:B------:R0:W-:Y:S03]  /*2f730*/  STL.64 [R1+0x2ce8], R20 ;  /* 0x002ce81401007387 */ /* 0x0001e60000100a00 */
[----:B0-----:R-:W4:Y:S01]  /*2f740*/  LDL.LU R20, [R1+0x2b0] ;  /* 0x0002b00001147983 */ /* 0x001f220000300800 */
[----:B------:R-:W4:Y:S02]  /*2f750*/  LDL.LU R21, [R1+0x2b4] ;  /* 0x0002b40001157983 */ /* 0x000f240000300800 */
[----:B------:R-:W2:Y:S02]  /*2f760*/  LDL.LU R22, [R1+0x2b8] ;  /* 0x0002b80001167983 */ /* 0x000ea40000300800 */
[----:B------:R-:W2:Y:S01]  /*2f770*/  LDL.LU R23, [R1+0x2bc] ;  /* 0x0002bc0001177983 */ /* 0x000ea20000300800 */
[----:B------:R-:W3:Y:S01]  /*2f780*/  LDL.LU R12, [R1+0x3a0] ;  /* 0x0003a000010c7983 */ /* 0x000ee20000300800 */
[----:B------:R-:W3:Y:S02]  /*2f790*/  LDL.LU R13, [R1+0x3a4] ;  /* 0x0003a400010d7983 */ /* 0x000ee40000300800 */
[----:B------:R-:W3:Y:S02]  /*2f7a0*/  LDL.LU R14, [R1+0x3a8] ;  /* 0x0003a800010e7983 */ /* 0x000ee40000300800 */
[----:B------:R-:W3:Y:S01]  /*2f7b0*/  LDL.LU R15, [R1+0x3ac] ;  /* 0x0003ac00010f7983 */ /* 0x000ee20000300800 */
[----:B--2---:R-:W-:Y:S01]  /*2f7c0*/  STL.64 [R1+0x2d00], R22 ;  /* 0x002d001601007387 */ /* 0x004fe20000100a00 */
[----:B----4-:R0:W-:Y:S03]  /*2f7d0*/  STL.64 [R1+0x2cf8], R20 ;  /* 0x002cf81401007387 */ /* 0x0101e60000100a00 */
[----:B0-----:R-:W2:Y:S01]  /*2f7e0*/  LDL.LU R20, [R1+0x390] ;  /* 0x0003900001147983 */ /* 0x001ea20000300800 */
[----:B------:R-:W2:Y:S02]  /*2f7f0*/  LDL.LU R21, [R1+0x394] ;  /* 0x0003940001157983 */ /* 0x000ea40000300800 */
[----:B------:R-:W2:Y:S02]  /*2f800*/  LDL.LU R22, [R1+0x398] ;  /* 0x0003980001167983 */ /* 0x000ea40000300800 */
[----:B------:R-:W2:Y:S01]  /*2f810*/  LDL.LU R23, [R1+0x39c] ;  /* 0x00039c0001177983 */ /* 0x000ea20000300800 */
[----:B------:R-:W4:Y:S01]  /*2f820*/  LDL.LU.64 R18, [R1+0x2d50] ;  /* 0x002d500001127983 */ /* 0x000f220000300a00 */
[----:B------:R-:W4:Y:S02]  /*2f830*/  LDL.LU.64 R16, [R1+0x2d48] ;  /* 0x002d480001107983 */ /* 0x000f240000300a00 */
[----:B------:R0:W-:Y:S02]  /*2f840*/  STL.64 [R1+0x3e0], R8 ;  /* 0x0003e00801007387 */ /* 0x0001e40000100a00 */
[----:B------:R4:W-:Y:S01]  /*2f850*/  STL.64 [R1+0x3e8], R10 ;  /* 0x0003e80a01007387 */ /* 0x0009e20000100a00 */
        /* <DEDUP_REMOVED lines=8> */
[C---:B----4-:R-:W-:Y:S11]  /*2f8e0*/  HMMA.16816.F32 R16, R24.reuse, R8, R16 ;  /* 0x000000081810723c */ /* 0x050ff60000001810 */
[----:B------:R-:W-:Y:S11]  /*2f8f0*/  @!UPT UIADD3 URZ, URZ, URZ, URZ ;  /* 0x0000003f3f3ff290 */ /* 0x000ff6000fffe03f */
[----:B------:R-:W-:Y:S01]  /*2f900*/  @!UPT UIADD3 URZ, URZ, URZ, URZ ;  /* 0x0000003f3f3ff290 */ /* 0x000fe2000fffe03f */
[----:B------:R0:W-:Y:S01]  /*2f910*/  STL.64 [R1+0x3c0], R16 ;  /* 0x0003c01001007387 */ /* 0x0001e20000100a00 */
[----:B------:R-:W-:Y:S03]  /*2f920*/  STL.64 [R1+0x3c8], R18 ;  /* 0x0003c81201007387 */ /* 0x000fe60000100a00 */
[----:B0-----:R-:W4:Y:S01]  /*2f930*/  LDL.LU.64 R16, [R1+0x2d20] ;  /* 0x002d200001107983 */ /* 0x001f220000300a00 */
[----:B------:R0:W-:Y:S03]  /*2f940*/  STL.64 [R1+0x2ca0], R8 ;  /* 0x002ca00801007387 */ /* 0x0001e60000100a00 */
[----:B0-----:R-:W2:Y:S04]  /*2f950*/  LDL.64 R8, [R1+0x10] ;  /* 0x0000100001087983 */ /* 0x001ea80000100a00 */
[----:B--2---:R0:W-:Y:S04]  /*2f960*/  STL.64 [R1+0x2cb8], R8 ;  /* 0x002cb80801007387 */ /* 0x0041e80000100a00 */
[----:B0-----:R-:W2:Y:S01]  /*2f970*/  LDL.64 R8, [R1+0x20] ;  /* 0x0000200001087983 */ /* 0x001ea20000100a00 */
[C---:B----4-:R-:W-:Y:S03]  /*2f980*/  HMMA.16816.F32 R4, R24.reuse, R16, R4 ;  /* 0x000000101804723c */ /* 0x050fe60000001804 */
[----:B--2---:R0:W-:Y:S04]  /*2f990*/  STL.64 [R1+0x2cd0], R8 ;  /* 0x002cd00801007387 */ /* 0x0041e80000100a00 */
[----:B0-----:R-:W2:Y:S01]  /*2f9a0*/  LDL.LU R8, [R1+0x2a0] ;  /* 0x0002a00001087983 */ /* 0x001ea20000300800 */
[----:B------:R-:W2:Y:S02]  /*2f9b0*/  LDL.LU R9, [R1+0x2a4] ;  /* 0x0002a40001097983 */ /* 0x000ea40000300800 */
[----:B------:R-:W2:Y:S02]  /*2f9c0*/  LDL.LU R10, [R1+0x2a8] ;  /* 0x0002a800010a7983 */ /* 0x000ea40000300800 */
[----:B------:R-:W2:Y:S11]  /*2f9d0*/  LDL.LU R11, [R1+0x2ac] ;  /* 0x0002ac00010b7983 */ /* 0x000eb60000300800 */
[----:B------:R-:W-:Y:S01]  /*2f9e0*/  STL.64 [R1+0x3b0], R4 ;  /* 0x0003b00401007387 */ /* 0x000fe20000100a00 */
[----:B------:R0:W-:Y:S03]  /*2f9f0*/  STL.64 [R1+0x3b8], R6 ;  /* 0x0003b80601007387 */ /* 0x0001e60000100a00 */
[----:B0-----:R-:W4:Y:S01]  /*2fa00*/  LDL.LU.64 R6, [R1+0x2d18] ;  /* 0x002d180001067983 */ /* 0x001f220000300a00 */
[----:B------:R-:W3:Y:S02]  /*2fa10*/  LDL.LU.64 R4, [R1+0x2d10] ;  /* 0x002d100001047983 */ /* 0x000ee40000300a00 */
        /* <DEDUP_REMOVED lines=13> */
[----:B------:R0:W-:Y:S01]  /*2faf0*/  STL.64 [R1+0x3a0], R12 ;  /* 0x0003a00c01007387 */ /* 0x0001e20000100a00 */
[----:B------:R-:W-:Y:S03]  /*2fb00*/  STL.64 [R1+0x3a8], R14 ;  /* 0x0003a80e01007387 */ /* 0x000fe60000100a00 */
        /* <DEDUP_REMOVED lines=11> */
[----:B------:R-:W3:Y:S01]  /*2fbc0*/  LDL.LU.64 R20, [R1+0x2ce8] ;  /* 0x002ce80001147983 */ /* 0x000ee20000300a00 */
[----:B------:R-:W3:Y:S02]  /*2fbd0*/  LDL.LU.64 R14, [R1+0x2ce0] ;  /* 0x002ce000010e7983 */ /* 0x000ee40000300a00 */
[----:B------:R-:W3:Y:S11]  /*2fbe0*/  LDL.LU.64 R12, [R1+0x2cd8] ;  /* 0x002cd800010c7983 */ /* 0x000ef60000300a00 */
[----:B------:R-:W-:Y:S08]  /*2fbf0*/  @!UPT UIADD3 URZ, URZ, URZ, URZ ;  /* 0x0000003f3f3ff290 */ /* 0x000ff0000fffe03f */
[----:B------:R0:W-:Y:S01]  /*2fc00*/  STL.64 [R1+0x2b0], R24 ;  /* 0x0002b01801007387 */ /* 0x0001e20000100a00 */
[----:B------:R1:W-:Y:S03]  /*2fc10*/  STL.64 [R1+0x2b8], R26 ;  /* 0x0002b81a01007387 */ /* 0x0003e60000100a00 */
[----:B0-----:R-:W2:Y:S01]  /*2fc20*/  LDL.LU R24, [R1+0x250] ;  /* 0x0002500001187983 */ /* 0x001ea20000300800 */
[----:B------:R-:W2:Y:S02]  /*2fc30*/  LDL.LU R25, [R1+0x254] ;  /* 0x0002540001197983 */ /* 0x000ea40000300800 */
[----:B-1----:R-:W2:Y:S02]  /*2fc40*/  LDL.LU R26, [R1+0x258] ;  /* 0x00025800011a7983 */ /* 0x002ea40000300800 */
[----:B------:R-:W2:Y:S01]  /*2fc50*/  LDL.LU R27, [R1+0x25c] ;  /* 0x00025c00011b7983 */ /* 0x000ea20000300800 */
[C---:B---3--:R-:W-:Y:S01]  /*2fc60*/  HMMA.16816.F32 R20, R12.reuse, R20, R8 ;  /* 0x000000140c14723c */ /* 0x048fe20000001808 */
[----:B------:R-:W3:Y:S11]  /*2fc70*/  LDL.LU.64 R8, [R1+0x2cd0] ;  /* 0x002cd00001087983 */ /* 0x000ef60000300a00 */
[----:B------:R-:W-:Y:S11]  /*2fc80*/  @!UPT UIADD3 URZ, URZ, URZ, URZ ;  /* 0x0000003f3f3ff290 */ /* 0x000ff6000fffe03f */
[----:B------:R-:W-:Y:S01]  /*2fc90*/  STL.64 [R1+0x2a0], R20 ;  /* 0x0002a01401007387 */ /* 0x000fe20000100a00 */
[----:B------:R0:W-:Y:S03]  /*2fca0*/  STL.64 [R1+0x2a8], R22 ;  /* 0x0002a81601007387 */ /* 0x0001e60000100a00 */
[----:B0-----:R-:W3:Y:S01]  /*2fcb0*/  LDL.LU.64 R22, [R1+0x2cc8] ;  /* 0x002cc80001167983 */ /* 0x001ee20000300a00 */
[----:B------:R-:W3:Y:S02]  /*2fcc0*/  LDL.LU.64 R20, [R1+0x2cc0] ;  /* 0x002cc00001147983 */ /* 0x000ee40000300a00 */
[C---:B---3--:R-:W-:Y:S11]  /*2fcd0*/  HMMA.16816.F32 R20, R12.reuse, R8, R20 ;  /* 0x000000080c14723c */ /* 0x048ff60000001814 */
[----:B------:R-:W-:Y:S11]  /*2fce0*/  @!UPT UIADD3 URZ, URZ, URZ, URZ ;  /* 0x0000003f3f3ff290 */ /* 0x000ff6000fffe03f */
[----:B------:R-:W-:Y:S01]  /*2fcf0*/  @!UPT UIADD3 URZ, URZ, URZ, URZ ;  /* 0x0000003f3f3ff290 */ /* 0x000fe2000fffe03f */
[----:B------:R0:W-:Y:S01]  /*2fd00*/  STL.64 [R1+0x290], R20 ;  /* 0x0002901401007387 */ /* 0x0001e20000100a00 */
[----:B------:R1:W-:Y:S02]  /*2fd10*/  STL.64 [R1+0x298], R22 ;  /* 0x0002981601007387 */ /* 0x0003e40000100a00 */
[----:B0-----:R-:W-:Y:S02]  /*2fd20*/  IMAD.MOV.U32 R21, RZ, RZ, R8 ;  /* 0x000000ffff157224 */ /* 0x001fe400078e0008 */
[----:B------:R-:W-:Y:S02]  /*2fd30*/  IMAD.MOV.U32 R20, RZ, RZ, R9 ;  /* 0x000000ffff147224 */ /* 0x000fe400078e0009 */
[----:B------:R-:W2:Y:S02]  /*2fd40*/  LDL.LU.64 R8, [R1+0x2cb8] ;  /* 0x002cb80001087983 */ /* 0x000ea40000300a00 */
[----:B--2---:R-:W-:Y:S01]  /*2fd50*/  HMMA.16816.F32 R16, R12, R8, R16 ;  /* 0x000000080c10723c */ /* 0x004fe20000001810 */
[----:B-1----:R-:W-:-:S02]  /*2fd60*/  IMAD.MOV.U32 R23, RZ, RZ, R8 ;  /* 0x000000ffff177224 */ /* 0x002fc400078e0008 */
[----:B------:R-:W-:Y:S11]  /*2fd70*/  IMAD.MOV.U32 R22, RZ, RZ, R9 ;  /* 0x000000ffff167224 */ /* 0x000ff600078e0009 */
[----:B------:R-:W-:Y:S09]  /*2fd80*/  @!UPT UIADD3 URZ, URZ, URZ, URZ ;  /* 0x0000003f3f3ff290 */ /* 0x000ff2000fffe03f */
[----:B------:R-:W-:Y:S01]  /*2fd90*/  STL.64 [R1+0x280], R16 ;  /* 0x0002801001007387 */ /* 0x000fe20000100a00 */
[----:B------:R0:W-:Y:S03]  /*2fda0*/  STL.64 [R1+0x288], R18 ;  /* 0x0002881201007387 */ /* 0x0001e60000100a00 */
[----:B0-----:R-:W2:Y:S01]  /*2fdb0*/  LDL.LU.64 R18, [R1+0x2cb0] ;  /* 0x002cb00001127983 */ /* 0x001ea20000300a00 */
[----:B------:R-:W2:Y:S02]  /*2fdc0*/  LDL.LU.64 R16, [R1+0x2ca8] ;  /* 0x002ca80001107983 */ /* 0x000ea40000300a00 */
[----:B------:R-:W2:Y:S02]  /*2fdd0*/  LDL.LU.64 R8, [R1+0x2ca0] ;  /* 0x002ca00001087983 */ /* 0x000ea40000300a00 */
[C---:B--2---:R-:W-:Y:S01]  /*2fde0*/  HMMA.16816.F32 R8, R12.reuse, R8, R16 ;  /* 0x000000080c08723c */ /* 0x044fe20000001810 */
[----:B------:R-:W2:Y:S11]  /*2fdf0*/  LDL.LU.64 R16, [R1+0x2c98] ;  /* 0x002c980001107983 */ /* 0x000eb60000300a00 */
[----:B------:R-:W-:Y:S11]  /*2fe00*/  @!UPT UIADD3 URZ, URZ, URZ, URZ ;  /* 0x0000003f3f3ff290 */ /* 0x000ff6000fffe03f */
        /* <DEDUP_REMOVED lines=9> */
[C---:B--2---:R-:W-:Y:S01]  /*2fea0*/  HMMA.16816.F32 R8, R12.reuse, R16, R8 ;  /* 0x000000100c08723c */ /* 0x044fe20000001808 */
[----:B------:R-:W0:Y:S04]  /*2feb0*/  LDSM.16.MT88.4 R16, [R29+0x4180] ;  /* 0x004180001d10783b */ /* 0x000e280000004200 */
[----:B0-----:R-:W-:Y:S11]  /*2fec0*/  STL [R1+0x2be4], R19 ;  /* 0x002be41301007387 */ /* 0x001ff60000100800 */
[----:B------:R-:W-:Y:S07]  /*2fed0*/  @!UPT UIADD3 URZ, URZ, URZ, URZ ;  /* 0x0000003f3f3ff290 */ /* 0x000fee000fffe03f */
[----:B------:R-:W-:Y:S02]  /*2fee0*/  STL.64 [R1+0x260], R8 ;  /* 0x0002600801007387 */ /* 0x000fe40000100a00 */
[----:B------:R0:W-:Y:S02]  /*2fef0*/  STL.64 [R1+0x268], R10 ;  /* 0x0002680a01007387 */ /* 0x0001e40000100a00 */
[----:B0-----:R-:W-:Y:S01]  /*2ff00*/  HMMA.16816.F32 R8, R12, R4, R24 ;  /* 0x000000040c08723c */ /* 0x001fe20000001818 */
[----:B------:R-:W-:Y:S01]  /*2ff10*/  STL [R1+0x2c10], R18 ;  /* 0x002c101201007387 */ /* 0x000fe20000100800 */
[----:B------:R0:W-:Y:S03]  /*2ff20*/  STL.64 [R1+0x2c08], R16 ;  /* 0x002c081001007387 */ /* 0x0001e60000100a00 */
[----:B0-----:R-:W2:Y:S11]  /*2ff30*/  LDL.LU R16, [R1+0x130] ;  /* 0x0001300001107983 */ /* 0x001eb60000300800 */
[----:B------:R-:W-:Y:S07]  /*2ff40*/  @!UPT UIADD3 URZ, URZ, URZ, URZ ;  /* 0x0000003f3f3ff290 */ /* 0x000fee000fffe03f */
[----:B------:R-:W-:Y:S01]  /*2ff50*/  STL.64 [R1+0x250], R8 ;  /* 0x0002500801007387 */ /* 0x000fe20000100a00 */
[----:B------:R-:W-:Y:S02]  /*2ff60*/  STL.64 [R1+0x258], R10 ;  /* 0x0002580a01007387 */ /* 0x000fe40000100a00 */
[----:B------:R-:W2:Y:S02]  /*2ff70*/  LDL.LU R17, [R1+0x134] ;  /* 0x0001340001117983 */ /* 0x000ea40000300800 */
[----:B------:R-:W3:Y:S01]  /*2ff80*/  LDL.LU R18, [R1+0x138] ;  /* 0x0001380001127983 */ /* 0x000ee20000300800 */
[----:B------:R-:W3:Y:S04]  /*2ff90*/  LDL.LU R19, [R1+0x13c] ;  /* 0x00013c0001137983 */ /* 0x000ee80000300800 */
[----:B---3--:R-:W-:Y:S01]  /*2ffa0*/  STL.64 [R1+0x2c20], R18 ;  /* 0x002c201201007387 */ /* 0x008fe20000100a00 */
[----:B--2---:R0:W-:Y:S03]  /*2ffb0*/  STL.64 [R1+0x2c18], R16 ;  /* 0x002c181001007387 */ /* 0x0041e60000100a00 */
[----:B0-----:R-:W2:Y:S04]  /*2ffc0*/  LDL.LU.64 R16, [R1] ;  /* 0x0000000001107983 */ /* 0x001ea80000300a00 */
[----:B--2---:R-:W-:Y:S01]  /*2ffd0*/  STL.64 [R1+0x2c30], R16 ;  /* 0x002c301001007387 */ /* 0x004fe20000100a00 */
[----:B----4-:R-:W-:Y:S02]  /*2ffe0*/  STL.64 [R1+0x2c00], R6 ;  /* 0x002c000601007387 */ /* 0x010fe40000100a00 */
[----:B------:R0:W-:Y:S02]  /*2fff0*/  STL.64 [R1+0x2bf8], R4 ;  /* 0x002bf80401007387 */ /* 0x0001e40000100a00 */
[----:B0-----:R-:W2:Y:S04]  /*30000*/  LDL.LU.64 R4, [R1+0x30] ;  /* 0x0000300001047983 */ /* 0x001ea80000300a00 */
[----:B--2---:R0:W-:Y:S04]  /*30010*/  STL.64 [R1+0x2c28], R4 ;  /* 0x002c280401007387 */ /* 0x0041e80000100a00 */
[----:B0-----:R-:W2:Y:S01]  /*30020*/  LDL.LU R4, [R1+0x140] ;  /* 0x0001400001047983 */ /* 0x001ea20000300800 */
[----:B------:R-:W2:Y:S02]  /*30030*/  LDL.LU R5, [R1+0x144] ;  /* 0x0001440001057983 */ /* 0x000ea40000300800 */
[----:B------:R-:W3:Y:S02]  /*30040*/  LDL.LU R6, [R1+0x148] ;  /* 0x0001480001067983 */ /* 0x000ee40000300800 */
[----:B------:R-:W3:Y:S02]  /*30050*/  LDL.LU R7, [R1+0x14c] ;  /* 0x00014c0001077983 */ /* 0x000ee40000300800 */
[----:B------:R-:W-:-:S02]  /*30060*/  IMAD.MOV.U32 R16, RZ, RZ, R23 ;  /* 0x000000ffff107224 */ /* 0x000fc400078e0017 */
[----:B------:R-:W-:Y:S01]  /*30070*/  IMAD.MOV.U32 R17, RZ, RZ, R22 ;  /* 0x000000ffff117224 */ /* 0x000fe200078e0016 */
[----:B---3--:R-:W-:Y:S01]  /*30080*/  STL.64 [R1+0x2c40], R6 ;  /* 0x002c400601007387 */ /* 0x008fe20000100a00 */
[----:B--2---:R0:W-:Y:S03]  /*30090*/  STL.64 [R1+0x2c38], R4 ;  /* 0x002c380401007387 */ /* 0x0041e60000100a00 */
[----:B------:R1:W-:Y:S01]  /*300a0*/  STL.64 [R1+0x2c48], R16 ;  /* 0x002c481001007387 */ /* 0x0003e20000100a00 */
[----:B0-----:R-:W2:Y:S01]  /*300b0*/  LDL.LU R4, [R1+0x150] ;  /* 0x0001500001047983 */ /* 0x001ea20000300800 */
[----:B------:R-:W2:Y:S02]  /*300c0*/  LDL.LU R5, [R1+0x154] ;  /* 0x0001540001057983 */ /* 0x000ea40000300800 */
[----:B------:R-:W3:Y:S02]  /*300d0*/  LDL.LU R6, [R1+0x158] ;  /* 0x0001580001067983 */ /* 0x000ee40000300800 */
[----:B------:R-:W3:Y:S02]  /*300e0*/  LDL.LU R7, [R1+0x15c] ;  /* 0x00015c0001077983 */ /* 0x000ee40000300800 */
[----:B---3--:R-:W-:Y:S01]  /*300f0*/  STL.64 [R1+0x2c58], R6 ;  /* 0x002c580601007387 */ /* 0x008fe20000100a00 */
[----:B--2---:R-:W-:Y:S02]  /*30100*/  STL.64 [R1+0x2c50], R4 ;  /* 0x002c500401007387 */ /* 0x004fe40000100a00 */
[----:B------:R-:W2:Y:S02]  /*30110*/  LDL.LU.64 R8, [R1+0x60] ;  /* 0x0000600001087983 */ /* 0x000ea40000300a00 */
[----:B-1----:R-:W-:-:S02]  /*30120*/  IMAD.MOV.U32 R16, RZ, RZ, R21 ;  /* 0x000000ffff107224 */ /* 0x002fc400078e0015 */
[----:B------:R-:W-:Y:S02]  /*30130*/  IMAD.MOV.U32 R17, RZ, RZ, R20 ;  /* 0x000000ffff117224 */ /* 0x000fe400078e0014 */
[----:B------:R-:W0:Y:S04]  /*30140*/  LDSM.16.MT88.4 R20, [R28+0x6000] ;  /* 0x006000001c14783b */ /* 0x000e280000004200 */
[----:B--2---:R1:W-:Y:S04]  /*30150*/  STL.64 [R1+0x2c90], R8 ;  /* 0x002c900801007387 */ /* 0x0043e80000100a00 */
[----:B-1----:R-:W2:Y:S01]  /*30160*/  LDL.LU R8, [R1+0x240] ;  /* 0x0002400001087983 */ /* 0x002ea20000300800 */
[----:B------:R-:W2:Y:S02]  /*30170*/  LDL.LU R9, [R1+0x244] ;  /* 0x0002440001097983 */ /* 0x000ea40000300800 */
[----:B------:R-:W2:Y:S02]  /*30180*/  LDL.LU R10, [R1+0x248] ;  /* 0x00024800010a7983 */ /* 0x000ea40000300800 */
[----:B------:R-:W2:Y:S01]  /*30190*/  LDL.LU R11, [R1+0x24c] ;  /* 0x00024c00010b7983 */ /* 0x000ea20000300800 */
[----:B------:R1:W-:Y:S04]  /*301a0*/  STL.64 [R1+0x2c60], R16 ;  /* 0x002c601001007387 */ /* 0x0003e80000100a00 */
[----:B-1----:R-:W3:Y:S04]  /*301b0*/  LDL.LU.64 R16, [R1+0x40] ;  /* 0x0000400001107983 */ /* 0x002ee80000300a00 */
[----:B---3--:R1:W-:Y:S04]  /*301c0*/  STL.64 [R1+0x2c88], R16 ;  /* 0x002c881001007387 */ /* 0x0083e80000100a00 */
[----:B-1----:R-:W3:Y:S01]  /*301d0*/  LDL.LU R16, [R1+0x190] ;  /* 0x0001900001107983 */ /* 0x002ee20000300800 */
[----:B------:R-:W3:Y:S02]  /*301e0*/  LDL.LU R17, [R1+0x194] ;  /* 0x0001940001117983 */ /* 0x000ee40000300800 */
[----:B------:R-:W3:Y:S02]  /*301f0*/  LDL.LU R18, [R1+0x198] ;  /* 0x0001980001127983 */ /* 0x000ee40000300800 */
[----:B------:R-:W3:Y:S01]  /*30200*/  LDL.LU R19, [R1+0x19c] ;  /* 0x00019c0001137983 */ /* 0x000ee20000300800 */
[----:B------:R-:W4:Y:S01]  /*30210*/  LDL.LU R4, [R1+0x160] ;  /* 0x0001600001047983 */ /* 0x000f220000300800 */
[----:B------:R-:W4:Y:S02]  /*30220*/  LDL.LU R5, [R1+0x164] ;  /* 0x0001640001057983 */ /* 0x000f240000300800 */
[----:B------:R-:W2:Y:S02]  /*30230*/  LDL.LU R6, [R1+0x168] ;  /* 0x0001680001067983 */ /* 0x000ea40000300800 */
[----:B------:R-:W2:Y:S02]  /*30240*/  LDL.LU R7, [R1+0x16c] ;  /* 0x00016c0001077983 */ /* 0x000ea40000300800 */
[----:B--2---:R-:W-:Y:S01]  /*30250*/  STL.64 [R1+0x2c70], R6 ;  /* 0x002c700601007387 */ /* 0x004fe20000100a00 */
[----:B----4-:R1:W-:Y:S03]  /*30260*/  STL.64 [R1+0x2c68], R4 ;  /* 0x002c680401007387 */ /* 0x0103e60000100a00 */
[----:B-1----:R-:W2:Y:S01]  /*30270*/  LDL.LU R4, [R1+0x170] ;  /* 0x0001700001047983 */ /* 0x002ea20000300800 */
[----:B------:R-:W2:Y:S02]  /*30280*/  LDL.LU R5, [R1+0x174] ;  /* 0x0001740001057983 */ /* 0x000ea40000300800 */
[----:B------:R-:W2:Y:S02]  /*30290*/  LDL.LU R6, [R1+0x178] ;  /* 0x0001780001067983 */ /* 0x000ea40000300800 */
[----:B------:R-:W2:Y:S01]  /*302a0*/  LDL.LU R7, [R1+0x17c] ;  /* 0x00017c0001077983 */ /* 0x000ea20000300800 */
[----:B0-----:R-:W-:Y:S01]  /*302b0*/  STL.64 [R1+0x2b10], R22 ;  /* 0x002b101601007387 */ /* 0x001fe20000100a00 */
[----:B------:R0:W-:Y:S03]  /*302c0*/  STL.64 [R1+0x2b08], R20 ;  /* 0x002b081401007387 */ /* 0x0001e60000100a00 */
[----:B0-----:R-:W4:Y:S01]  /*302d0*/  LDL.LU R20, [R1+0xb0] ;  /* 0x0000b00001147983 */ /* 0x001f220000300800 */
[----:B------:R-:W4:Y:S02]  /*302e0*/  LDL.LU R21, [R1+0xb4] ;  /* 0x0000b40001157983 */ /* 0x000f240000300800 */
[----:B------:R-:W2:Y:S02]  /*302f0*/  LDL.LU R22, [R1+0xb8] ;  /* 0x0000b80001167983 */ /* 0x000ea40000300800 */
[----:B------:R-:W2:Y:S02]  /*30300*/  LDL.LU R23, [R1+0xbc] ;  /* 0x0000bc0001177983 */ /* 0x000ea40000300800 */
[----:B------:R-:W-:-:S02]  /*30310*/  IMAD.MOV.U32 R24, RZ, RZ, R3 ;  /* 0x000000ffff187224 */ /* 0x000fc400078e0003 */
[----:B------:R-:W-:-:S07]  /*30320*/  IMAD.MOV.U32 R25, RZ, RZ, R2 ;  /* 0x000000ffff197224 */ /* 0x000fce00078e0002 */
[C---:B------:R-:W-:Y:S01]  /*30330*/  HMMA.16816.F32 R24, R12.reuse, R24, R8 ;  /* 0x000000180c18723c */ /* 0x040fe20000001808 */
[----:B--2---:R-:W-:Y:S01]  /*30340*/  STL.64 [R1+0x2bf0], R22 ;  /* 0x002bf01601007387 */ /* 0x004fe20000100a00 */
[----:B----4-:R0:W-:Y:S03]  /*30350*/  STL.64 [R1+0x2be8], R20 ;  /* 0x002be81401007387 */ /* 0x0101e60000100a00 */
[----:B0-----:R-:W2:Y:S01]  /*30360*/  LDL.LU R20, [R1+0x120] ;  /* 0x0001200001147983 */ /* 0x001ea20000300800 */
[----:B------:R-:W2:Y:S02]  /*30370*/  LDL.LU R21, [R1+0x124] ;  /* 0x0001240001157983 */ /* 0x000ea40000300800 */
[----:B------:R-:W2:Y:S02]  /*30380*/  LDL.LU R22, [R1+0x128] ;  /* 0x0001280001167983 */ /* 0x000ea40000300800 */
[----:B------:R-:W2:Y:S01]  /*30390*/  LDL.LU R23, [R1+0x12c] ;  /* 0x00012c0001177983 */ /* 0x000ea20000300800 */
[----:B------:R-:W3:Y:S11]  /*303a0*/  LDL.LU.64 R8, [R1+0x2c90] ;  /* 0x002c900001087983 */ /* 0x000ef60000300a00 */
[----:B------:R-:W-:Y:S01]  /*303b0*/  @!UPT UIADD3 URZ, URZ, URZ, URZ ;  /* 0x0000003f3f3ff290 */ /* 0x000fe2000fffe03f */
[----:B------:R-:W-:Y:S02]  /*303c0*/  STL.64 [R1+0x240], R24 ;  /* 0x0002401801007387 */ /* 0x000fe40000100a00 */
[----:B------:R-:W-:Y:S02]  /*303d0*/  STL.64 [R1+0x248], R26 ;  /* 0x0002481a01007387 */ /* 0x000fe40000100a00 */
[----:B------:R-:W0:Y:S04]  /*303e0*/  LDSM.16.MT88.4 R24, [R28+0x6080] ;  /* 0x006080001c18783b */ /* 0x000e280000004200 */
[----:B0-----:R-:W-:Y:S01]  /*303f0*/  STL.64 [R1+0x2a90], R26 ;  /* 0x002a901a01007387 */ /* 0x001fe20000100a00 */
[----:B------:R0:W-:Y:S03]  /*30400*/  STL.64 [R1+0x2a88], R24 ;  /* 0x002a881801007387 */ /* 0x0001e60000100a00 */
[----:B0-----:R-:W4:Y:S01]  /*30410*/  LDL.LU.64 R24, [R1+0x50] ;  /* 0x0000500001187983 */ /* 0x001f220000300a00 */
[----:B---3--:R-:W-:Y:S03]  /*30420*/  HMMA.16816.F32 R12, R12, R8, R16 ;  /* 0x000000080c0c723c */ /* 0x008fe60000001810 */
[----:B------:R-:W3:Y:S01]  /*30430*/  LDL.LU.64 R16, [R1+0x2c88] ;  /* 0x002c880001107983 */ /* 0x000ee20000300a00 */
[----:B------:R-:W-:Y:S11]  /*30440*/  IMAD.MOV.U32 R3, RZ, RZ, R8 ;  /* 0x000000ffff037224 */ /* 0x000ff600078e0008 */
[----:B------:R-:W-:Y:S08]  /*30450*/  @!UPT UIADD3 URZ, URZ, URZ, URZ ;  /* 0x0000003f3f3ff290 */ /* 0x000ff0000fffe03f */
[----:B------:R-:W-:Y:S01]  /*30460*/  STL.64 [R1+0x190], R12 ;  /* 0x0001900c01007387 */ /* 0x000fe20000100a00 */
[----:B------:R-:W-:Y:S02]  /*30470*/  STL.64 [R1+0x198], R14 ;  /* 0x0001980e01007387 */ /* 0x000fe40000100a00 */
[----:B------:R-:W0:Y:S04]  /*30480*/  LDSM.16.MT88.4 R12, [R28+0x6100] ;  /* 0x006100001c0c783b */ /* 0x000e280000004200 */
[----:B------:R-:W-:Y:S01]  /*30490*/  IMAD.MOV.U32 R2, RZ, RZ, R9 ;  /* 0x000000ffff027224 */ /* 0x000fe200078e0009 */
[----:B------:R-:W2:Y:S01]  /*304a0*/  LDL.LU.64 R10, [R1+0x2c80] ;  /* 0x002c8000010a7983 */ /* 0x000ea20000300a00 */
[----:B------:R-:W2:Y:S03]  /*304b0*/  LDL.LU.64 R8, [R1+0x2c78] ;  /* 0x002c780001087983 */ /* 0x000ea60000300a00 */
[----:B0-----:R0:W-:Y:S01]  /*304c0*/  STL.64 [R1+0x2a18], R14 ;  /* 0x002a180e01007387 */ /* 0x0011e20000100a00 */
[----:B------:R-:W-:Y:S03]  /*304d0*/  STL.64 [R1+0x2a10], R12 ;  /* 0x002a100c01007387 */ /* 0x000fe60000100a00 */
[----:B0-----:R-:W4:Y:S01]  /*304e0*/  LDL R14, [R1+0x68] ;  /* 0x00006800010e7983 */ /* 0x001f220000100800 */
[----:B---3--:R-:W-:-:S02]  /*304f0*/  IMAD.MOV.U32 R28, RZ, RZ, R16 ;  /* 0x000000ffff1c7224 */ /* 0x008fc400078e0010 */
[----:B------:R-:W-:Y:S01]  /*30500*/  IMAD.MOV.U32 R29, RZ, RZ, R17 ;  /* 0x000000ffff1d7224 */ /* 0x000fe200078e0011 */
[C---:B--2---:R-:W-:Y:S01]  /*30510*/  HMMA.16816.F32 R4, R8.reuse, R16, R4 ;  /* 0x000000100804723c */ /* 0x044fe20000001804 */
[----:B----4-:R-:W-:Y:S11]  /*30520*/  STL [R1+0x2a98], R14 ;  /* 0x002a980e01007387 */ /* 0x010ff60000100800 */
[----:B------:R-:W-:Y:S11]  /*30530*/  @!UPT UIADD3 URZ, URZ, URZ, URZ ;  /* 0x0000003f3f3ff290 */ /* 0x000ff6000fffe03f */
[----:B------:R-:W-:Y:S02]  /*30540*/  STL.64 [R1+0x170], R4 ;  /* 0x0001700401007387 */ /* 0x000fe40000100a00 */
[----:B------:R0:W-:Y:S02]  /*30550*/  STL.64 [R1+0x178], R6 ;  /* 0x0001780601007387 */ /* 0x0001e40000100a00 */
[----:B0-----:R-:W2:Y:S01]  /*30560*/  LDL.LU.64 R6, [R1+0x2c70] ;  /* 0x002c700001067983 */ /* 0x001ea20000300a00 */
[----:B------:R-:W2:Y:S02]  /*30570*/  LDL.LU.64 R4, [R1+0x2c68] ;  /* 0x002c680001047983 */ /* 0x000ea40000300a00 */
[----:B------:R-:W2:Y:S02]  /*30580*/  LDL.LU.64 R16, [R1+0x2c60] ;  /* 0x002c600001107983 */ /* 0x000ea40000300a00 */
[C---:B--2---:R-:W-:Y:S01]  /*30590*/  HMMA.16816.F32 R16, R8.reuse, R16, R4 ;  /* 0x000000100810723c */ /* 0x044fe20000001804 */
[----:B------:R-:W2:Y:S01]  /*305a0*/  LDL.LU.64 R6, [R1+0x2c58] ;  /* 0x002c580001067983 */ /* 0x000ea20000300a00 */
[----:B------:R-:W2:Y:S11]  /*305b0*/  LDL.LU.64 R4, [R1+0x2c50] ;  /* 0x002c500001047983 */ /* 0x000eb60000300a00 */
[----:B------:R-:W-:Y:S10]  /*305c0*/  @!UPT UIADD3 URZ, URZ, URZ, URZ ;  /* 0x0000003f3f3ff290 */ /* 0x000ff4000fffe03f */
[----:B------:R0:W-:Y:S01]  /*305d0*/  STL.64 [R1+0x160], R16 ;  /* 0x0001601001007387 */ /* 0x0001e20000100a00 */
[----:B------:R2:W-:Y:S03]  /*305e0*/  STL.64 [R1+0x168], R18 ;  /* 0x0001681201007387 */ /* 0x0005e60000100a00 */
[----:B0-----:R-:W2:Y:S02]  /*305f0*/  LDL.LU.64 R16, [R1+0x2c48] ;  /* 0x002c480001107983 */ /* 0x001ea40000300a00 */
[C---:B--2---:R-:W-:Y:S02]  /*30600*/  HMMA.16816.F32 R16, R8.reuse, R16, R4 ;  /* 0x000000100810723c */ /* 0x044fe40000001804 */
[----:B------:R-:W2:Y:S01]  /*30610*/  LDL.LU.64 R6, [R1+0x2c40] ;  /* 0x002c400001067983 */ /* 0x000ea20000300a00 */
[----:B------:R-:W2:Y:S11]  /*30620*/  LDL.LU.64 R4, [R1+0x2c38] ;  /* 0x002c380001047983 */ /* 0x000eb60000300a00 */
[----:B------:R-:W-:Y:S09]  /*30630*/  @!UPT UIADD3 URZ, URZ, URZ, URZ ;  /* 0x0000003f3f3ff290 */ /* 0x000ff2000fffe03f */
[----:B------:R0:W-:Y:S01]  /*30640*/  STL.64 [R1+0x150], R16 ;  /* 0x0001501001007387 */ /* 0x0001e20000100a00 */
[----:B------:R-:W-:Y:S03]  /*30650*/  STL.64 [R1+0x158], R18 ;  /* 0x0001581201007387 */ /* 0x000fe60000100a00 */
[----:B0-----:R-:W2:Y:S01]  /*30660*/  LDL.LU.64 R16, [R1+0x2c30] ;  /* 0x002c300001107983 */ /* 0x001ea20000300a00 */
[----:B------:R-:W-:Y:S02]  /*30670*/  IMAD.MOV.U32 R12, RZ, RZ, R3 ;  /* 0x000000ffff0c7224 */ /* 0x000fe400078e0003 */
[----:B------:R-:W-:Y:S01]  /*30680*/  IMAD.MOV.U32 R15, RZ, RZ, R0 ;  /* 0x000000ffff0f7224 */ /* 0x000fe200078e0000 */
[C---:B--2---:R-:W-:Y:S01]  /*30690*/  HMMA.16816.F32 R4, R8.reuse, R16, R4 ;  /* 0x000000100804723c */ /* 0x044fe20000001804 */
[----:B------:R-:W-:Y:S02]  /*306a0*/  IMAD.MOV.U32 R3, RZ, RZ, R16 ;  /* 0x000000ffff037224 */ /* 0x000fe400078e0010 */
[----:B------:R-:W-:Y:S11]  /*306b0*/  IMAD.MOV.U32 R0, RZ, RZ, R17 ;  /* 0x000000ffff007224 */ /* 0x000ff600078e0011 */
[----:B------:R-:W-:Y:S09]  /*306c0*/  @!UPT UIADD3 URZ, URZ, URZ, URZ ;  /* 0x0000003f3f3ff290 */ /* 0x000ff2000fffe03f */
[----:B------:R0:W-:Y:S01]  /*306d0*/  STL.64 [R1+0x140], R4 ;  /* 0x0001400401007387 */ /* 0x0001e20000100a00 */
[----:B------:R-:W-:Y:S03]  /*306e0*/  STL.64 [R1+0x148], R6 ;  /* 0x0001480601007387 */ /* 0x000fe60000100a00 */
[----:B0-----:R-:W2:Y:S01]  /*306f0*/  LDL.LU.64 R4, [R1+0x2c28] ;  /* 0x002c280001047983 */ /* 0x001ea20000300a00 */
[----:B------:R-:W2:Y:S02]  /*30700*/  LDL.LU.64 R18, [R1+0x2c20] ;  /* 0x002c200001127983 */ /* 0x000ea40000300a00 */
[----:B------:R-:W2:Y:S02]  /*30710*/  LDL.LU.64 R16, [R1+0x2c18] ;  /* 0x002c180001107983 */ /* 0x000ea40000300a00 */
[----:B------:R-:W-:Y:S01]  /*30720*/  IMAD.MOV.U32 R13, RZ, RZ, R2 ;  /* 0x000000ffff0d7224 */ /* 0x000fe200078e0002 */
[C---:B--2---:R-:W-:Y:S01]  /*30730*/  HMMA.16816.F32 R16, R8.reuse, R4, R16 ;  /* 0x000000040810723c */ /* 0x044fe20000001810 */
[----:B------:R-:W-:Y:S11]  /*30740*/  IMAD.MOV.U32 R2, RZ, RZ, R5 ;  /* 0x000000ffff027224 */ /* 0x000ff600078e0005 */
[----:B------:R-:W-:Y:S11]  /*30750*/  @!UPT UIADD3 URZ, URZ, URZ, URZ ;  /* 0x0000003f3f3ff290 */ /* 0x000ff6000fffe03f */
[----:B------:R-:W-:Y:S01]  /*30760*/  STL.64 [R1+0x130], R16 ;  /* 0x0001301001007387 */ /* 0x000fe20000100a00 */
[----:B------:R0:W-:Y:S03]  /*30770*/  STL.64 [R1+0x138], R18 ;  /* 0x0001381201007387 */ /* 0x0001e60000100a00 */
[----:B0-----:R-:W2:Y:S01]  /*30780*/  LDL.LU R18, [R1+0x2c10] ;  /* 0x002c100001127983 */ /* 0x001ea20000300800 */
[----:B------:R-:W2:Y:S02]  /*30790*/  LDL.LU.64 R16, [R1+0x2c08] ;  /* 0x002c080001107983 */ /* 0x000ea40000300a00 */
[----:B------:R-:W-:Y:S02]  /*307a0*/  IMAD.MOV.U32 R19, RZ, RZ, R4 ;  /* 0x000000ffff137224 */ /* 0x000fe400078e0004 */
[----:B------:R-:W3:Y:S01]  /*307b0*/  LDL.LU.64 R6, [R1+0x2c00] ;  /* 0x002c000001067983 */ /* 0x000ee20000300a00 */
[----:B------:R-:W4:Y:S02]  /*307c0*/  LDL.LU.64 R4, [R1+0x2bf8] ;  /* 0x002bf80001047983 */ /* 0x000f240000300a00 */
[C---:B----4-:R-:W-:Y:S11]  /*307d0*/  HMMA.16816.F32 R20, R8.reuse, R4, R20 ;  /* 0x000000040814723c */ /* 0x050ff60000001814 */
        /* <DEDUP_REMOVED lines=8> */
[----:B0-----:R-:W3:Y:S01]  /*30860*/  LDL.LU R4, [R1+0x110] ;  /* 0x0001100001047983 */ /* 0x001ee20000300800 */
[----:B------:R-:W3:Y:S02]  /*30870*/  LDL.LU R5, [R1+0x114] ;  /* 0x0001140001057983 */ /* 0x000ee40000300800 */
[----:B------:R-:W3:Y:S02]  /*30880*/  LDL.LU R6, [R1+0x118] ;  /* 0x0001180001067983 */ /* 0x000ee40000300800 */
[----:B------:R-:W3:Y:S02]  /*30890*/  LDL.LU R7, [R1+0x11c] ;  /* 0x00011c0001077983 */ /* 0x000ee40000300800 */
[C---:B---3--:R-:W-:Y:S08]  /*308a0*/  HMMA.16816.F32 R4, R8.reuse, R24, R4 ;  /* 0x000000180804723c */ /* 0x048ff00000001804 */
[----:B----4-:R-:W-:Y:S11]  /*308b0*/  HMMA.16816.F32 R8, R8, R12, R20 ;  /* 0x0000000c0808723c */ /* 0x010ff60000001814 */
[----:B------:R-:W-:Y:S04]  /*308c0*/  @!UPT UIADD3 URZ, URZ, URZ, URZ ;  /* 0x0000003f3f3ff290 */ /* 0x000fe8000fffe03f */
[----:B------:R0:W-:Y:S01]  /*308d0*/  STL.64 [R1+0x110], R4 ;  /* 0x0001100401007387 */ /* 0x0001e20000100a00 */
[----:B------:R-:W-:Y:S02]  /*308e0*/  STL.64 [R1+0x118], R6 ;  /* 0x0001180601007387 */ /* 0x000fe40000100a00 */
[----:B------:R-:W-:Y:S02]  /*308f0*/  STL [R1+0x2b20], R15 ;  /* 0x002b200f01007387 */ /* 0x000fe40000100800 */
[----:B------:R-:W-:Y:S03]  /*30900*/  STL.64 [R1+0x2b18], R12 ;  /* 0x002b180c01007387 */ /* 0x000fe60000100a00 */
[----:B------:R1:W-:Y:S01]  /*30910*/  STL.64 [R1+0xb0], R8 ;  /* 0x0000b00801007387 */ /* 0x0003e20000100a00 */
[----:B------:R3:W-:Y:S02]  /*30920*/  STL.64 [R1+0xb8], R10 ;  /* 0x0000b80a01007387 */ /* 0x0007e40000100a00 */
[----:B0-----:R-:W-:-:S02]  /*30930*/  IMAD.MOV.U32 R5, RZ, RZ, R24 ;  /* 0x000000ffff057224 */ /* 0x001fc400078e0018 */
[----:B------:R-:W-:Y:S01]  /*30940*/  IMAD.MOV.U32 R4, RZ, RZ, R25 ;  /* 0x000000ffff047224 */ /* 0x000fe200078e0019 */
[----:B------:R-:W4:Y:S01]  /*30950*/  LDL.LU R24, [R1+0x2d0] ;  /* 0x0002d00001187983 */ /* 0x000f220000300800 */
[----:B------:R-:W4:Y:S02]  /*30960*/  LDL.LU R25, [R1+0x2d4] ;  /* 0x0002d40001197983 */ /* 0x000f240000300800 */
[----:B------:R-:W2:Y:S02]  /*30970*/  LDL.LU R26, [R1+0x2d8] ;  /* 0x0002d800011a7983 */ /* 0x000ea40000300800 */
[----:B------:R-:W2:Y:S01]  /*30980*/  LDL.LU R27, [R1+0x2dc] ;  /* 0x0002dc00011b7983 */ /* 0x000ea20000300800 */
[----:B-1----:R-:W2:Y:S01]  /*30990*/  LDL.LU R8, [R1+0x2f0] ;  /* 0x0002f00001087983 */ /* 0x002ea20000300800 */
[----:B------:R-:W2:Y:S02]  /*309a0*/  LDL.LU R9, [R1+0x2f4] ;  /* 0x0002f40001097983 */ /* 0x000ea40000300800 */
[----:B---3--:R-:W3:Y:S02]  /*309b0*/  LDL.LU R10, [R1+0x2f8] ;  /* 0x0002f800010a7983 */ /* 0x008ee40000300800 */
[----:B------:R-:W3:Y:S02]  /*309c0*/  LDL.LU R11, [R1+0x2fc] ;  /* 0x0002fc00010b7983 */ /* 0x000ee40000300800 */
[----:B---3--:R-:W-:Y:S01]  /*309d0*/  STL.64 [R1+0x2ad0], R10 ;  /* 0x002ad00a01007387 */ /* 0x008fe20000100a00 */
[----:B--2---:R0:W-:Y:S03]  /*309e0*/  STL.64 [R1+0x2ac8], R8 ;  /* 0x002ac80801007387 */ /* 0x0041e60000100a00 */
[----:B0-----:R-:W2:Y:S01]  /*309f0*/  LDL.LU R8, [R1+0x300] ;  /* 0x0003000001087983 */ /* 0x001ea20000300800 */
[----:B------:R-:W2:Y:S02]  /*30a00*/  LDL.LU R9, [R1+0x304] ;  /* 0x0003040001097983 */ /* 0x000ea40000300800 */
[----:B------:R-:W3:Y:S02]  /*30a10*/  LDL.LU R10, [R1+0x308] ;  /* 0x00030800010a7983 */ /* 0x000ee40000300800 */
[----:B------:R-:W3:Y:S01]  /*30a20*/  LDL.LU R11, [R1+0x30c] ;  /* 0x00030c00010b7983 */ /* 0x000ee20000300800 */
[----:B------:R-:W2:Y:S01]  /*30a30*/  LDL.LU R20, [R1+0x330] ;  /* 0x0003300001147983 */ /* 0x000ea20000300800 */
[----:B------:R-:W2:Y:S02]  /*30a40*/  LDL.LU R21, [R1+0x334] ;  /* 0x0003340001157983 */ /* 0x000ea40000300800 */
[----:B------:R-:W2:Y:S02]  /*30a50*/  LDL.LU R22, [R1+0x338] ;  /* 0x0003380001167983 */ /* 0x000ea40000300800 */
[----:B------:R-:W2:Y:S02]  /*30a60*/  LDL.LU R23, [R1+0x33c] ;  /* 0x00033c0001177983 */ /* 0x000ea40000300800 */
[----:B------:R-:W-:-:S02]  /*30a70*/  IMAD.MOV.U32 R12, RZ, RZ, R5 ;  /* 0x000000ffff0c7224 */ /* 0x000fc400078e0005 */
[----:B------:R-:W-:Y:S01]  /*30a80*/  IMAD.MOV.U32 R13, RZ, RZ, R4 ;  /* 0x000000ffff0d7224 */ /* 0x000fe200078e0004 */
[----:B--2---:R-:W-:Y:S01]  /*30a90*/  STL.64 [R1+0x2b30], R22 ;  /* 0x002b301601007387 */ /* 0x004fe20000100a00 */
[----:B------:R0:W-:Y:S03]  /*30aa0*/  STL.64 [R1+0x2b28], R20 ;  /* 0x002b281401007387 */ /* 0x0001e60000100a00 */
[----:B------:R1:W-:Y:S01]  /*30ab0*/  STL.64 [R1+0x2b38], R12 ;  /* 0x002b380c01007387 */ /* 0x0003e20000100a00 */
[----:B0-----:R-:W2:Y:S01]  /*30ac0*/  LDL.LU R20, [R1+0x350] ;  /* 0x0003500001147983 */ /* 0x001ea20000300800 */
[----:B------:R-:W2:Y:S02]  /*30ad0*/  LDL.LU R21, [R1+0x354] ;  /* 0x0003540001157983 */ /* 0x000ea40000300800 */
[----:B------:R-:W2:Y:S02]  /*30ae0*/  LDL.LU R22, [R1+0x358] ;  /* 0x0003580001167983 */ /* 0x000ea40000300800 */
[----:B------:R-:W2:Y:S02]  /*30af0*/  LDL.LU R23, [R1+0x35c] ;  /* 0x00035c0001177983 */ /* 0x000ea40000300800 */
[----:B--2---:R-:W-:Y:S01]  /*30b00*/  STL.64 [R1+0x2b58], R22 ;  /* 0x002b581601007387 */ /* 0x004fe20000100a00 */
[----:B------:R0:W-:Y:S02]  /*30b10*/  STL.64 [R1+0x2b50], R20 ;  /* 0x002b501401007387 */ /* 0x0001e40000100a00 */
[----:B-1----:R-:W2:Y:S02]  /*30b20*/  LDL.LU R12, [R1+0x340] ;  /* 0x00034000010c7983 */ /* 0x002ea40000300800 */
[----:B------:R-:W2:Y:S01]  /*30b30*/  LDL.LU R13, [R1+0x344] ;  /* 0x00034400010d7983 */ /* 0x000ea20000300800 */
[----:B------:R-:W2:Y:S01]  /*30b40*/  LDL.LU R14, [R1+0x348] ;  /* 0x00034800010e7983 */ /* 0x000ea20000300800 */
[----:B------:R-:W2:Y:S02]  /*30b50*/  LDL.LU R15, [R1+0x34c] ;  /* 0x00034c00010f7983 */ /* 0x000ea40000300800 */
[----:B------:R-:W-:-:S02]  /*30b60*/  IMAD.MOV.U32 R4, RZ, RZ, R19 ;  /* 0x000000ffff047224 */ /* 0x000fc400078e0013 */
[----:B------:R-:W-:Y:S01]  /*30b70*/  IMAD.MOV.U32 R5, RZ, RZ, R2 ;  /* 0x000000ffff057224 */ /* 0x000fe200078e0002 */
[----:B--2---:R-:W-:Y:S01]  /*30b80*/  STL.64 [R1+0x2b68], R14 ;  /* 0x002b680e01007387 */ /* 0x004fe20000100a00 */
[----:B------:R-:W-:Y:S02]  /*30b90*/  STL.64 [R1+0x2b60], R12 ;  /* 0x002b600c01007387 */ /* 0x000fe40000100a00 */
[----:B------:R-:W2:Y:S02]  /*30ba0*/  LDL.LU R19, [R1+0x2be4] ;  /* 0x002be40001137983 */ /* 0x000ea40000300800 */
[----:B------:R-:W2:Y:S01]  /*30bb0*/  LDL.LU R2, [R1+0x2be0] ;  /* 0x002be00001027983 */ /* 0x000ea20000300800 */
[----:B------:R-:W-:Y:S01]  /*30bc0*/  STL.64 [R1+0x2b70], R4 ;  /* 0x002b700401007387 */ /* 0x000fe20000100a00 */
[----:B0-----:R-:W2:Y:S02]  /*30bd0*/  LDL.LU R20, [R1+0x220] ;  /* 0x0002200001147983 */ /* 0x001ea40000300800 */
        /* <DEDUP_REMOVED lines=15> */
[----:B------:R-:W-:-:S02]  /*30cd0*/  IMAD.MOV.U32 R12, RZ, RZ, R3 ;  /* 0x000000ffff0c7224 */ /* 0x000fc400078e0003 */
[----:B------:R-:W-:Y:S01]  /*30ce0*/  IMAD.MOV.U32 R13, RZ, RZ, R0 ;  /* 0x000000ffff0d7224 */ /* 0x000fe200078e0000 */
[----:B--2---:R-:W-:Y:S01]  /*30cf0*/  STL.64 [R1+0x2bb0], R22 ;  /* 0x002bb01601007387 */ /* 0x004fe20000100a00 */
[----:B------:R0:W-:Y:S02]  /*30d00*/  STL.64 [R1+0x2ba8], R20 ;  /* 0x002ba81401007387 */ /* 0x0001e40000100a00 */
[----:B0-----:R-:W-:Y:S02]  /*30d10*/  IMAD.MOV.U32 R20, RZ, RZ, R28 ;  /* 0x000000ffff147224 */ /* 0x001fe400078e001c */
[----:B------:R-:W-:Y:S01]  /*30d20*/  IMAD.MOV.U32 R21, RZ, RZ, R29 ;  /* 0x000000ffff157224 */ /* 0x000fe200078e001d */
[----:B------:R-:W2:Y:S01]  /*30d30*/  LDL.LU R28, [R1+0x2bdc] ;  /* 0x002bdc00011c7983 */ /* 0x000ea20000300800 */
[----:B------:R-:W2:Y:S02]  /*30d40*/  LDL.LU R29, [R1+0x2bd8] ;  /* 0x002bd800011d7983 */ /* 0x000ea40000300800 */
[----:B------:R-:W2:Y:S02]  /*30d50*/  LDL.LU R3, [R1+0x2bd4] ;  /* 0x002bd40001037983 */ /* 0x000ea40000300800 */
[----:B------:R-:W2:Y:S01]  /*30d60*/  LDL.LU R0, [R1+0x2bd0] ;  /* 0x002bd00001007983 */ /* 0x000ea20000300800 */
[----:B------:R0:W-:Y:S04]  /*30d70*/  STL.64 [R1+0x2bb8], R12 ;  /* 0x002bb80c01007387 */ /* 0x0001e80000100a00 */
        /* <DEDUP_REMOVED lines=8> */
[----:B---3--:R-:W-:Y:S01]  /*30e00*/  STL.64 [R1+0x2ae0], R10 ;  /* 0x002ae00a01007387 */ /* 0x008fe20000100a00 */
[----:B------:R0:W-:Y:S03]  /*30e10*/  STL.64 [R1+0x2ad8], R8 ;  /* 0x002ad80801007387 */ /* 0x0001e60000100a00 */
[----:B0-----:R-:W3:Y:S01]  /*30e20*/  LDL.LU.64 R8, [R1+0x20] ;  /* 0x0000200001087983 */ /* 0x001ee20000300a00 */
[----:B------:R-:W3:Y:S02]  /*30e30*/  LDL.64 R10, [R1+0x28] ;  /* 0x00002800010a7983 */ /* 0x000ee40000100a00 */
[----:B------:R0:W-:Y:S02]  /*30e40*/  STL.64 [R1+0x2aa8], R26 ;  /* 0x002aa81a01007387 */ /* 0x0001e40000100a00 */
[----:B----4-:R1:W-:Y:S02]  /*30e50*/  STL.64 [R1+0x2aa0], R24 ;  /* 0x002aa01801007387 */ /* 0x0103e40000100a00 */
[----:B0-----:R-:W-:-:S02]  /*30e60*/  IMAD.MOV.U32 R27, RZ, RZ, R2 ;  /* 0x000000ffff1b7224 */ /* 0x001fc400078e0002 */
[----:B--2---:R-:W-:Y:S02]  /*30e70*/  IMAD.MOV.U32 R26, RZ, RZ, R28 ;  /* 0x000000ffff1a7224 */ /* 0x004fe400078e001c */
[----:B-1----:R-:W-:Y:S02]  /*30e80*/  IMAD.MOV.U32 R25, RZ, RZ, R29 ;  /* 0x000000ffff197224 */ /* 0x002fe400078e001d */
[----:B------:R-:W-:Y:S02]  /*30e90*/  IMAD.MOV.U32 R24, RZ, RZ, R3 ;  /* 0x000000ffff187224 */ /* 0x000fe400078e0003 */
[----:B------:R-:W2:Y:S01]  /*30ea0*/  LDL.LU R3, [R1+0x2bcc] ;  /* 0x002bcc0001037983 */ /* 0x000ea20000300800 */
[----:B------:R-:W4:Y:S02]  /*30eb0*/  LDL.LU R29, [R1+0x2bc8] ;  /* 0x002bc800011d7983 */ /* 0x000f240000300800 */
[----:B------:R-:W2:Y:S02]  /*30ec0*/  LDL.LU R28, [R1+0x2bc4] ;  /* 0x002bc400011c7983 */ /* 0x000ea40000300800 */
[----:B------:R-:W2:Y:S01]  /*30ed0*/  LDL.LU R2, [R1+0x2bc0] ;  /* 0x002bc00001027983 */ /* 0x000ea20000300800 */
[C---:B------:R-:W-:Y:S01]  /*30ee0*/  HMMA.16816.F32 R20, R16.reuse, R20, R12 ;  /* 0x000000141014723c */ /* 0x040fe2000000180c */
[----:B------:R-:W-:Y:S01]  /*30ef0*/  STL.64 [R1+0x2ab8], R26 ;  /* 0x002ab81a01007387 */ /* 0x000fe20000100a00 */
[----:B------:R0:W-:Y:S03]  /*30f00*/  STL.64 [R1+0x2ab0], R24 ;  /* 0x002ab01801007387 */ /* 0x0001e60000100a00 */
[----:B0-----:R-:W2:Y:S01]  /*30f10*/  LDL.LU.64 R24, [R1+0x10] ;  /* 0x0000100001187983 */ /* 0x001ea20000300a00 */
[----:B------:R-:W2:Y:S02]  /*30f20*/  LDL.64 R26, [R1+0x18] ;  /* 0x00001800011a7983 */ /* 0x000ea40000100a00 */
[----:B------:R-:W2:Y:S11]  /*30f30*/  LDL.LU.64 R12, [R1+0x2bb8] ;  /* 0x002bb800010c7983 */ /* 0x000eb60000300a00 */
[----:B------:R-:W-:Y:S04]  /*30f40*/  @!UPT UIADD3 URZ, URZ, URZ, URZ ;  /* 0x0000003f3f3ff290 */ /* 0x000fe8000fffe03f */
[----:B------:R-:W-:Y:S01]  /*30f50*/  STL.64 [R1+0xa0], R20 ;  /* 0x0000a01401007387 */ /* 0x000fe20000100a00 */
[----:B------:R0:W-:Y:S03]  /*30f60*/  STL.64 [R1+0xa8], R22 ;  /* 0x0000a81601007387 */ /* 0x0001e60000100a00 */
[----:B0-----:R-:W3:Y:S01]  /*30f70*/  LDL.LU.64 R22, [R1+0x2bb0] ;  /* 0x002bb00001167983 */ /* 0x001ee20000300a00 */
[----:B------:R-:W3:Y:S02]  /*30f80*/  LDL.LU.64 R20, [R1+0x2ba8] ;  /* 0x002ba80001147983 */ /* 0x000ee40000300a00 */
[C---:B---3--:R-:W-:Y:S11]  /*30f90*/  HMMA.16816.F32 R20, R16.reuse, R8, R20 ;  /* 0x000000081014723c */ /* 0x048ff60000001814 */
[----:B------:R-:W-:Y:S11]  /*30fa0*/  @!UPT UIADD3 URZ, URZ, URZ, URZ ;  /* 0x0000003f3f3ff290 */ /* 0x000ff6000fffe03f */
[----:B------:R-:W-:Y:S01]  /*30fb0*/  @!UPT UIADD3 URZ, URZ, URZ, URZ ;  /* 0x0000003f3f3ff290 */ /* 0x000fe2000fffe03f */
[----:B------:R-:W-:Y:S01]  /*30fc0*/  STL.64 [R1+0x90], R20 ;  /* 0x0000901401007387 */ /* 0x000fe20000100a00 */
[----:B------:R0:W-:Y:S03]  /*30fd0*/  STL.64 [R1+0x98], R22 ;  /* 0x0000981601007387 */ /* 0x0001e60000100a00 */
[----:B0-----:R-:W2:Y:S01]  /*30fe0*/  LDL.LU.64 R22, [R1+0x2ba0] ;  /* 0x002ba00001167983 */ /* 0x001ea20000300a00 */
[----:B------:R-:W2:Y:S02]  /*30ff0*/  LDL.LU.64 R20, [R1+0x2b98] ;  /* 0x002b980001147983 */ /* 0x000ea40000300a00 */
[----:B------:R0:W-:Y:S02]  /*31000*/  STL.64 [R1+0x2af0], R10 ;  /* 0x002af00a01007387 */ /* 0x0001e40000100a00 */
[----:B0-----:R-:W3:Y:S01]  /*31010*/  LDL.64 R10, [R1+0x48] ;  /* 0x00004800010a7983 */ /* 0x001ee20000100a00 */
[----:B--2---:R-:W-:Y:S07]  /*31020*/  HMMA.16816.F32 R20, R16, R24, R20 ;  /* 0x000000181014723c */ /* 0x004fee0000001814 */
[----:B----4-:R-:W-:-:S02]  /*31030*/  IMAD.MOV.U32 R24, RZ, RZ, R29 ;  /* 0x000000ffff187224 */ /* 0x010fc400078e001d */
[----:B------:R-:W-:Y:S11]  /*31040*/  IMAD.MOV.U32 R25, RZ, RZ, R3 ;  /* 0x000000ffff197224 */ /* 0x000ff600078e0003 */
[----:B------:R-:W-:Y:S03]  /*31050*/  @!UPT UIADD3 URZ, URZ, URZ, URZ ;  /* 0x0000003f3f3ff290 */ /* 0x000fe6000fffe03f */
[----:B------:R-:W-:Y:S01]  /*31060*/  STL.64 [R1+0x80], R20 ;  /* 0x0000801401007387 */ /* 0x000fe20000100a00 */
[----:B------:R0:W-:Y:S03]  /*31070*/  STL.64 [R1+0x88], R22 ;  /* 0x0000881601007387 */ /* 0x0001e60000100a00 */
[----:B0-----:R-:W2:Y:S01]  /*31080*/  LDL.LU.64 R22, [R1+0x2b90] ;  /* 0x002b900001167983 */ /* 0x001ea20000300a00 */
[----:B------:R-:W2:Y:S02]  /*31090*/  LDL.LU.64 R20, [R1+0x2b88] ;  /* 0x002b880001147983 */ /* 0x000ea40000300a00 */
[----:B------:R0:W-:Y:S02]  /*310a0*/  STL.64 [R1+0x2ae8], R26 ;  /* 0x002ae81a01007387 */ /* 0x0001e40000100a00 */
[----:B------:R-:W4:Y:S01]  /*310b0*/  LDL.LU R29, [R1+0x2b84] ;  /* 0x002b8400011d7983 */ /* 0x000f220000300800 */
[----:B------:R-:W2:Y:S04]  /*310c0*/  LDL.LU R3, [R1+0x2b80] ;  /* 0x002b800001037983 */ /* 0x000ea80000300800 */
[----:B0-----:R-:W2:Y:S01]  /*310d0*/  LDL.LU R26, [R1+0x318] ;  /* 0x00031800011a7983 */ /* 0x001ea20000300800 */
[----:B------:R-:W-:-:S02]  /*310e0*/  IMAD.MOV.U32 R27, RZ, RZ, R0 ;  /* 0x000000ffff1b7224 */ /* 0x000fc400078e0000 */
[----:B------:R-:W3:Y:S01]  /*310f0*/  LDL.LU R0, [R1+0x2b7c] ;  /* 0x002b7c0001007983 */ /* 0x000ee20000300800 */
[C---:B------:R-:W-:Y:S02]  /*31100*/  HMMA.16816.F32 R12, R16.reuse, R12, R4 ;  /* 0x0000000c100c723c */ /* 0x040fe40000001804 */
[----:B--2---:R-:W-:Y:S01]  /*31110*/  STL.64 [R1+0x2b00], R26 ;  /* 0x002b001a01007387 */ /* 0x004fe20000100a00 */
[----:B------:R0:W-:Y:S02]  /*31120*/  STL.64 [R1+0x2af8], R24 ;  /* 0x002af81801007387 */ /* 0x0001e40000100a00 */
[----:B0-----:R-:W-:Y:S02]  /*31130*/  IMAD.MOV.U32 R24, RZ, RZ, R2 ;  /* 0x000000ffff187224 */ /* 0x001fe400078e0002 */
[----:B------:R-:W2:Y:S01]  /*31140*/  LDL.LU R2, [R1+0x2b78] ;  /* 0x002b780001027983 */ /* 0x000ea20000300800 */
[----:B------:R-:W2:Y:S11]  /*31150*/  LDL.LU.64 R4, [R1+0x2b70] ;  /* 0x002b700001047983 */ /* 0x000eb60000300a00 */
[----:B------:R-:W-:Y:S04]  /*31160*/  @!UPT UIADD3 URZ, URZ, URZ, URZ ;  /* 0x0000003f3f3ff290 */ /* 0x000fe8000fffe03f */
[----:B------:R-:W-:Y:S02]  /*31170*/  STL.64 [R1+0x70], R12 ;  /* 0x0000700c01007387 */ /* 0x000fe40000100a00 */
[----:B------:R0:W-:Y:S02]  /*31180*/  STL.64 [R1+0x78], R14 ;  /* 0x0000780e01007387 */ /* 0x0001e40000100a00 */
[----:B0-----:R-:W3:Y:S01]  /*31190*/  LDL.LU.64 R14, [R1+0x2b68] ;  /* 0x002b6800010e7983 */ /* 0x001ee20000300a00 */
[----:B------:R-:W3:Y:S01]  /*311a0*/  LDL.LU.64 R12, [R1+0x2b60] ;  /* 0x002b6000010c7983 */ /* 0x000ee20000300a00 */
[C---:B--2---:R-:W-:Y:S02]  /*311b0*/  HMMA.16816.F32 R4, R16.reuse, R4, R20 ;  /* 0x000000041004723c */ /* 0x044fe40000001814 */
[----:B------:R-:W2:Y:S01]  /*311c0*/  LDL.LU.64 R22, [R1+0x2b58] ;  /* 0x002b580001167983 */ /* 0x000ea20000300a00 */
[----:B------:R-:W2:Y:S11]  /*311d0*/  LDL.LU.64 R20, [R1+0x2b50] ;  /* 0x002b500001147983 */ /* 0x000eb60000300a00 */
[----:B------:R-:W-:Y:S09]  /*311e0*/  @!UPT UIADD3 URZ, URZ, URZ, URZ ;  /* 0x0000003f3f3ff290 */ /* 0x000ff2000fffe03f */
[----:B------:R-:W-:Y:S01]  /*311f0*/  STL.64 [R1+0x220], R4 ;  /* 0x0002200401007387 */ /* 0x000fe20000100a00 */
[----:B------:R0:W-:Y:S03]  /*31200*/  STL.64 [R1+0x228], R6 ;  /* 0x0002280601007387 */ /* 0x0001e60000100a00 */
[----:B0-----:R-:W2:Y:S01]  /*31210*/  LDL.LU.64 R6, [R1+0x2b48] ;  /* 0x002b480001067983 */ /* 0x001ea20000300a00 */
[----:B------:R-:W3:Y:S02]  /*31220*/  LDL.LU.64 R4, [R1+0x2b40] ;  /* 0x002b400001047983 */ /* 0x000ee40000300a00 */
[C---:B---3--:R-:W-:Y:S11]  /*31230*/  HMMA.16816.F32 R12, R16.reuse, R4, R12 ;  /* 0x00000004100c723c */ /* 0x048ff6000000180c */
[----:B------:R-:W-:Y:S11]  /*31240*/  @!UPT UIADD3 URZ, URZ, URZ, URZ ;  /* 0x0000003f3f3ff290 */ /* 0x000ff6000fffe03f */
[----:B------:R-:W-:Y:S01]  /*31250*/  @!UPT UIADD3 URZ, URZ, URZ, URZ ;  /* 0x0000003f3f3ff290 */ /* 0x000fe2000fffe03f */
[----:B------:R0:W-:Y:S01]  /*31260*/  STL.64 [R1+0x340], R12 ;  /* 0x0003400c01007387 */ /* 0x0001e20000100a00 */
[----:B------:R-:W-:Y:S03]  /*31270*/  STL.64 [R1+0x348], R14 ;  /* 0x0003480e01007387 */ /* 0x000fe60000100a00 */
[----:B0-----:R-:W3:Y:S01]  /*31280*/  LDL.LU.64 R12, [R1+0x2b38] ;  /* 0x002b3800010c7983 */ /* 0x001ee20000300a00 */
[----:B--2---:R0:W-:Y:S03]  /*31290*/  STL.64 [R1+0x2ac0], R6 ;  /* 0x002ac00601007387 */ /* 0x0041e60000100a00 */
[----:B0-----:R-:W2:Y:S01]  /*312a0*/  LDL.64 R6, [R1+0x8] ;  /* 0x0000080001067983 */ /* 0x001ea20000100a00 */
[----:B---3--:R-:W-:Y:S03]  /*312b0*/  HMMA.16816.F32 R12, R16, R12, R20 ;  /* 0x0000000c100c723c */ /* 0x008fe60000001814 */
[----:B------:R-:W3:Y:S01]  /*312c0*/  LDL.LU.64 R22, [R1+0x2b30] ;  /* 0x002b300001167983 */ /* 0x000ee20000300a00 */
[----:B------:R-:W3:Y:S11]  /*312d0*/  LDL.LU.64 R20, [R1+0x2b28] ;  /* 0x002b280001147983 */ /* 0x000ef60000300a00 */
[----:B------:R-:W-:Y:S08]  /*312e0*/  @!UPT UIADD3 URZ, URZ, URZ, URZ ;  /* 0x0000003f3f3ff290 */ /* 0x000ff0000fffe03f */
[----:B------:R-:W-:Y:S01]  /*312f0*/  STL.64 [R1+0x350], R12 ;  /* 0x0003500c01007387 */ /* 0x000fe20000100a00 */
[----:B------:R0:W-:Y:S03]  /*31300*/  STL [R1+0x35c], R15 ;  /* 0x00035c0f01007387 */ /* 0x0001e60000100800 */
[----:B0-----:R-:W2:Y:S01]  /*31310*/  LDL.LU R15, [R1+0x2b20] ;  /* 0x002b2000010f7983 */ /* 0x001ea20000300800 */
[----:B------:R-:W3:Y:S02]  /*31320*/  LDL.LU.64 R12, [R1+0x2b18] ;  /* 0x002b1800010c7983 */ /* 0x000ee40000300a00 */
[----:B------:R-:W-:Y:S02]  /*31330*/  IMAD.MOV.U32 R26, RZ, RZ, R28 ;  /* 0x000000ffff1a7224 */ /* 0x000fe400078e001c */
[----:B------:R-:W-:-:S05]  /*31340*/  IMAD.MOV.U32 R28, RZ, RZ, R14 ;  /* 0x000000ffff1c7224 */ /* 0x000fca00078e000e */
[----:B------:R0:W-:Y:S01]  /*31350*/  STL [R1+0x27a8], R28 ;  /* 0x0027a81c01007387 */ /* 0x0001e20000100800 */
[----:B---3--:R-:W-:Y:S03]  /*31360*/  HMMA.16816.F32 R16, R16, R12, R20 ;  /* 0x0000000c1010723c */ /* 0x008fe60000001814 */
[----:B------:R-:W3:Y:S01]  /*31370*/  LDL.LU.64 R22, [R1+0x2b10] ;  /* 0x002b100001167983 */ /* 0x000ee20000300a00 */
[----:B------:R-:W3:Y:S02]  /*31380*/  LDL.LU.64 R20, [R1+0x2b08] ;  /* 0x002b080001147983 */ /* 0x000ee40000300a00 */
[----:B----4-:R-:W-:Y:S02]  /*31390*/  IMAD.MOV.U32 R25, RZ, RZ, R29 ;  /* 0x000000ffff197224 */ /* 0x010fe400078e001d */
[----:B------:R-:W-:Y:S02]  /*313a0*/  IMAD.MOV.U32 R27, RZ, RZ, R3 ;  /* 0x000000ffff1b7224 */ /* 0x000fe400078e0003 */
[----:B------:R-:W-:-:S02]  /*313b0*/  IMAD.MOV.U32 R14, RZ, RZ, R10 ;  /* 0x000000ffff0e7224 */ /* 0x000fc400078e000a */
[----:B0-----:R-:W-:-:S11]  /*313c0*/  IMAD.MOV.U32 R28, RZ, RZ, R11 ;  /* 0x000000ffff1c7224 */ /* 0x001fd600078e000b */
[----:B------:R-:W-:Y:S01]  /*313d0*/  STL.64 [R1+0x330], R16 ;  /* 0x0003301001007387 */ /* 0x000fe20000100a00 */
[----:B------:R-:W-:Y:S01]  /*313e0*/  STL.64 [R1+0x338], R18 ;  /* 0x0003381201007387 */ /* 0x000fe20000100a00 */
        /* <DEDUP_REMOVED lines=26> */
[----:B--2---:R-:W-:Y:S07]  /*31590*/  HMMA.16816.F32 R24, R20, R6, R8 ;  /* 0x000000061418723c */ /* 0x004fee0000001808 */
[----:B------:R-:W-:-:S02]  /*315a0*/  IMAD.MOV.U32 R9, RZ, RZ, R6 ;  /* 0x000000ffff097224 */ /* 0x000fc400078e0006 */
[----:B------:R-:W-:Y:S02]  /*315b0*/  IMAD.MOV.U32 R8, RZ, RZ, R7 ;  /* 0x000000ffff087224 */ /* 0x000fe400078e0007 */
[----:B------:R-:W2:Y:S11]  /*315c0*/  LDL.LU.64 R6, [R1+0x2ac0] ;  /* 0x002ac00001067983 */ /* 0x000eb60000300a00 */
[----:B------:R-:W-:Y:S01]  /*315d0*/  @!UPT UIADD3 URZ, URZ, URZ, URZ ;  /* 0x0000003f3f3ff290 */ /* 0x000fe2000fffe03f */
[----:B------:R0:W-:Y:S01]  /*315e0*/  STL [R1+0x2f0], R24 ;  /* 0x0002f01801007387 */ /* 0x0001e20000100800 */
[----:B------:R-:W-:Y:S02]  /*315f0*/  IMAD.MOV.U32 R5, RZ, RZ, R26 ;  /* 0x000000ffff057224 */ /* 0x000fe400078e001a */
[----:B------:R-:W-:Y:S02]  /*31600*/  IMAD.MOV.U32 R4, RZ, RZ, R27 ;  /* 0x000000ffff047224 */ /* 0x000fe400078e001b */
[----:B------:R-:W-:Y:S01]  /*31610*/  IMAD.MOV.U32 R29, RZ, RZ, R25 ;  /* 0x000000ffff1d7224 */ /* 0x000fe200078e0019 */
[----:B------:R-:W3:Y:S04]  /*31620*/  LDL.LU.64 R26, [R1+0x2ab8] ;  /* 0x002ab800011a7983 */ /* 0x000ee80000300a00 */
[----:B0-----:R-:W3:Y:S01]  /*31630*/  LDL.LU.64 R24, [R1+0x2ab0] ;  /* 0x002ab00001187983 */ /* 0x001ee20000300a00 */
[----:B------:R-:W-:-:S02]  /*31640*/  IMAD.MOV.U32 R18, RZ, RZ, R2 ;  /* 0x000000ffff127224 */ /* 0x000fc400078e0002 */
[----:B------:R-:W-:Y:S02]  /*31650*/  IMAD.MOV.U32 R19, RZ, RZ, R0 ;  /* 0x000000ffff137224 */ /* 0x000fe400078e0000 */
[----:B------:R-:W-:Y:S05]  /*31660*/  STL [R1+0x27ac], R29 ;  /* 0x0027ac1d01007387 */ /* 0x000fea0000100800 */
[C---:B---3--:R-:W-:Y:S11]  /*31670*/  HMMA.16816.F32 R24, R20.reuse, R18, R24 ;  /* 0x000000121418723c */ /* 0x048ff60000001818 */
[----:B------:R-:W-:Y:S11]  /*31680*/  @!UPT UIADD3 URZ, URZ, URZ, URZ ;  /* 0x0000003f3f3ff290 */ /* 0x000ff6000fffe03f */
[----:B------:R-:W-:Y:S01]  /*31690*/  @!UPT UIADD3 URZ, URZ, URZ, URZ ;  /* 0x0000003f3f3ff290 */ /* 0x000fe2000fffe03f */
[----:B------:R-:W-:Y:S01]  /*316a0*/  STL.64 [R1+0x2e0], R24 ;  /* 0x0002e01801007387 */ /* 0x000fe20000100a00 */
[----:B------:R0:W-:Y:S03]  /*316b0*/  STL.64 [R1+0x2e8], R26 ;  /* 0x0002e81a01007387 */ /* 0x0001e60000100a00 */
[----:B0-----:R-:W2:Y:S01]  /*316c0*/  LDL.LU.64 R26, [R1+0x2aa8] ;  /* 0x002aa800011a7983 */ /* 0x001ea20000300a00 */
[----:B------:R-:W2:Y:S02]  /*316d0*/  LDL.LU.64 R24, [R1+0x2aa0] ;  /* 0x002aa00001187983 */ /* 0x000ea40000300a00 */
[----:B------:R-:W-:Y:S01]  /*316e0*/  STL.64 [R1+0x2a58], R18 ;  /* 0x002a581201007387 */ /* 0x000fe20000100a00 */
[----:B--2---:R-:W-:Y:S11]  /*316f0*/  HMMA.16816.F32 R24, R20, R6, R24 ;  /* 0x000000061418723c */ /* 0x004ff60000001818 */
[----:B------:R-:W-:Y:S11]  /*31700*/  @!UPT UIADD3 URZ, URZ, URZ, URZ ;  /* 0x0000003f3f3ff290 */ /* 0x000ff6000fffe03f */
[----:B------:R-:W-:Y:S01]  /*31710*/  @!UPT UIADD3 URZ, URZ, URZ, URZ ;  /* 0x0000003f3f3ff290 */ /* 0x000fe2000fffe03f */
[----:B------:R0:W-:Y:S01]  /*31720*/  STL [R1+0x2d0], R24 ;  /* 0x0002d01801007387 */ /* 0x0001e20000100800 */
[----:B------:R-:W-:Y:S02]  /*31730*/  IMAD.MOV.U32 R3, RZ, RZ, R25 ;  /* 0x000000ffff037224 */ /* 0x000fe400078e0019 */
[----:B------:R-:W-:Y:S02]  /*31740*/  IMAD.MOV.U32 R2, RZ, RZ, R26 ;  /* 0x000000ffff027224 */ /* 0x000fe400078e001a */
[----:B------:R-:W-:Y:S01]  /*31750*/  IMAD.MOV.U32 R0, RZ, RZ, R27 ;  /* 0x000000ffff007224 */ /* 0x000fe200078e001b */
[----:B0-----:R-:W2:Y:S01]  /*31760*/  LDL.LU R24, [R1+0x210] ;  /* 0x0002100001187983 */ /* 0x001ea20000300800 */
[----:B------:R-:W2:Y:S02]  /*31770*/  LDL.LU R25, [R1+0x214] ;  /* 0x0002140001197983 */ /* 0x000ea40000300800 */
[----:B------:R-:W2:Y:S02]  /*31780*/  LDL.LU R26, [R1+0x218] ;  /* 0x00021800011a7983 */ /* 0x000ea40000300800 */
[----:B------:R-:W2:Y:S01]  /*31790*/  LDL.LU R27, [R1+0x21c] ;  /* 0x00021c00011b7983 */ /* 0x000ea20000300800 */
[----:B------:R0:W-:Y:S01]  /*317a0*/  STL.64 [R1+0x2a50], R6 ;  /* 0x002a500601007387 */ /* 0x0001e20000100a00 */
[----:B------:R-:W-:Y:S02]  /*317b0*/  STL.64 [R1+0x2a48], R4 ;  /* 0x002a480401007387 */ /* 0x000fe40000100a00 */
[----:B------:R-:W3:Y:S02]  /*317c0*/  LDL R11, [R1+0x5d4] ;  /* 0x0005d400010b7983 */ /* 0x000ee40000100800 */
[----:B------:R-:W-:Y:S01]  /*317d0*/  IMAD.MOV.U32 R10, RZ, RZ, R9 ;  /* 0x000000ffff0a7224 */ /* 0x000fe200078e0009 */
[----:B0-----:R-:W4:Y:S04]  /*317e0*/  LDL R6, [R1+0x58] ;  /* 0x0000580001067983 */ /* 0x001f280000100800 */
[----:B------:R-:W4:Y:S04]  /*317f0*/  LDL R7, [R1+0x5c] ;  /* 0x00005c0001077983 */ /* 0x000f280000100800 */
[----:B---3--:R0:W-:Y:S02]  /*31800*/  STL [R1+0x29b0], R11 ;  /* 0x0029b00b01007387 */ /* 0x0081e40000100800 */
[----:B0-----:R-:W-:-:S05]  /*31810*/  IMAD.MOV.U32 R11, RZ, RZ, R8 ;  /* 0x000000ffff0b7224 */ /* 0x001fca00078e0008 */
[----:B------:R0:W-:Y:S01]  /*31820*/  STL.64 [R1+0x2a60], R10 ;  /* 0x002a600a01007387 */ /* 0x0001e20000100a00 */
[----:B------:R-:W4:Y:S02]  /*31830*/  LDL.LU R8, [R1+0x2c0] ;  /* 0x0002c00001087983 */ /* 0x000f240000300800 */
[----:B------:R-:W4:Y:S01]  /*31840*/  LDL.LU R9, [R1+0x2c4] ;  /* 0x0002c40001097983 */ /* 0x000f220000300800 */
[----:B0-----:R-:W4:Y:S01]  /*31850*/  LDL.LU R10, [R1+0x2c8] ;  /* 0x0002c800010a7983 */ /* 0x001f220000300800 */
[----:B------:R-:W4:Y:S02]  /*31860*/  LDL.LU R11, [R1+0x2cc] ;  /* 0x0002cc00010b7983 */ /* 0x000f240000300800 */
[----:B------:R-:W-:Y:S02]  /*31870*/  STL [R1+0x2998], R0 ;  /* 0x0029980001007387 */ /* 0x000fe40000100800 */
[----:B------:R-:W-:Y:S01]  /*31880*/  STL [R1+0x2994], R2 ;  /* 0x0029940201007387 */ /* 0x000fe20000100800 */
[----:B------:R0:W-:Y:S04]  /*31890*/  STL [R1+0x2990], R3 ;  /* 0x0029900301007387 */ /* 0x0001e80000100800 */
[----:B0-----:R-:W3:Y:S01]  /*318a0*/  LDL R3, [R1+0x13dc] ;  /* 0x0013dc0001037983 */ /* 0x001ee20000100800 */
[----:B----4-:R-:W-:Y:S03]  /*318b0*/  HMMA.16816.F32 R4, R20, R6, R8 ;  /* 0x000000061404723c */ /* 0x010fe60000001808 */
[----:B------:R-:W4:Y:S11]  /*318c0*/  LDL.LU R8, [R1+0x1f0] ;  /* 0x0001f00001087983 */ /* 0x000f360000300800 */
[----:B------:R-:W-:Y:S09]  /*318d0*/  @!UPT UIADD3 URZ, URZ, URZ, URZ ;  /* 0x0000003f3f3ff290 */ /* 0x000ff2000fffe03f */
[----:B------:R-:W-:Y:S01]  /*318e0*/  STL.64 [R1+0x2c0], R4 ;  /* 0x0002c00401007387 */ /* 0x000fe20000100a00 */
[----:B------:R-:W-:Y:S02]  /*318f0*/  STL.64 [R1+0x2c8], R6 ;  /* 0x0002c80601007387 */ /* 0x000fe40000100a00 */
[----:B------:R-:W4:Y:S02]  /*31900*/  LDL.LU R9, [R1+0x1f4] ;  /* 0x0001f40001097983 */ /* 0x000f240000300800 */
[----:B------:R-:W2:Y:S01]  /*31910*/  LDL.LU R10, [R1+0x1f8] ;  /* 0x0001f800010a7983 */ /* 0x000ea20000300800 */
[----:B------:R-:W2:Y:S04]  /*31920*/  LDL.LU R11, [R1+0x1fc] ;  /* 0x0001fc00010b7983 */ /* 0x000ea80000300800 */
[----:B--2---:R0:W-:Y:S01]  /*31930*/  STL.64 [R1+0x2a70], R10 ;  /* 0x002a700a01007387 */ /* 0x0041e20000100a00 */
[----:B----4-:R-:W-:Y:S02]  /*31940*/  STL.64 [R1+0x2a68], R8 ;  /* 0x002a680801007387 */ /* 0x010fe40000100a00 */
[----:B0-----:R-:W-:-:S02]  /*31950*/  IMAD.MOV.U32 R10, RZ, RZ, R14 ;  /* 0x000000ffff0a7224 */ /* 0x001fc400078e000e */
[----:B------:R-:W2:Y:S01]  /*31960*/  LDL.LU R14, [R1+0x2a98] ;  /* 0x002a9800010e7983 */ /* 0x000ea20000300800 */
[----:B------:R-:W4:Y:S02]  /*31970*/  LDL.LU R4, [R1+0x1e0] ;  /* 0x0001e00001047983 */ /* 0x000f240000300800 */
[----:B------:R-:W4:Y:S02]  /*31980*/  LDL.LU R5, [R1+0x1e4] ;  /* 0x0001e40001057983 */ /* 0x000f240000300800 */
[----:B------:R-:W3:Y:S01]  /*31990*/  LDL.LU R6, [R1+0x1e8] ;  /* 0x0001e80001067983 */ /* 0x000ee20000300800 */
[----:B------:R-:W3:Y:S01]  /*319a0*/  LDL.LU R7, [R1+0x1ec] ;  /* 0x0001ec0001077983 */ /* 0x000ee20000300800 */
[----:B--2---:R-:W-:Y:S03]  /*319b0*/  HMMA.16816.F32 R20, R20, R14, R24 ;  /* 0x0000000e1414723c */ /* 0x004fe60000001818 */
[----:B---3--:R-:W-:Y:S01]  /*319c0*/  STL.64 [R1+0x2a80], R6 ;  /* 0x002a800601007387 */ /* 0x008fe20000100a00 */
[----:B----4-:R0:W-:Y:S03]  /*319d0*/  STL.64 [R1+0x2a78], R4 ;  /* 0x002a780401007387 */ /* 0x0101e60000100a00 */
[----:B0-----:R-:W2:Y:S01]  /*319e0*/  LDL.LU R4, [R1+0x200] ;  /* 0x0002000001047983 */ /* 0x001ea20000300800 */
[----:B------:R-:W2:Y:S02]  /*319f0*/  LDL.LU R5, [R1+0x204] ;  /* 0x0002040001057983 */ /* 0x000ea40000300800 */
[----:B------:R-:W2:Y:S02]  /*31a00*/  LDL.LU R6, [R1+0x208] ;  /* 0x0002080001067983 */ /* 0x000ea40000300800 */
[----:B------:R-:W2:Y:S01]  /*31a10*/  LDL.LU R7, [R1+0x20c] ;  /* 0x00020c0001077983 */ /* 0x000ea20000300800 */
[----:B------:R-:W2:Y:S01]  /*31a20*/  LDL.LU.64 R26, [R1+0x2a90] ;  /* 0x002a9000011a7983 */ /* 0x000ea20000300a00 */
[----:B------:R-:W2:Y:S02]  /*31a30*/  LDL.LU.64 R24, [R1+0x2a88] ;  /* 0x002a880001187983 */ /* 0x000ea40000300a00 */
[----:B------:R-:W-:Y:S07]  /*31a40*/  STL.64 [R1+0x2a28], R14 ;  /* 0x002a280e01007387 */ /* 0x000fee0000100a00 */
[----:B------:R0:W-:Y:S01]  /*31a50*/  STL.64 [R1+0x210], R20 ;  /* 0x0002101401007387 */ /* 0x0001e20000100a00 */
[----:B------:R1:W-:Y:S04]  /*31a60*/  STL.64 [R1+0x218], R22 ;  /* 0x0002181601007387 */ /* 0x0003e80000100a00 */
[----:B0-----:R-:W3:Y:S01]  /*31a70*/  LDL.LU R20, [R1+0x230] ;  /* 0x0002300001147983 */ /* 0x001ee20000300800 */
[----:B------:R-:W3:Y:S02]  /*31a80*/  LDL.LU R21, [R1+0x234] ;  /* 0x0002340001157983 */ /* 0x000ee40000300800 */
[----:B-1----:R-:W4:Y:S02]  /*31a90*/  LDL.LU R22, [R1+0x238] ;  /* 0x0002380001167983 */ /* 0x002f240000300800 */
[----:B------:R-:W4:Y:S02]  /*31aa0*/  LDL.LU R23, [R1+0x23c] ;  /* 0x00023c0001177983 */ /* 0x000f240000300800 */
[----:B----4-:R-:W-:Y:S01]  /*31ab0*/  STL.64 [R1+0x29a8], R22 ;  /* 0x0029a81601007387 */ /* 0x010fe20000100a00 */
[----:B---3--:R0:W-:Y:S03]  /*31ac0*/  STL.64 [R1+0x29a0], R20 ;  /* 0x0029a01401007387 */ /* 0x0081e60000100a00 */
[----:B0-----:R-:W3:Y:S01]  /*31ad0*/  LDL.LU R20, [R1+0x180] ;  /* 0x0001800001147983 */ /* 0x001ee20000300800 */
[----:B------:R-:W3:Y:S02]  /*31ae0*/  LDL.LU R21, [R1+0x184] ;  /* 0x0001840001157983 */ /* 0x000ee40000300800 */
[----:B------:R-:W4:Y:S02]  /*31af0*/  LDL.LU R22, [R1+0x188] ;  /* 0x0001880001167983 */ /* 0x000f240000300800 */
[----:B------:R-:W4:Y:S02]  /*31b00*/  LDL.LU R23, [R1+0x18c] ;  /* 0x00018c0001177983 */ /* 0x000f240000300800 */
[----:B------:R-:W-:-:S07]  /*31b10*/  IMAD.MOV.U32 R11, RZ, RZ, R28 ;  /* 0x000000ffff0b7224 */ /* 0x000fce00078e001c */
[----:B--2---:R-:W-:Y:S01]  /*31b20*/  HMMA.16816.F32 R8, R24, R10, R4 ;  /* 0x0000000a1808723c */ /* 0x004fe20000001804 */
[----:B----4-:R-:W-:Y:S01]  /*31b30*/  STL.64 [R1+0x29c0], R22 ;  /* 0x0029c01601007387 */ /* 0x010fe20000100a00 */
[----:B---3--:R0:W-:Y:S03]  /*31b40*/  STL.64 [R1+0x29b8], R20 ;  /* 0x0029b81401007387 */ /* 0x0081e60000100a00 */
[----:B0-----:R-:W2:Y:S01]  /*31b50*/  LDL.LU R20, [R1+0xc0] ;  /* 0x0000c00001147983 */ /* 0x001ea20000300800 */
[----:B------:R-:W2:Y:S02]  /*31b60*/  LDL.LU R21, [R1+0xc4] ;  /* 0x0000c40001157983 */ /* 0x000ea40000300800 */
[----:B------:R-:W3:Y:S02]  /*31b70*/  LDL.LU R22, [R1+0xc8] ;  /* 0x0000c80001167983 */ /* 0x000ee40000300800 */
[----:B------:R-:W3:Y:S02]  /*31b80*/  LDL.LU R23, [R1+0xcc] ;  /* 0x0000cc0001177983 */ /* 0x000ee40000300800 */
[----:B------:R-:W-:-:S02]  /*31b90*/  IMAD.MOV.U32 R15, RZ, RZ, R16 ;  /* 0x000000ffff0f7224 */ /* 0x000fc400078e0010 */
[----:B------:R-:W-:Y:S01]  /*31ba0*/  IMAD.MOV.U32 R14, RZ, RZ, R17 ;  /* 0x000000ffff0e7224 */ /* 0x000fe200078e0011 */
[----:B------:R-:W4:Y:S01]  /*31bb0*/  LDL.LU R16, [R1+0x1d0] ;  /* 0x0001d00001107983 */ /* 0x000f220000300800 */
[----:B------:R-:W4:Y:S02]  /*31bc0*/  LDL.LU R17, [R1+0x1d4] ;  /* 0x0001d40001117983 */ /* 0x000f240000300800 */
[----:B------:R-:W4:Y:S02]  /*31bd0*/  LDL.LU R18, [R1+0x1d8] ;  /* 0x0001d80001127983 */ /* 0x000f240000300800 */
[----:B------:R-:W4:Y:S01]  /*31be0*/  LDL.LU R19, [R1+0x1dc] ;  /* 0x0001dc0001137983 */ /* 0x000f220000300800 */
[----:B---3--:R-:W-:Y:S01]  /*31bf0*/  STL.64 [R1+0x29d0], R22 ;  /* 0x0029d01601007387 */ /* 0x008fe20000100a00 */
[----:B--2---:R-:W-:Y:S02]  /*31c00*/  STL.64 [R1+0x29c8], R20 ;  /* 0x0029c81401007387 */ /* 0x004fe40000100a00 */
[----:B------:R-:W2:Y:S02]  /*31c10*/  LDL.LU.64 R6, [R1+0x2a80] ;  /* 0x002a800001067983 */ /* 0x000ea40000300a00 */
[----:B------:R-:W2:Y:S01]  /*31c20*/  LDL.LU.64 R4, [R1+0x2a78] ;  /* 0x002a780001047983 */ /* 0x000ea20000300a00 */
[----:B------:R-:W-:Y:S01]  /*31c30*/  STL.64 [R1+0x200], R8 ;  /* 0x0002000801007387 */ /* 0x000fe20000100a00 */
[----:B------:R0:W-:Y:S03]  /*31c40*/  STL.64 [R1+0x208], R10 ;  /* 0x0002080a01007387 */ /* 0x0001e60000100a00 */
[----:B0-----:R-:W3:Y:S01]  /*31c50*/  LDL.LU.64 R10, [R1+0x2a70] ;  /* 0x002a7000010a7983 */ /* 0x001ee20000300a00 */
[----:B------:R-:W3:Y:S02]  /*31c60*/  LDL.LU.64 R8, [R1+0x2a68] ;  /* 0x002a680001087983 */ /* 0x000ee40000300a00 */
[----:B------:R-:W-:-:S02]  /*31c70*/  IMAD.MOV.U32 R22, RZ, RZ, R13 ;  /* 0x000000ffff167224 */ /* 0x000fc400078e000d */
[----:B------:R-:W-:Y:S02]  /*31c80*/  IMAD.MOV.U32 R23, RZ, RZ, R12 ;  /* 0x000000ffff177224 */ /* 0x000fe400078e000c */
[C---:B---3--:R-:W-:Y:S01]  /*31c90*/  HMMA.16816.F32 R12, R24.reuse, R14, R8 ;  /* 0x0000000e180c723c */ /* 0x048fe20000001808 */
[----:B------:R-:W4:Y:S11]  /*31ca0*/  LDL.LU.64 R10, [R1+0x2a60] ;  /* 0x002a6000010a7983 */ /* 0x000f360000300a00 */
[----:B------:R-:W-:Y:S11]  /*31cb0*/  @!UPT UIADD3 URZ, URZ, URZ, URZ ;  /* 0x0000003f3f3ff290 */ /* 0x000ff6000fffe03f */
[----:B------:R-:W-:Y:S01]  /*31cc0*/  STL.64 [R1+0x1f0], R12 ;  /* 0x0001f00c01007387 */ /* 0x000fe20000100a00 */
[----:B------:R0:W-:Y:S03]  /*31cd0*/  STL.64 [R1+0x1f8], R14 ;  /* 0x0001f80e01007387 */ /* 0x0001e60000100a00 */
[----:B0-----:R-:W3:Y:S01]  /*31ce0*/  LDL.64 R14, [R1+0x58] ;  /* 0x00005800010e7983 */ /* 0x001ee20000100a00 */
[C---:B--2---:R-:W-:Y:S03]  /*31cf0*/  HMMA.16816.F32 R4, R24.reuse, R22, R4 ;  /* 0x000000161804723c */ /* 0x044fe60000001804 */
[----:B---3--:R0:W-:Y:S01]  /*31d00*/  STL.64 [R1+0x2a40], R14 ;  /* 0x002a400e01007387 */ /* 0x0081e20000100a00 */
[----:B------:R-:W2:Y:S11]  /*31d10*/  LDL.LU R12, [R1+0x1b0] ;  /* 0x0001b000010c7983 */ /* 0x000eb60000300800 */
[----:B------:R-:W-:Y:S08]  /*31d20*/  @!UPT UIADD3 URZ, URZ, URZ, URZ ;  /* 0x0000003f3f3ff290 */ /* 0x000ff0000fffe03f */
[----:B------:R1:W-:Y:S02]  /*31d30*/  STL.64 [R1+0x1e0], R4 ;  /* 0x0001e00401007387 */ /* 0x0003e40000100a00 */
[----:B------:R3:W-:Y:S01]  /*31d40*/  STL.64 [R1+0x1e8], R6 ;  /* 0x0001e80601007387 */ /* 0x0007e20000100a00 */
[----:B------:R-:W2:Y:S04]  /*31d50*/  LDL.LU R13, [R1+0x1b4] ;  /* 0x0001b400010d7983 */ /* 0x000ea80000300800 */
[----:B0-----:R-:W2:Y:S01]  /*31d60*/  LDL.LU R14, [R1+0x1b8] ;  /* 0x0001b800010e7983 */ /* 0x001ea20000300800 */
[----:B------:R-:W2:Y:S02]  /*31d70*/  LDL.LU R15, [R1+0x1bc] ;  /* 0x0001bc00010f7983 */ /* 0x000ea40000300800 */
[----:B-1----:R-:W2:Y:S02]  /*31d80*/  LDL.LU R4, [R1+0x1c0] ;  /* 0x0001c00001047983 */ /* 0x002ea40000300800 */
[----:B------:R-:W2:Y:S01]  /*31d90*/  LDL.LU R5, [R1+0x1c4] ;  /* 0x0001c40001057983 */ /* 0x000ea20000300800 */
[----:B---3--:R-:W2:Y:S01]  /*31da0*/  LDL.LU R6, [R1+0x1c8] ;  /* 0x0001c80001067983 */ /* 0x008ea20000300800 */
[----:B------:R-:W2:Y:S02]  /*31db0*/  LDL.LU R7, [R1+0x1cc] ;  /* 0x0001cc0001077983 */ /* 0x000ea40000300800 */
[----:B------:R0:W-:Y:S02]  /*31dc0*/  STL.64 [R1+0x29e0], R22 ;  /* 0x0029e01601007387 */ /* 0x0001e40000100a00 */
[----:B0-----:R-:W3:Y:S04]  /*31dd0*/  LDL.64 R22, [R1+0x28] ;  /* 0x0000280001167983 */ /* 0x001ee80000100a00 */
[----:B---3--:R0:W-:Y:S04]  /*31de0*/  STL.64 [R1+0x29f8], R22 ;  /* 0x0029f81601007387 */ /* 0x0081e80000100a00 */
[----:B0-----:R-:W3:Y:S01]  /*31df0*/  LDL.64 R22, [R1+0x48] ;  /* 0x0000480001167983 */ /* 0x001ee20000100a00 */
[C---:B----4-:R-:W-:Y:S03]  /*31e00*/  HMMA.16816.F32 R16, R24.reuse, R10, R16 ;  /* 0x0000000a1810723c */ /* 0x050fe60000001810 */
[----:B---3--:R0:W-:Y:S01]  /*31e10*/  STL.64 [R1+0x2a20], R22 ;  /* 0x002a201601007387 */ /* 0x0081e20000100a00 */
[----:B------:R-:W3:Y:S02]  /*31e20*/  LDL.LU R20, [R1+0x100] ;  /* 0x0001000001147983 */ /* 0x000ee40000300800 */
[----:B------:R-:W3:Y:S01]  /*31e30*/  LDL.LU R21, [R1+0x104] ;  /* 0x0001040001157983 */ /* 0x000ee20000300800 */
[----:B0-----:R-:W4:Y:S01]  /*31e40*/  LDL.LU R22, [R1+0x108] ;  /* 0x0001080001167983 */ /* 0x001f220000300800 */
[----:B------:R-:W4:Y:S03]  /*31e50*/  LDL.LU R23, [R1+0x10c] ;  /* 0x00010c0001177983 */ /* 0x000f260000300800 */
[----:B----4-:R-:W-:Y:S01]  /*31e60*/  STL.64 [R1+0x2a38], R22 ;  /* 0x002a381601007387 */ /* 0x010fe20000100a00 */
[----:B---3--:R0:W-:Y:S03]  /*31e70*/  STL.64 [R1+0x2a30], R20 ;  /* 0x002a301401007387 */ /* 0x0081e60000100a00 */
[----:B0-----:R-:W3:Y:S01]  /*31e80*/  LDL.LU R20, [R1+0x1a0] ;  /* 0x0001a00001147983 */ /* 0x001ee20000300800 */
[----:B------:R-:W3:Y:S02]  /*31e90*/  LDL.LU R21, [R1+0x1a4] ;  /* 0x0001a40001157983 */ /* 0x000ee40000300800 */
[----:B------:R-:W3:Y:S02]  /*31ea0*/  LDL.LU R22, [R1+0x1a8] ;  /* 0x0001a80001167983 */ /* 0x000ee40000300800 */
[----:B------:R-:W3:Y:S03]  /*31eb0*/  LDL.LU R23, [R1+0x1ac] ;  /* 0x0001ac0001177983 */ /* 0x000ee60000300800 */
[----:B------:R-:W-:Y:S01]  /*31ec0*/  STL.64 [R1+0x1d0], R16 ;  /* 0x0001d01001007387 */ /* 0x000fe20000100a00 */
[----:B------:R0:W-:Y:S03]  /*31ed0*/  STL.64 [R1+0x1d8], R18 ;  /* 0x0001d81201007387 */ /* 0x0001e60000100a00 */
[----:B0-----:R-:W2:Y:S01]  /*31ee0*/  LDL.LU.64 R18, [R1+0x2a58] ;  /* 0x002a580001127983 */ /* 0x001ea20000300a00 */
[----:B------:R0:W-:Y:S02]  /*31ef0*/  STL.64 [R1+0x29d8], R10 ;  /* 0x0029d80a01007387 */ /* 0x0001e40000100a00 */
[----:B------:R-:W4:Y:S02]  /*31f00*/  LDL.LU R8, [R1+0xd0] ;  /* 0x0000d00001087983 */ /* 0x000f240000300800 */
[----:B------:R-:W4:Y:S01]  /*31f10*/  LDL.LU R9, [R1+0xd4] ;  /* 0x0000d40001097983 */ /* 0x000f220000300800 */
[----:B0-----:R-:W2:Y:S01]  /*31f20*/  LDL.LU R10, [R1+0xd8] ;  /* 0x0000d800010a7983 */ /* 0x001ea20000300800 */
[----:B------:R-:W2:Y:S03]  /*31f30*/  LDL.LU R11, [R1+0xdc] ;  /* 0x0000dc00010b7983 */ /* 0x000ea60000300800 */
[----:B--2---:R-:W-:Y:S01]  /*31f40*/  STL.64 [R1+0x29f0], R10 ;  /* 0x0029f00a01007387 */ /* 0x004fe20000100a00 */
[----:B----4-:R0:W-:Y:S03]  /*31f50*/  STL.64 [R1+0x29e8], R8 ;  /* 0x0029e80801007387 */ /* 0x0101e60000100a00 */
[----:B0-----:R-:W2:Y:S01]  /*31f60*/  LDL.LU R8, [R1+0xe0] ;  /* 0x0000e00001087983 */ /* 0x001ea20000300800 */
[----:B------:R-:W2:Y:S02]  /*31f70*/  LDL.LU R9, [R1+0xe4] ;  /* 0x0000e40001097983 */ /* 0x000ea40000300800 */
[----:B------:R-:W4:Y:S02]  /*31f80*/  LDL.LU R10, [R1+0xe8] ;  /* 0x0000e800010a7983 */ /* 0x000f240000300800 */
[----:B------:R-:W4:Y:S01]  /*31f90*/  LDL.LU R11, [R1+0xec] ;  /* 0x0000ec00010b7983 */ /* 0x000f220000300800 */
[C---:B------:R-:W-:Y:S01]  /*31fa0*/  HMMA.16816.F32 R4, R24.reuse, R18, R4 ;  /* 0x000000121804723c */ /* 0x040fe20000001804 */
[----:B----4-:R-:W-:Y:S01]  /*31fb0*/  STL.64 [R1+0x2a08], R10 ;  /* 0x002a080a01007387 */ /* 0x010fe20000100a00 */
[----:B--2---:R0:W-:Y:S03]  /*31fc0*/  STL.64 [R1+0x2a00], R8 ;  /* 0x002a000801007387 */ /* 0x0041e60000100a00 */
[----:B0-----:R-:W2:Y:S01]  /*31fd0*/  LDL.LU R8, [R1+0xf0] ;  /* 0x0000f00001087983 */ /* 0x001ea20000300800 */
[----:B------:R-:W2:Y:S02]  /*31fe0*/  LDL.LU R9, [R1+0xf4] ;  /* 0x0000f40001097983 */ /* 0x000ea40000300800 */
[----:B------:R-:W2:Y:S02]  /*31ff0*/  LDL.LU R10, [R1+0xf8] ;  /* 0x0000f800010a7983 */ /* 0x000ea40000300800 */
[----:B------:R-:W2:Y:S11]  /*32000*/  LDL.LU R11, [R1+0xfc] ;  /* 0x0000fc00010b7983 */ /* 0x000eb60000300800 */
[----:B------:R-:W-:Y:S02]  /*32010*/  @!UPT UIADD3 URZ, URZ, URZ, URZ ;  /* 0x0000003f3f3ff290 */ /* 0x000fe4000fffe03f */
[----:B------:R-:W-:Y:S01]  /*32020*/  STL.64 [R1+0x1c0], R4 ;  /* 0x0001c00401007387 */ /* 0x000fe20000100a00 */
[----:B------:R0:W-:Y:S03]  /*32030*/  STL.64 [R1+0x1c8], R6 ;  /* 0x0001c80601007387 */ /* 0x0001e60000100a00 */
[----:B0-----:R-:W4:Y:S01]  /*32040*/  LDL.LU.64 R6, [R1+0x2a50] ;  /* 0x002a500001067983 */ /* 0x001f220000300a00 */
[----:B------:R-:W2:Y:S01]  /*32050*/  LDL.LU.64 R4, [R1+0x2a48] ;  /* 0x002a480001047983 */ /* 0x000ea20000300a00 */
        /* <DEDUP_REMOVED lines=20> */
[----:B------:R-:W-:Y:S01]  /*321a0*/  STL.64 [R1+0x100], R24 ;  /* 0x0001001801007387 */ /* 0x000fe20000100a00 */
[----:B------:R-:W-:Y:S01]  /*321b0*/  STL.64 [R1+0x108], R26 ;  /* 0x0001081a01007387 */ /* 0x000fe20000100a00 */
[C---:B--2---:R-:W-:Y:S01]  /*321c0*/  HMMA.16816.F32 R8, R12.reuse, R22, R8 ;  /* 0x000000160c08723c */ /* 0x044fe20000001808 */
        /* <DEDUP_REMOVED lines=9> */
[----:B------:R-:W-:Y:S01]  /*32260*/  IMAD.MOV.U32 R27, RZ, RZ, R0 ;  /* 0x000000ffff1b7224 */ /* 0x000fe200078e0000 */
        /* <DEDUP_REMOVED lines=13> */
[----:B------:R0:W-:Y:S03]  /*32340*/  STL.64 [R1+0xd8], R22 ;  /* 0x0000d81601007387 */ /* 0x0001e60000100a00 */
[----:B0-----:R-:W2:Y:S01]  /*32350*/  LDL.LU.64 R22, [R1+0x29d0] ;  /* 0x0029d00001167983 */ /* 0x001ea20000300a00 */
[----:B------:R-:W2:Y:S02]  /*32360*/  LDL.LU.64 R20, [R1+0x29c8] ;  /* 0x0029c80001147983 */ /* 0x000ea40000300a00 */
[C---:B--2---:R-:W-:Y:S01]  /*32370*/  HMMA.16816.F32 R8, R12.reuse, R10, R20 ;  /* 0x0000000a0c08723c */ /* 0x044fe20000001814 */
[----:B------:R-:W2:Y:S01]  /*32380*/  LDL.LU.64 R22, [R1+0x29c0] ;  /* 0x0029c00001167983 */ /* 0x000ea20000300a00 */
[----:B------:R-:W2:Y:S11]  /*32390*/  LDL.LU.64 R20, [R1+0x29b8] ;  /* 0x0029b80001147983 */ /* 0x000eb60000300a00 */
[----:B------:R-:W-:Y:S10]  /*323a0*/  @!UPT UIADD3 URZ, URZ, URZ, URZ ;  /* 0x0000003f3f3ff290 */ /* 0x000ff4000fffe03f */
[----:B------:R-:W-:Y:S01]  /*323b0*/  STL.64 [R1+0xc0], R8 ;  /* 0x0000c00801007387 */ /* 0x000fe20000100a00 */
[----:B------:R0:W-:Y:S03]  /*323c0*/  STL.64 [R1+0xc8], R10 ;  /* 0x0000c80a01007387 */ /* 0x0001e60000100a00 */
[----:B0-----:R-:W3:Y:S01]  /*323d0*/  LDL.LU R11, [R1+0x29b0] ;  /* 0x0029b000010b7983 */ /* 0x001ee20000300800 */
[C---:B--2---:R-:W-:Y:S03]  /*323e0*/  HMMA.16816.F32 R16, R12.reuse, R18, R20 ;  /* 0x000000120c10723c */ /* 0x044fe60000001814 */
[----:B------:R-:W2:Y:S01]  /*323f0*/  LDL.LU.64 R22, [R1+0x29a8] ;  /* 0x0029a80001167983 */ /* 0x000ea20000300a00 */
[----:B------:R-:W2:Y:S11]  /*32400*/  LDL.LU.64 R20, [R1+0x29a0] ;  /* 0x0029a00001147983 */ /* 0x000eb60000300a00 */
[----:B------:R-:W-:Y:S08]  /*32410*/  @!UPT UIADD3 URZ, URZ, URZ, URZ ;  /* 0x0000003f3f3ff290 */ /* 0x000ff0000fffe03f */
[----:B------:R-:W-:Y:S01]  /*32420*/  STL.64 [R1+0x180], R16 ;  /* 0x0001801001007387 */ /* 0x000fe20000100a00 */
[----:B------:R-:W-:Y:S02]  /*32430*/  STL.64 [R1+0x188], R18 ;  /* 0x0001881201007387 */ /* 0x000fe40000100a00 */
[----:B------:R-:W0:Y:S01]  /*32440*/  LDSM.16.MT88.4 R16, [R3+0x6000] ;  /* 0x006000000310783b */ /* 0x000e220000004200 */
[----:B---3--:R-:W-:Y:S04]  /*32450*/  LDSM.16.MT88.4 R8, [R11+0x6180] ;  /* 0x006180000b08783b */ /* 0x008fe80000004200 */
[----:B0-----:R-:W-:Y:S01]  /*32460*/  STL.64 [R1+0x2918], R18 ;  /* 0x0029181201007387 */ /* 0x001fe20000100a00 */
[----:B------:R0:W-:Y:S03]  /*32470*/  STL.64 [R1+0x2910], R16 ;  /* 0x0029101001007387 */ /* 0x0001e60000100a00 */
[----:B0-----:R-:W3:Y:S01]  /*32480*/  LDL.LU R16, [R1+0x370] ;  /* 0x0003700001107983 */ /* 0x001ee20000300800 */
[----:B------:R-:W3:Y:S02]  /*32490*/  LDL.LU R17, [R1+0x374] ;  /* 0x0003740001117983 */ /* 0x000ee40000300800 */
[----:B------:R-:W3:Y:S02]  /*324a0*/  LDL.LU R18, [R1+0x378] ;  /* 0x0003780001127983 */ /* 0x000ee40000300800 */
[----:B------:R-:W3:Y:S01]  /*324b0*/  LDL.LU R19, [R1+0x37c] ;  /* 0x00037c0001137983 */ /* 0x000ee20000300800 */
[----:B------:R-:W-:Y:S01]  /*324c0*/  STL.64 [R1+0x2938], R6 ;  /* 0x0029380601007387 */ /* 0x000fe20000100a00 */
[----:B------:R0:W-:Y:S01]  /*324d0*/  STL.64 [R1+0x2930], R4 ;  /* 0x0029300401007387 */ /* 0x0001e20000100a00 */
[C---:B--2---:R-:W-:Y:S11]  /*324e0*/  HMMA.16816.F32 R20, R12.reuse, R6, R20 ;  /* 0x000000060c14723c */ /* 0x044ff60000001814 */
[----:B------:R-:W-:Y:S11]  /*324f0*/  @!UPT UIADD3 URZ, URZ, URZ, URZ ;  /* 0x0000003f3f3ff290 */ /* 0x000ff6000fffe03f */
[----:B------:R-:W-:Y:S01]  /*32500*/  @!UPT UIADD3 URZ, URZ, URZ, URZ ;  /* 0x0000003f3f3ff290 */ /* 0x000fe2000fffe03f */
[----:B------:R-:W-:Y:S01]  /*32510*/  STL.64 [R1+0x230], R20 ;  /* 0x0002301401007387 */ /* 0x000fe20000100a00 */
[----:B------:R-:W-:Y:S02]  /*32520*/  STL.64 [R1+0x238], R22 ;  /* 0x0002381601007387 */ /* 0x000fe40000100a00 */
[----:B0-----:R-:W2:Y:S02]  /*32530*/  LDL.LU R4, [R1+0x380] ;  /* 0x0003800001047983 */ /* 0x001ea40000300800 */
[----:B------:R-:W2:Y:S01]  /*32540*/  LDL.LU R5, [R1+0x384] ;  /* 0x0003840001057983 */ /* 0x000ea20000300800 */
[----:B------:R-:W2:Y:S01]  /*32550*/  LDL.LU R6, [R1+0x388] ;  /* 0x0003880001067983 */ /* 0x000ea20000300800 */
[----:B------:R-:W2:Y:S03]  /*32560*/  LDL.LU R7, [R1+0x38c] ;  /* 0x00038c0001077983 */ /* 0x000ea60000300800 */
[----:B------:R-:W0:Y:S04]  /*32570*/  LDSM.16.MT88.4 R20, [R3+0x6080] ;  /* 0x006080000314783b */ /* 0x000e280000004200 */
[----:B0-----:R0:W-:Y:S01]  /*32580*/  STL.64 [R1+0x2870], R22 ;  /* 0x0028701601007387 */ /* 0x0011e20000100a00 */
[----:B------:R-:W-:Y:S03]  /*32590*/  STL.64 [R1+0x2868], R20 ;  /* 0x0028681401007387 */ /* 0x000fe60000100a00 */
[----:B0-----:R-:W3:Y:S01]  /*325a0*/  LDL.LU.64 R22, [R1+0x68] ;  /* 0x0000680001167983 */ /* 0x001ee20000300a00 */
[C---:B--2---:R-:W-:Y:S03]  /*325b0*/  HMMA.16816.F32 R4, R12.reuse, R26, R4 ;  /* 0x0000001a0c04723c */ /* 0x044fe60000001804 */
[----:B------:R-:W0:Y:S04]  /*325c0*/  LDSM.16.MT88.4 R24, [R3+0x6100] ;  /* 0x006100000318783b */ /* 0x000e280000004200 */
[----:B0-----:R-:W-:Y:S11]  /*325d0*/  STL.64 [R1+0x2810], R26 ;  /* 0x0028101a01007387 */ /* 0x001ff60000100a00 */
[----:B------:R-:W-:Y:S05]  /*325e0*/  @!UPT UIADD3 URZ, URZ, URZ, URZ ;  /* 0x0000003f3f3ff290 */ /* 0x000fea000fffe03f */
[----:B------:R-:W-:Y:S02]  /*325f0*/  STL.64 [R1+0x580], R4 ;  /* 0x0005800401007387 */ /* 0x000fe40000100a00 */
[----:B------:R3:W-:Y:S02]  /*32600*/  STL.64 [R1+0x588], R6 ;  /* 0x0005880601007387 */ /* 0x0007e40000100a00 */
[----:B---3--:R-:W-:Y:S01]  /*32610*/  HMMA.16816.F32 R4, R12, R22, R16 ;  /* 0x000000160c04723c */ /* 0x008fe20000001810 */
[----:B------:R-:W-:Y:S02]  /*32620*/  IMAD.MOV.U32 R26, RZ, RZ, R0 ;  /* 0x000000ffff1a7224 */ /* 0x000fe400078e0000 */
[----:B------:R-:W-:Y:S01]  /*32630*/  IMAD.MOV.U32 R27, RZ, RZ, R2 ;  /* 0x000000ffff1b7224 */ /* 0x000fe200078e0002 */
[----:B------:R-:W-:Y:S01]  /*32640*/  STL.64 [R1+0x2808], R24 ;  /* 0x0028081801007387 */ /* 0x000fe20000100a00 */
[----:B------:R-:W2:Y:S02]  /*32650*/  LDL.LU R0, [R1+0x2998] ;  /* 0x0029980001007983 */ /* 0x000ea40000300800 */
[----:B------:R-:W3:Y:S01]  /*32660*/  LDL.LU R2, [R1+0x2994] ;  /* 0x0029940001027983 */ /* 0x000ee20000300800 */
[----:B------:R0:W1:Y:S04]  /*32670*/  LDSM.16.MT88.4 R12, [R3+0x6180] ;  /* 0x00618000030c783b */ /* 0x0000680000004200 */
[----:B------:R-:W-:Y:S01]  /*32680*/  STL.64 [R1+0x2978], R26 ;  /* 0x0029781a01007387 */ /* 0x000fe20000100a00 */
[----:B------:R4:W-:Y:S10]  /*32690*/  STL.64 [R1+0x2960], R22 ;  /* 0x0029601601007387 */ /* 0x0009f40000100a00 */
[----:B------:R-:W-:Y:S01]  /*326a0*/  STL.64 [R1+0x570], R4 ;  /* 0x0005700401007387 */ /* 0x000fe20000100a00 */
[----:B------:R-:W-:Y:S02]  /*326b0*/  STL.64 [R1+0x578], R6 ;  /* 0x0005780601007387 */ /* 0x000fe40000100a00 */
[----:B0-----:R-:W2:Y:S02]  /*326c0*/  LDL.LU R3, [R1+0x2990] ;  /* 0x0029900001037983 */ /* 0x001ea40000300800 */
[----:B------:R-:W2:Y:S01]  /*326d0*/  LDL.LU R16, [R1+0x400] ;  /* 0x0004000001107983 */ /* 0x000ea20000300800 */
[----:B------:R-:W2:Y:S01]  /*326e0*/  LDL.LU R17, [R1+0x404] ;  /* 0x0004040001117983 */ /* 0x000ea20000300800 */
[----:B------:R-:W2:Y:S02]  /*326f0*/  LDL.LU R18, [R1+0x408] ;  /* 0x0004080001127983 */ /* 0x000ea40000300800 */
[----:B------:R-:W2:Y:S02]  /*32700*/  LDL.LU R19, [R1+0x40c] ;  /* 0x00040c0001137983 */ /* 0x000ea40000300800 */
[----:B------:R-:W2:Y:S01]  /*32710*/  LDL.LU R20, [R1+0x440] ;  /* 0x0004400001147983 */ /* 0x000ea20000300800 */
[----:B------:R-:W2:Y:S01]  /*32720*/  LDL.LU R21, [R1+0x444] ;  /* 0x0004440001157983 */ /* 0x000ea20000300800 */
[----:B----4-:R-:W4:Y:S02]  /*32730*/  LDL.LU R22, [R1+0x448] ;  /* 0x0004480001167983 */ /* 0x010f240000300800 */
[----:B------:R-:W4:Y:S02]  /*32740*/  LDL.LU R23, [R1+0x44c] ;  /* 0x00044c0001177983 */ /* 0x000f240000300800 */
        /* <DEDUP_REMOVED lines=12> */
[----:B------:R-:W4:Y:S04]  /*32810*/  LDL.64 R6, [R1+0x38] ;  /* 0x0000380001067983 */ /* 0x000f280000100a00 */
[----:B----4-:R0:W-:Y:S04]  /*32820*/  STL.64 [R1+0x2950], R6 ;  /* 0x0029500601007387 */ /* 0x0101e80000100a00 */
[----:B0-----:R-:W4:Y:S04]  /*32830*/  LDL.LU.64 R6, [R1+0x8] ;  /* 0x0000080001067983 */ /* 0x001f280000300a00 */
[----:B----4-:R0:W-:Y:S04]  /*32840*/  STL.64 [R1+0x2958], R6 ;  /* 0x0029580601007387 */ /* 0x0101e80000100a00 */
[----:B0-----:R-:W4:Y:S01]  /*32850*/  LDL.64 R6, [R1+0x18] ;  /* 0x0000180001067983 */ /* 0x001f220000100a00 */
[----:B------:R-:W-:Y:S02]  /*32860*/  STL.64 [R1+0x2928], R18 ;  /* 0x0029281201007387 */ /* 0x000fe40000100a00 */
[----:B------:R0:W-:Y:S02]  /*32870*/  STL.64 [R1+0x2920], R16 ;  /* 0x0029201001007387 */ /* 0x0001e40000100a00 */
        /* <DEDUP_REMOVED lines=16> */
[----:B------:R-:W-:-:S02]  /*32980*/  IMAD.MOV.U32 R26, RZ, RZ, R29 ;  /* 0x000000ffff1a7224 */ /* 0x000fc400078e001d */
[----:B------:R-:W-:-:S07]  /*32990*/  IMAD.MOV.U32 R27, RZ, RZ, R28 ;  /* 0x000000ffff1b7224 */ /* 0x000fce00078e001c */
[C---:B------:R-:W-:Y:S01]  /*329a0*/  HMMA.16816.F32 R24, R8.reuse, R26, R20 ;  /* 0x0000001a0818723c */ /* 0x040fe20000001814 */
[----:B--2---:R-:W-:Y:S01]  /*329b0*/  STL.64 [R1+0x2880], R14 ;  /* 0x0028800e01007387 */ /* 0x004fe20000100a00 */
[----:B------:R0:W-:Y:S03]  /*329c0*/  STL.64 [R1+0x2878], R12 ;  /* 0x0028780c01007387 */ /* 0x0001e60000100a00 */
[----:B0-----:R-:W2:Y:S01]  /*329d0*/  LDL.LU R12, [R1+0x2b0] ;  /* 0x0002b000010c7983 */ /* 0x001ea20000300800 */
[----:B------:R-:W2:Y:S02]  /*329e0*/  LDL.LU R13, [R1+0x2b4] ;  /* 0x0002b400010d7983 */ /* 0x000ea40000300800 */
[----:B------:R-:W2:Y:S02]  /*329f0*/  LDL.LU R14, [R1+0x2b8] ;  /* 0x0002b800010e7983 */ /* 0x000ea40000300800 */
[----:B------:R-:W2:Y:S02]  /*32a00*/  LDL.LU R15, [R1+0x2bc] ;  /* 0x0002bc00010f7983 */ /* 0x000ea40000300800 */
[----:B--2---:R0:W-:Y:S01]  /*32a10*/  STL.64 [R1+0x2890], R14 ;  /* 0x0028900e01007387 */ /* 0x0041e20000100a00 */
[----:B------:R-:W-:Y:S03]  /*32a20*/  STL.64 [R1+0x2888], R12 ;  /* 0x0028880c01007387 */ /* 0x000fe60000100a00 */
[----:B0-----:R-:W2:Y:S01]  /*32a30*/  LDL.64 R14, [R1+0x58] ;  /* 0x00005800010e7983 */ /* 0x001ea20000100a00 */
[----:B------:R-:W2:Y:S02]  /*32a40*/  LDL.LU.64 R22, [R1+0x2988] ;  /* 0x0029880001167983 */ /* 0x000ea40000300a00 */
[----:B------:R-:W2:Y:S04]  /*32a50*/  LDL.LU.64 R20, [R1+0x2980] ;  /* 0x0029800001147983 */ /* 0x000ea80000300a00 */
[----:B------:R-:W-:Y:S01]  /*32a60*/  STL.64 [R1+0x560], R24 ;  /* 0x0005601801007387 */ /* 0x000fe20000100a00 */
[----:B------:R0:W-:Y:S04]  /*32a70*/  STL.64 [R1+0x568], R26 ;  /* 0x0005681a01007387 */ /* 0x0001e80000100a00 */
[----:B0-----:R-:W2:Y:S02]  /*32a80*/  LDL.LU.64 R26, [R1+0x2978] ;  /* 0x00297800011a7983 */ /* 0x001ea40000300a00 */
        /* <DEDUP_REMOVED lines=8> */
[----:B------:R-:W2:Y:S01]  /*32b10*/  LDL.LU R24, [R1+0x430] ;  /* 0x0004300001187983 */ /* 0x000ea20000300800 */
[----:B------:R-:W2:Y:S04]  /*32b20*/  LDL.LU R25, [R1+0x434] ;  /* 0x0004340001197983 */ /* 0x000ea80000300800 */
[----:B0-----:R-:W2:Y:S01]  /*32b30*/  LDL.LU R26, [R1+0x438] ;  /* 0x00043800011a7983 */ /* 0x001ea20000300800 */
[----:B------:R-:W2:Y:S01]  /*32b40*/  LDL.LU R27, [R1+0x43c] ;  /* 0x00043c00011b7983 */ /* 0x000ea20000300800 */
[C---:B----4-:R-:W-:Y:S11]  /*32b50*/  HMMA.16816.F32 R20, R8.reuse, R6, R20 ;  /* 0x000000060814723c */ /* 0x050ff60000001814 */
[----:B------:R-:W-:Y:S11]  /*32b60*/  @!UPT UIADD3 URZ, URZ, URZ, URZ ;  /* 0x0000003f3f3ff290 */ /* 0x000ff6000fffe03f */
[----:B------:R-:W-:Y:S01]  /*32b70*/  @!UPT UIADD3 URZ, URZ, URZ, URZ ;  /* 0x0000003f3f3ff290 */ /* 0x000fe2000fffe03f */
[----:B------:R0:W-:Y:S01]  /*32b80*/  STL.64 [R1+0x540], R20 ;  /* 0x0005401401007387 */ /* 0x0001e20000100a00 */
[----:B------:R1:W-:Y:S02]  /*32b90*/  STL.64 [R1+0x548], R22 ;  /* 0x0005481601007387 */ /* 0x0003e40000100a00 */
[----:B0-----:R-:W-:Y:S01]  /*32ba0*/  IMAD.MOV.U32 R21, RZ, RZ, R6 ;  /* 0x000000ffff157224 */ /* 0x001fe200078e0006 */
[----:B-1----:R-:W4:Y:S01]  /*32bb0*/  LDL.LU.64 R22, [R1+0x2960] ;  /* 0x0029600001167983 */ /* 0x002f220000300a00 */
[----:B------:R-:W-:Y:S02]  /*32bc0*/  IMAD.MOV.U32 R20, RZ, RZ, R7 ;  /* 0x000000ffff147224 */ /* 0x000fe400078e0007 */
[----:B------:R-:W2:Y:S02]  /*32bd0*/  LDL.LU.64 R6, [R1+0x2958] ;  /* 0x0029580001067983 */ /* 0x000ea40000300a00 */
[C---:B--2---:R-:W-:Y:S11]  /*32be0*/  HMMA.16816.F32 R24, R8.reuse, R6, R24 ;  /* 0x000000060818723c */ /* 0x044ff60000001818 */
        /* <DEDUP_REMOVED lines=16> */
[----:B------:R-:W3:Y:S01]  /*32cf0*/  LDL.LU.64 R4, [R1+0x2930] ;  /* 0x0029300001047983 */ /* 0x000ee20000300a00 */
[----:B--2---:R-:W-:Y:S11]  /*32d00*/  HMMA.16816.F32 R16, R8, R6, R16 ;  /* 0x000000060810723c */ /* 0x004ff60000001810 */
[----:B------:R-:W-:Y:S11]  /*32d10*/  @!UPT UIADD3 URZ, URZ, URZ, URZ ;  /* 0x0000003f3f3ff290 */ /* 0x000ff6000fffe03f */
[----:B------:R-:W-:Y:S01]  /*32d20*/  @!UPT UIADD3 URZ, URZ, URZ, URZ ;  /* 0x0000003f3f3ff290 */ /* 0x000fe2000fffe03f */
[----:B------:R-:W-:Y:S01]  /*32d30*/  STL.64 [R1+0x510], R16 ;  /* 0x0005101001007387 */ /* 0x000fe20000100a00 */
[----:B------:R0:W-:Y:S03]  /*32d40*/  STL.64 [R1+0x518], R18 ;  /* 0x0005181201007387 */ /* 0x0001e60000100a00 */
[----:B0-----:R-:W2:Y:S01]  /*32d50*/  LDL.LU.64 R18, [R1+0x2928] ;  /* 0x0029280001127983 */ /* 0x001ea20000300a00 */
[----:B------:R-:W2:Y:S02]  /*32d60*/  LDL.LU.64 R16, [R1+0x2920] ;  /* 0x0029200001107983 */ /* 0x000ea40000300a00 */
[----:B------:R0:W-:Y:S02]  /*32d70*/  STL.64 [R1+0x28b0], R6 ;  /* 0x0028b00601007387 */ /* 0x0001e40000100a00 */
[----:B---3--:R-:W-:Y:S02]  /*32d80*/  STL.64 [R1+0x28a8], R4 ;  /* 0x0028a80401007387 */ /* 0x008fe40000100a00 */
[----:B0-----:R-:W-:-:S02]  /*32d90*/  IMAD.MOV.U32 R6, RZ, RZ, R13 ;  /* 0x000000ffff067224 */ /* 0x001fc400078e000d */
[----:B------:R-:W-:-:S05]  /*32da0*/  IMAD.MOV.U32 R7, RZ, RZ, R12 ;  /* 0x000000ffff077224 */ /* 0x000fca00078e000c */
[----:B------:R2:W-:Y:S02]  /*32db0*/  STL.64 [R1+0x2908], R6 ;  /* 0x0029080601007387 */ /* 0x0005e40000100a00 */
[C---:B--2---:R-:W-:Y:S02]  /*32dc0*/  HMMA.16816.F32 R4, R8.reuse, R14, R16 ;  /* 0x0000000e0804723c */ /* 0x044fe40000001810 */
[----:B------:R-:W4:Y:S11]  /*32dd0*/  LDL.LU R16, [R1+0x360] ;  /* 0x0003600001107983 */ /* 0x000f360000300800 */
[----:B------:R-:W-:Y:S10]  /*32de0*/  @!UPT UIADD3 URZ, URZ, URZ, URZ ;  /* 0x0000003f3f3ff290 */ /* 0x000ff4000fffe03f */
[----:B------:R-:W-:Y:S01]  /*32df0*/  STL.64 [R1+0x500], R4 ;  /* 0x0005000401007387 */ /* 0x000fe20000100a00 */
[----:B------:R-:W-:Y:S02]  /*32e00*/  STL.64 [R1+0x508], R6 ;  /* 0x0005080601007387 */ /* 0x000fe40000100a00 */
[----:B------:R-:W4:Y:S02]  /*32e10*/  LDL.LU R17, [R1+0x364] ;  /* 0x0003640001117983 */ /* 0x000f240000300800 */
[----:B------:R-:W4:Y:S01]  /*32e20*/  LDL.LU R18, [R1+0x368] ;  /* 0x0003680001127983 */ /* 0x000f220000300800 */
[----:B------:R-:W4:Y:S01]  /*32e30*/  LDL.LU R19, [R1+0x36c] ;  /* 0x00036c0001137983 */ /* 0x000f220000300800 */
[----:B------:R0:W-:Y:S02]  /*32e40*/  STL.64 [R1+0x28a0], R14 ;  /* 0x0028a00e01007387 */ /* 0x0001e40000100a00 */
[----:B------:R-:W2:Y:S02]  /*32e50*/  LDL.LU R12, [R1+0x3a0] ;  /* 0x0003a000010c7983 */ /* 0x000ea40000300800 */
[----:B------:R-:W2:Y:S01]  /*32e60*/  LDL.LU R13, [R1+0x3a4] ;  /* 0x0003a400010d7983 */ /* 0x000ea20000300800 */
[----:B0-----:R-:W3:Y:S01]  /*32e70*/  LDL.LU R14, [R1+0x3a8] ;  /* 0x0003a800010e7983 */ /* 0x001ee20000300800 */
[----:B------:R-:W3:Y:S02]  /*32e80*/  LDL.LU R15, [R1+0x3ac] ;  /* 0x0003ac00010f7983 */ /* 0x000ee40000300800 */
[----:B------:R-:W2:Y:S02]  /*32e90*/  LDL.LU R4, [R1+0x3f0] ;  /* 0x0003f00001047983 */ /* 0x000ea40000300800 */
[----:B------:R-:W4:Y:S01]  /*32ea0*/  LDL.LU R5, [R1+0x3f4] ;  /* 0x0003f40001057983 */ /* 0x000f220000300800 */
[----:B------:R-:W4:Y:S01]  /*32eb0*/  LDL.LU R6, [R1+0x3f8] ;  /* 0x0003f80001067983 */ /* 0x000f220000300800 */
[----:B------:R-:W4:Y:S02]  /*32ec0*/  LDL.LU R7, [R1+0x3fc] ;  /* 0x0003fc0001077983 */ /* 0x000f240000300800 */
[----:B------:R-:W4:Y:S01]  /*32ed0*/  LDL.64 R26, [R1+0x48] ;  /* 0x00004800011a7983 */ /* 0x000f220000100a00 */
        /* <DEDUP_REMOVED lines=12> */
[----:B----4-:R-:W-:Y:S01]  /*32fa0*/  HMMA.16816.F32 R8, R8, R22, R16 ;  /* 0x000000160808723c */ /* 0x010fe20000001810 */
[----:B---3--:R0:W-:Y:S01]  /*32fb0*/  STL.64 [R1+0x28e0], R14 ;  /* 0x0028e00e01007387 */ /* 0x0081e20000100a00 */
[----:B--2---:R1:W-:Y:S02]  /*32fc0*/  STL.64 [R1+0x28d8], R12 ;  /* 0x0028d80c01007387 */ /* 0x0043e40000100a00 */
[----:B0-----:R-:W-:-:S02]  /*32fd0*/  IMAD.MOV.U32 R14, RZ, RZ, R21 ;  /* 0x000000ffff0e7224 */ /* 0x001fc400078e0015 */
[----:B------:R-:W-:-:S05]  /*32fe0*/  IMAD.MOV.U32 R15, RZ, RZ, R20 ;  /* 0x000000ffff0f7224 */ /* 0x000fca00078e0014 */
[----:B------:R0:W-:Y:S01]  /*32ff0*/  STL.64 [R1+0x28f8], R14 ;  /* 0x0028f80e01007387 */ /* 0x0001e20000100a00 */
[----:B-1----:R-:W2:Y:S02]  /*33000*/  LDL.LU R12, [R1+0x3e0] ;  /* 0x0003e000010c7983 */ /* 0x002ea40000300800 */
[----:B------:R-:W2:Y:S01]  /*33010*/  LDL.LU R13, [R1+0x3e4] ;  /* 0x0003e400010d7983 */ /* 0x000ea20000300800 */
[----:B0-----:R-:W2:Y:S01]  /*33020*/  LDL.LU R14, [R1+0x3e8] ;  /* 0x0003e800010e7983 */ /* 0x001ea20000300800 */
[----:B------:R-:W2:Y:S02]  /*33030*/  LDL.LU R15, [R1+0x3ec] ;  /* 0x0003ec00010f7983 */ /* 0x000ea40000300800 */
[----:B------:R-:W3:Y:S02]  /*33040*/  LDL.LU.64 R18, [R1+0x2918] ;  /* 0x0029180001127983 */ /* 0x000ee40000300a00 */
[----:B------:R-:W3:Y:S01]  /*33050*/  LDL.LU.64 R16, [R1+0x2910] ;  /* 0x0029100001107983 */ /* 0x000ee20000300a00 */
[----:B------:R0:W-:Y:S01]  /*33060*/  STL.64 [R1+0x2898], R22 ;  /* 0x0028981601007387 */ /* 0x0001e20000100a00 */
[----:B------:R-:W4:Y:S02]  /*33070*/  LDL.LU R20, [R1+0x390] ;  /* 0x0003900001147983 */ /* 0x000f240000300800 */
[----:B------:R-:W-:Y:S02]  /*33080*/  STL.64 [R1+0x380], R8 ;  /* 0x0003800801007387 */ /* 0x000fe40000100a00 */
[----:B------:R-:W-:Y:S01]  /*33090*/  STL.64 [R1+0x388], R10 ;  /* 0x0003880a01007387 */ /* 0x000fe20000100a00 */
[----:B------:R-:W4:Y:S04]  /*330a0*/  LDL.LU R21, [R1+0x394] ;  /* 0x0003940001157983 */ /* 0x000f280000300800 */
[----:B0-----:R-:W2:Y:S01]  /*330b0*/  LDL.LU R22, [R1+0x398] ;  /* 0x0003980001167983 */ /* 0x001ea20000300800 */
[----:B------:R-:W2:Y:S01]  /*330c0*/  LDL.LU R23, [R1+0x39c] ;  /* 0x00039c0001177983 */ /* 0x000ea20000300800 */
[C---:B---3--:R-:W-:Y:S02]  /*330d0*/  HMMA.16816.F32 R4, R16.reuse, R26, R4 ;  /* 0x0000001a1004723c */ /* 0x048fe40000001804 */
[----:B--2---:R-:W-:Y:S01]  /*330e0*/  STL.64 [R1+0x28f0], R22 ;  /* 0x0028f01601007387 */ /* 0x004fe20000100a00 */
[----:B----4-:R0:W-:Y:S03]  /*330f0*/  STL.64 [R1+0x28e8], R20 ;  /* 0x0028e81401007387 */ /* 0x0101e60000100a00 */
[----:B0-----:R-:W2:Y:S01]  /*33100*/  LDL.LU R20, [R1+0x3d0] ;  /* 0x0003d00001147983 */ /* 0x001ea20000300800 */
[----:B------:R-:W2:Y:S02]  /*33110*/  LDL.LU R21, [R1+0x3d4] ;  /* 0x0003d40001157983 */ /* 0x000ea40000300800 */
[----:B------:R-:W2:Y:S02]  /*33120*/  LDL.LU R22, [R1+0x3d8] ;  /* 0x0003d80001167983 */ /* 0x000ea40000300800 */
[----:B------:R-:W2:Y:S11]  /*33130*/  LDL.LU R23, [R1+0x3dc] ;  /* 0x0003dc0001177983 */ /* 0x000eb60000300800 */
[----:B------:R-:W-:Y:S01]  /*33140*/  @!UPT UIADD3 URZ, URZ, URZ, URZ ;  /* 0x0000003f3f3ff290 */ /* 0x000fe2000fffe03f */
[----:B------:R0:W-:Y:S01]  /*33150*/  STL.64 [R1+0x4f0], R4 ;  /* 0x0004f00401007387 */ /* 0x0001e20000100a00 */
[----:B------:R1:W-:Y:S02]  /*33160*/  STL.64 [R1+0x4f8], R6 ;  /* 0x0004f80601007387 */ /* 0x0003e40000100a00 */
[----:B0-----:R-:W-:Y:S01]  /*33170*/  IMAD.MOV.U32 R5, RZ, RZ, R26 ;  /* 0x000000ffff057224 */ /* 0x001fe200078e001a */
[----:B-1----:R-:W3:Y:S01]  /*33180*/  LDL.LU.64 R6, [R1+0x2908] ;  /* 0x0029080001067983 */ /* 0x002ee20000300a00 */
[----:B------:R-:W-:Y:S02]  /*33190*/  IMAD.MOV.U32 R4, RZ, RZ, R27 ;  /* 0x000000ffff047224 */ /* 0x000fe400078e001b */
[----:B------:R-:W4:Y:S02]  /*331a0*/  LDL.LU.64 R26, [R1+0x2900] ;  /* 0x00290000011a7983 */ /* 0x000f240000300a00 */
[C---:B----4-:R-:W-:Y:S11]  /*331b0*/  HMMA.16816.F32 R12, R16.reuse, R26, R12 ;  /* 0x0000001a100c723c */ /* 0x050ff6000000180c */
[----:B------:R-:W-:Y:S11]  /*331c0*/  @!UPT UIADD3 URZ, URZ, URZ, URZ ;  /* 0x0000003f3f3ff290 */ /* 0x000ff6000fffe03f */
[----:B------:R-:W-:Y:S01]  /*331d0*/  @!UPT UIADD3 URZ, URZ, URZ, URZ ;  /* 0x0000003f3f3ff290 */ /* 0x000fe2000fffe03f */
[----:B------:R-:W-:Y:S01]  /*331e0*/  STL.64 [R1+0x4e0], R12 ;  /* 0x0004e00c01007387 */ /* 0x000fe20000100a00 */
[----:B------:R0:W-:Y:S03]  /*331f0*/  STL.64 [R1+0x4e8], R14 ;  /* 0x0004e80e01007387 */ /* 0x0001e60000100a00 */
[----:B0-----:R-:W2:Y:S02]  /*33200*/  LDL.LU.64 R14, [R1+0x28f8] ;  /* 0x0028f800010e7983 */ /* 0x001ea40000300a00 */
[----:B--2---:R-:W-:Y:S02]  /*33210*/  HMMA.16816.F32 R12, R16, R14, R20 ;  /* 0x0000000e100c723c */ /* 0x004fe40000001814 */
[----:B------:R-:W2:Y:S01]  /*33220*/  LDL.LU.64 R22, [R1+0x28f0] ;  /* 0x0028f00001167983 */ /* 0x000ea20000300a00 */
[----:B------:R-:W2:Y:S11]  /*33230*/  LDL.LU.64 R20, [R1+0x28e8] ;  /* 0x0028e80001147983 */ /* 0x000eb60000300a00 */
[----:B------:R-:W-:Y:S09]  /*33240*/  @!UPT UIADD3 URZ, URZ, URZ, URZ ;  /* 0x0000003f3f3ff290 */ /* 0x000ff2000fffe03f */
[----:B------:R-:W-:Y:S01]  /*33250*/  STL.64 [R1+0x4d0], R12 ;  /* 0x0004d00c01007387 */ /* 0x000fe20000100a00 */
[----:B------:R0:W-:Y:S03]  /*33260*/  STL.64 [R1+0x4d8], R14 ;  /* 0x0004d80e01007387 */ /* 0x0001e60000100a00 */
[----:B0-----:R-:W4:Y:S01]  /*33270*/  LDL.LU.64 R14, [R1+0x28e0] ;  /* 0x0028e000010e7983 */ /* 0x001f220000300a00 */
[----:B------:R-:W4:Y:S02]  /*33280*/  LDL.LU.64 R12, [R1+0x28d8] ;  /* 0x0028d800010c7983 */ /* 0x000f240000300a00 */
[----:B------:R-:W-:Y:S02]  /*33290*/  IMAD.MOV.U32 R10, RZ, RZ, R25 ;  /* 0x000000ffff0a7224 */ /* 0x000fe400078e0019 */
[----:B------:R-:W-:-:S07]  /*332a0*/  IMAD.MOV.U32 R11, RZ, RZ, R24 ;  /* 0x000000ffff0b7224 */ /* 0x000fce00078e0018 */
[----:B----4-:R-:W-:Y:S11]  /*332b0*/  HMMA.16816.F32 R12, R16, R10, R12 ;  /* 0x0000000a100c723c */ /* 0x010ff6000000180c */
[----:B------:R-:W-:Y:S11]  /*332c0*/  @!UPT UIADD3 URZ, URZ, URZ, URZ ;  /* 0x0000003f3f3ff290 */ /* 0x000ff6000fffe03f */
[----:B------:R-:W-:Y:S01]  /*332d0*/  @!UPT UIADD3 URZ, URZ, URZ, URZ ;  /* 0x0000003f3f3ff290 */ /* 0x000fe2000fffe03f */
[----:B------:R-:W-:Y:S01]  /*332e0*/  STL.64 [R1+0x4c0], R12 ;  /* 0x0004c00c01007387 */ /* 0x000fe20000100a00 */
[----:B------:R0:W-:Y:S03]  /*332f0*/  STL.64 [R1+0x4c8], R14 ;  /* 0x0004c80e01007387 */ /* 0x0001e60000100a00 */
[----:B0-----:R-:W3:Y:S01]  /*33300*/  LDL.LU.64 R14, [R1+0x28d0] ;  /* 0x0028d000010e7983 */ /* 0x001ee20000300a00 */
[----:B------:R-:W3:Y:S02]  /*33310*/  LDL.LU.64 R12, [R1+0x28c8] ;  /* 0x0028c800010c7983 */ /* 0x000ee40000300a00 */
[----:B------:R0:W-:Y:S02]  /*33320*/  STL.64 [R1+0x2860], R10 ;  /* 0x0028600a01007387 */ /* 0x0001e40000100a00 */
[----:B0-----:R-:W-:Y:S02]  /*33330*/  IMAD.MOV.U32 R10, RZ, RZ, R5 ;  /* 0x000000ffff0a7224 */ /* 0x001fe400078e0005 */
[----:B------:R-:W-:-:S02]  /*33340*/  IMAD.MOV.U32 R11, RZ, RZ, R4 ;  /* 0x000000ffff0b7224 */ /* 0x000fc400078e0004 */
[C---:B---3--:R-:W-:Y:S01]  /*33350*/  HMMA.16816.F32 R4, R16.reuse, R6, R12 ;  /* 0x000000061004723c */ /* 0x048fe2000000180c */
[----:B------:R-:W3:Y:S01]  /*33360*/  LDL.LU.64 R14, [R1+0x28c0] ;  /* 0x0028c000010e7983 */ /* 0x000ee20000300a00 */
[----:B------:R-:W3:Y:S11]  /*33370*/  LDL.LU.64 R12, [R1+0x28b8] ;  /* 0x0028b800010c7983 */ /* 0x000ef60000300a00 */
[----:B------:R-:W-:Y:S10]  /*33380*/  @!UPT UIADD3 URZ, URZ, URZ, URZ ;  /* 0x0000003f3f3ff290 */ /* 0x000ff4000fffe03f */
[----:B------:R-:W-:Y:S01]  /*33390*/  STL.64 [R1+0x4b0], R4 ;  /* 0x0004b00401007387 */ /* 0x000fe20000100a00 */
[----:B------:R0:W-:Y:S03]  /*333a0*/  STL.64 [R1+0x4b8], R6 ;  /* 0x0004b80601007387 */ /* 0x0001e60000100a00 */
[----:B0-----:R-:W3:Y:S01]  /*333b0*/  LDL.LU.64 R6, [R1+0x28b0] ;  /* 0x0028b00001067983 */ /* 0x001ee20000300a00 */
[----:B------:R-:W4:Y:S01]  /*333c0*/  LDL.LU.64 R4, [R1+0x28a8] ;  /* 0x0028a80001047983 */ /* 0x000f220000300a00 */
[C---:B---3--:R-:W-:Y:S11]  /*333d0*/  HMMA.16816.F32 R12, R16.reuse, R6, R12 ;  /* 0x00000006100c723c */ /* 0x048ff6000000180c */
[----:B------:R-:W-:Y:S11]  /*333e0*/  @!UPT UIADD3 URZ, URZ, URZ, URZ ;  /* 0x0000003f3f3ff290 */ /* 0x000ff6000fffe03f */
[----:B------:R-:W-:Y:S01]  /*333f0*/  @!UPT UIADD3 URZ, URZ, URZ, URZ ;  /* 0x0000003f3f3ff290 */ /* 0x000fe2000fffe03f */
[----:B------:R-:W-:Y:S01]  /*33400*/  STL.64 [R1+0x4a0], R12 ;  /* 0x0004a00c01007387 */ /* 0x000fe20000100a00 */
[----:B------:R0:W-:Y:S03]  /*33410*/  STL.64 [R1+0x4a8], R14 ;  /* 0x0004a80e01007387 */ /* 0x0001e60000100a00 */
[----:B0-----:R-:W2:Y:S01]  /*33420*/  LDL.LU.64 R14, [R1+0x28a0] ;  /* 0x0028a000010e7983 */ /* 0x001ea20000300a00 */
[----:B------:R-:W-:Y:S02]  /*33430*/  STL.64 [R1+0x2840], R6 ;  /* 0x0028400601007387 */ /* 0x000fe40000100a00 */
[----:B----4-:R0:W-:Y:S02]  /*33440*/  STL.64 [R1+0x2838], R4 ;  /* 0x0028380401007387 */ /* 0x0101e40000100a00 */
[----:B0-----:R-:W3:Y:S01]  /*33450*/  LDL.LU R4, [R1+0x2a0] ;  /* 0x0002a00001047983 */ /* 0x001ee20000300800 */
[----:B------:R-:W3:Y:S02]  /*33460*/  LDL.LU R5, [R1+0x2a4] ;  /* 0x0002a40001057983 */ /* 0x000ee40000300800 */
[----:B------:R-:W3:Y:S02]  /*33470*/  LDL.LU R6, [R1+0x2a8] ;  /* 0x0002a80001067983 */ /* 0x000ee40000300800 */
[----:B------:R-:W3:Y:S01]  /*33480*/  LDL.LU R7, [R1+0x2ac] ;  /* 0x0002ac0001077983 */ /* 0x000ee20000300800 */
        /* <DEDUP_REMOVED lines=10> */
[----:B------:R-:W2:Y:S01]  /*33530*/  LDL.LU.64 R14, [R1+0x2880] ;  /* 0x00288000010e7983 */ /* 0x000ea20000300a00 */
[----:B------:R-:W2:Y:S02]  /*33540*/  LDL.LU.64 R12, [R1+0x2878] ;  /* 0x00287800010c7983 */ /* 0x000ea40000300a00 */
[----:B------:R-:W-:-:S02]  /*33550*/  IMAD.MOV.U32 R9, RZ, RZ, R22 ;  /* 0x000000ffff097224 */ /* 0x000fc400078e0016 */
[----:B------:R-:W-:Y:S11]  /*33560*/  IMAD.MOV.U32 R8, RZ, RZ, R23 ;  /* 0x000000ffff087224 */ /* 0x000ff600078e0017 */
[----:B------:R-:W-:Y:S06]  /*33570*/  @!UPT UIADD3 URZ, URZ, URZ, URZ ;  /* 0x0000003f3f3ff290 */ /* 0x000fec000fffe03f */
[----:B------:R-:W-:Y:S01]  /*33580*/  STL.64 [R1+0x2b0], R16 ;  /* 0x0002b01001007387 */ /* 0x000fe20000100a00 */
[----:B------:R0:W-:Y:S02]  /*33590*/  STL.64 [R1+0x2b8], R18 ;  /* 0x0002b81201007387 */ /* 0x0001e40000100a00 */
[----:B------:R-:W3:Y:S02]  /*335a0*/  LDL.LU.64 R22, [R1+0x2870] ;  /* 0x0028700001167983 */ /* 0x000ee40000300a00 */
[----:B------:R-:W3:Y:S02]  /*335b0*/  LDL.LU.64 R20, [R1+0x2868] ;  /* 0x0028680001147983 */ /* 0x000ee40000300a00 */
[----:B0-----:R-:W-:Y:S02]  /*335c0*/  IMAD.MOV.U32 R18, RZ, RZ, R9 ;  /* 0x000000ffff127224 */ /* 0x001fe400078e0009 */
[----:B------:R-:W-:-:S05]  /*335d0*/  IMAD.MOV.U32 R19, RZ, RZ, R8 ;  /* 0x000000ffff137224 */ /* 0x000fca00078e0008 */
[----:B------:R-:W-:Y:S01]  /*335e0*/  STL.64 [R1+0x2818], R18 ;  /* 0x0028181201007387 */ /* 0x000fe20000100a00 */
[C---:B---3--:R-:W-:Y:S08]  /*335f0*/  HMMA.16816.F32 R8, R20.reuse, R10, R4 ;  /* 0x0000000a1408723c */ /* 0x048ff00000001804 */
[----:B--2---:R-:W-:Y:S01]  /*33600*/  HMMA.16816.F32 R4, R20, R26, R12 ;  /* 0x0000001a1404723c */ /* 0x004fe2000000180c */
        /* <DEDUP_REMOVED lines=19> */
[----:B------:R-:W2:Y:S04]  /*33740*/  LDL.LU.64 R6, [R1+0x38] ;  /* 0x0000380001067983 */ /* 0x000ea80000300a00 */
[----:B--2---:R0:W-:Y:S01]  /*33750*/  STL.64 [R1+0x2858], R6 ;  /* 0x0028580601007387 */ /* 0x0041e20000100a00 */
[----:B------:R-:W2:Y:S02]  /*33760*/  LDL.LU R4, [R1+0x270] ;  /* 0x0002700001047983 */ /* 0x000ea40000300800 */
[----:B------:R-:W2:Y:S01]  /*33770*/  LDL.LU R5, [R1+0x274] ;  /* 0x0002740001057983 */ /* 0x000ea20000300800 */
[----:B0-----:R-:W2:Y:S01]  /*33780*/  LDL.LU R6, [R1+0x278] ;  /* 0x0002780001067983 */ /* 0x001ea20000300800 */
[----:B------:R-:W2:Y:S02]  /*33790*/  LDL.LU R7, [R1+0x27c] ;  /* 0x00027c0001077983 */ /* 0x000ea40000300800 */
[----:B------:R-:W2:Y:S02]  /*337a0*/  LDL.LU R24, [R1+0x190] ;  /* 0x0001900001187983 */ /* 0x000ea40000300800 */
[----:B------:R-:W2:Y:S01]  /*337b0*/  LDL.LU R25, [R1+0x194] ;  /* 0x0001940001197983 */ /* 0x000ea20000300800 */
[----:B------:R-:W2:Y:S01]  /*337c0*/  LDL.LU R26, [R1+0x198] ;  /* 0x00019800011a7983 */ /* 0x000ea20000300800 */
[----:B------:R-:W2:Y:S02]  /*337d0*/  LDL.LU R27, [R1+0x19c] ;  /* 0x00019c00011b7983 */ /* 0x000ea40000300800 */
[----:B------:R-:W-:-:S02]  /*337e0*/  IMAD.MOV.U32 R18, RZ, RZ, R29 ;  /* 0x000000ffff127224 */ /* 0x000fc400078e001d */
[----:B------:R-:W-:Y:S01]  /*337f0*/  IMAD.MOV.U32 R19, RZ, RZ, R28 ;  /* 0x000000ffff137224 */ /* 0x000fe200078e001c */
[----:B--2---:R-:W-:Y:S01]  /*33800*/  STL.64 [R1+0x2828], R26 ;  /* 0x0028281a01007387 */ /* 0x004fe20000100a00 */
[----:B------:R-:W-:Y:S03]  /*33810*/  STL.64 [R1+0x2820], R24 ;  /* 0x0028201801007387 */ /* 0x000fe60000100a00 */
[----:B------:R0:W-:Y:S02]  /*33820*/  STL.64 [R1+0x2830], R18 ;  /* 0x0028301201007387 */ /* 0x0001e40000100a00 */
[----:B------:R-:W2:Y:S01]  /*33830*/  LDL.LU R16, [R1+0x250] ;  /* 0x0002500001107983 */ /* 0x000ea20000300800 */
[----:B------:R-:W2:Y:S04]  /*33840*/  LDL.LU R17, [R1+0x254] ;  /* 0x0002540001117983 */ /* 0x000ea80000300800 */
[----:B0-----:R-:W2:Y:S01]  /*33850*/  LDL.LU R18, [R1+0x258] ;  /* 0x0002580001127983 */ /* 0x001ea20000300800 */
[----:B------:R-:W2:Y:S03]  /*33860*/  LDL.LU R19, [R1+0x25c] ;  /* 0x00025c0001137983 */ /* 0x000ea60000300800 */
[----:B--2---:R-:W-:Y:S01]  /*33870*/  STL.64 [R1+0x2850], R18 ;  /* 0x0028501201007387 */ /* 0x004fe20000100a00 */
[----:B------:R0:W-:Y:S03]  /*33880*/  STL.64 [R1+0x2848], R16 ;  /* 0x0028481001007387 */ /* 0x0001e60000100a00 */
        /* <DEDUP_REMOVED lines=8> */
[----:B---3--:R0:W-:Y:S01]  /*33910*/  STL.64 [R1+0x27c8], R14 ;  /* 0x0027c80e01007387 */ /* 0x0081e20000100a00 */
[----:B------:R-:W-:Y:S03]  /*33920*/  STL.64 [R1+0x27c0], R12 ;  /* 0x0027c00c01007387 */ /* 0x000fe60000100a00 */
[----:B0-----:R-:W4:Y:S02]  /*33930*/  LDL.LU.64 R14, [R1+0x18] ;  /* 0x00001800010e7983 */ /* 0x001f240000300a00 */
[C---:B----4-:R-:W-:Y:S11]  /*33940*/  HMMA.16816.F32 R8, R20.reuse, R14, R8 ;  /* 0x0000000e1408723c */ /* 0x050ff60000001808 */
[----:B------:R-:W-:Y:S11]  /*33950*/  @!UPT UIADD3 URZ, URZ, URZ, URZ ;  /* 0x0000003f3f3ff290 */ /* 0x000ff6000fffe03f */
[----:B------:R-:W-:Y:S01]  /*33960*/  @!UPT UIADD3 URZ, URZ, URZ, URZ ;  /* 0x0000003f3f3ff290 */ /* 0x000fe2000fffe03f */
[----:B------:R-:W-:Y:S01]  /*33970*/  STL.64 [R1+0x280], R8 ;  /* 0x0002800801007387 */ /* 0x000fe20000100a00 */
[----:B------:R0:W-:Y:S03]  /*33980*/  STL.64 [R1+0x288], R10 ;  /* 0x0002880a01007387 */ /* 0x0001e60000100a00 */
[----:B0-----:R-:W3:Y:S01]  /*33990*/  LDL.LU.64 R10, [R1+0x2860] ;  /* 0x00286000010a7983 */ /* 0x001ee20000300a00 */
[----:B------:R0:W-:Y:S03]  /*339a0*/  STL.64 [R1+0x27e0], R14 ;  /* 0x0027e00e01007387 */ /* 0x0001e60000100a00 */
[----:B0-----:R-:W4:Y:S01]  /*339b0*/  LDL.LU.64 R14, [R1+0x28] ;  /* 0x00002800010e7983 */ /* 0x001f220000300a00 */
[C---:B---3--:R-:W-:Y:S03]  /*339c0*/  HMMA.16816.F32 R4, R20.reuse, R10, R4 ;  /* 0x0000000a1404723c */ /* 0x048fe60000001804 */
[----:B----4-:R0:W-:Y:S04]  /*339d0*/  STL.64 [R1+0x27f8], R14 ;  /* 0x0027f80e01007387 */ /* 0x0101e80000100a00 */
[----:B0-----:R-:W3:Y:S11]  /*339e0*/  LDL.LU.64 R14, [R1+0x48] ;  /* 0x00004800010e7983 */ /* 0x001ef60000300a00 */
[----:B------:R-:W-:Y:S05]  /*339f0*/  @!UPT UIADD3 URZ, URZ, URZ, URZ ;  /* 0x0000003f3f3ff290 */ /* 0x000fea000fffe03f */
[----:B------:R-:W-:Y:S02]  /*33a00*/  STL.64 [R1+0x270], R4 ;  /* 0x0002700401007387 */ /* 0x000fe40000100a00 */
[----:B------:R0:W-:Y:S02]  /*33a10*/  STL.64 [R1+0x278], R6 ;  /* 0x0002780601007387 */ /* 0x0001e40000100a00 */
[----:B0-----:R-:W2:Y:S01]  /*33a20*/  LDL.LU.64 R6, [R1+0x2858] ;  /* 0x0028580001067983 */ /* 0x001ea20000300a00 */
[----:B------:R0:W-:Y:S02]  /*33a30*/  STL.64 [R1+0x2800], R10 ;  /* 0x0028000a01007387 */ /* 0x0001e40000100a00 */
[----:B------:R-:W3:Y:S02]  /*33a40*/  LDL.LU R8, [R1+0x170] ;  /* 0x0001700001087983 */ /* 0x000ee40000300800 */
[----:B------:R-:W3:Y:S01]  /*33a50*/  LDL.LU R9, [R1+0x174] ;  /* 0x0001740001097983 */ /* 0x000ee20000300800 */
[----:B0-----:R-:W3:Y:S01]  /*33a60*/  LDL.LU R10, [R1+0x178] ;  /* 0x00017800010a7983 */ /* 0x001ee20000300800 */
        /* <DEDUP_REMOVED lines=10> */
[----:B------:R-:W4:Y:S01]  /*33b10*/  LDL.LU.64 R4, [R1+0x2838] ;  /* 0x0028380001047983 */ /* 0x000f220000300a00 */
[C---:B--2---:R-:W-:Y:S11]  /*33b20*/  HMMA.16816.F32 R16, R20.reuse, R6, R16 ;  /* 0x000000061410723c */ /* 0x044ff60000001810 */
[----:B------:R-:W-:Y:S11]  /*33b30*/  @!UPT UIADD3 URZ, URZ, URZ, URZ ;  /* 0x0000003f3f3ff290 */ /* 0x000ff6000fffe03f */
[----:B------:R-:W-:Y:S01]  /*33b40*/  @!UPT UIADD3 URZ, URZ, URZ, URZ ;  /* 0x0000003f3f3ff290 */ /* 0x000fe2000fffe03f */
[----:B------:R-:W-:Y:S01]  /*33b50*/  STL.64 [R1+0x250], R16 ;  /* 0x0002501001007387 */ /* 0x000fe20000100a00 */
[----:B------:R0:W-:Y:S03]  /*33b60*/  STL.64 [R1+0x258], R18 ;  /* 0x0002581201007387 */ /* 0x0001e60000100a00 */
[----:B0-----:R-:W2:Y:S01]  /*33b70*/  LDL.LU.64 R18, [R1+0x2830] ;  /* 0x0028300001127983 */ /* 0x001ea20000300a00 */
[----:B------:R-:W-:Y:S02]  /*33b80*/  STL.64 [R1+0x27d8], R6 ;  /* 0x0027d80601007387 */ /* 0x000fe40000100a00 */
[----:B----4-:R0:W-:Y:S02]  /*33b90*/  STL.64 [R1+0x27d0], R4 ;  /* 0x0027d00401007387 */ /* 0x0101e40000100a00 */
[----:B0-----:R-:W4:Y:S01]  /*33ba0*/  LDL.LU R4, [R1+0x150] ;  /* 0x0001500001047983 */ /* 0x001f220000300800 */
[----:B------:R-:W4:Y:S02]  /*33bb0*/  LDL.LU R5, [R1+0x154] ;  /* 0x0001540001057983 */ /* 0x000f240000300800 */
[----:B------:R-:W3:Y:S02]  /*33bc0*/  LDL.LU R6, [R1+0x158] ;  /* 0x0001580001067983 */ /* 0x000ee40000300800 */
[----:B------:R-:W3:Y:S01]  /*33bd0*/  LDL.LU R7, [R1+0x15c] ;  /* 0x00015c0001077983 */ /* 0x000ee20000300800 */
[C---:B--2---:R-:W-:Y:S01]  /*33be0*/  HMMA.16816.F32 R16, R20.reuse, R18, R24 ;  /* 0x000000121410723c */ /* 0x044fe20000001818 */
[----:B---3--:R-:W-:Y:S01]  /*33bf0*/  STL.64 [R1+0x27f0], R6 ;  /* 0x0027f00601007387 */ /* 0x008fe20000100a00 */
[----:B----4-:R0:W-:Y:S03]  /*33c00*/  STL.64 [R1+0x27e8], R4 ;  /* 0x0027e80401007387 */ /* 0x0101e60000100a00 */
[----:B0-----:R-:W2:Y:S01]  /*33c10*/  LDL.LU R4, [R1+0x160] ;  /* 0x0001600001047983 */ /* 0x001ea20000300800 */
[----:B------:R-:W2:Y:S02]  /*33c20*/  LDL.LU R5, [R1+0x164] ;  /* 0x0001640001057983 */ /* 0x000ea40000300800 */
[----:B------:R-:W2:Y:S02]  /*33c30*/  LDL.LU R6, [R1+0x168] ;  /* 0x0001680001067983 */ /* 0x000ea40000300800 */
[----:B------:R-:W2:Y:S01]  /*33c40*/  LDL.LU R7, [R1+0x16c] ;  /* 0x00016c0001077983 */ /* 0x000ea20000300800 */
[----:B------:R-:W3:Y:S01]  /*33c50*/  LDL.LU.64 R26, [R1+0x2828] ;  /* 0x00282800011a7983 */ /* 0x000ee20000300a00 */
[----:B------:R-:W3:Y:S11]  /*33c60*/  LDL.LU.64 R24, [R1+0x2820] ;  /* 0x0028200001187983 */ /* 0x000ef60000300a00 */
[----:B------:R-:W-:Y:S02]  /*33c70*/  STL.64 [R1+0x240], R16 ;  /* 0x0002401001007387 */ /* 0x000fe40000100a00 */
[----:B------:R0:W-:Y:S02]  /*33c80*/  STL.64 [R1+0x248], R18 ;  /* 0x0002481201007387 */ /* 0x0001e40000100a00 */
[----:B0-----:R-:W3:Y:S02]  /*33c90*/  LDL.LU.64 R18, [R1+0x2818] ;  /* 0x0028180001127983 */ /* 0x001ee40000300a00 */
[----:B---3--:R-:W-:Y:S02]  /*33ca0*/  HMMA.16816.F32 R20, R20, R18, R24 ;  /* 0x000000121414723c */ /* 0x008fe40000001818 */
[----:B------:R-:W3:Y:S01]  /*33cb0*/  LDL.LU.64 R26, [R1+0x2810] ;  /* 0x00281000011a7983 */ /* 0x000ee20000300a00 */
[----:B------:R-:W3:Y:S11]  /*33cc0*/  LDL.LU.64 R24, [R1+0x2808] ;  /* 0x0028080001187983 */ /* 0x000ef60000300a00 */
[----:B------:R-:W-:Y:S09]  /*33cd0*/  @!UPT UIADD3 URZ, URZ, URZ, URZ ;  /* 0x0000003f3f3ff290 */ /* 0x000ff2000fffe03f */
[----:B------:R-:W-:Y:S01]  /*33ce0*/  STL.64 [R1+0x190], R20 ;  /* 0x0001901401007387 */ /* 0x000fe20000100a00 */
[----:B------:R-:W-:Y:S01]  /*33cf0*/  STL.64 [R1+0x198], R22 ;  /* 0x0001981601007387 */ /* 0x000fe20000100a00 */
[C---:B---3--:R-:W-:Y:S11]  /*33d00*/  HMMA.16816.F32 R8, R24.reuse, R14, R8 ;  /* 0x0000000e1808723c */ /* 0x048ff60000001808 */
[----:B------:R-:W-:Y:S11]  /*33d10*/  @!UPT UIADD3 URZ, URZ, URZ, URZ ;  /* 0x0000003f3f3ff290 */ /* 0x000ff6000fffe03f */
[----:B------:R-:W-:Y:S01]  /*33d20*/  @!UPT UIADD3 URZ, URZ, URZ, URZ ;  /* 0x0000003f3f3ff290 */ /* 0x000fe2000fffe03f */
[----:B------:R0:W-:Y:S01]  /*33d30*/  STL.64 [R1+0x170], R8 ;  /* 0x0001700801007387 */ /* 0x0001e20000100a00 */
[----:B------:R1:W-:Y:S02]  /*33d40*/  STL.64 [R1+0x178], R10 ;  /* 0x0001780a01007387 */ /* 0x0003e40000100a00 */
[----:B0-----:R-:W-:Y:S01]  /*33d50*/  IMAD.MOV.U32 R9, RZ, RZ, R14 ;  /* 0x000000ffff097224 */ /* 0x001fe200078e000e */
[----:B-1----:R-:W3:Y:S01]  /*33d60*/  LDL.LU.64 R10, [R1+0x2800] ;  /* 0x00280000010a7983 */ /* 0x002ee20000300a00 */
        /* <DEDUP_REMOVED lines=20> */
[----:B------:R-:W4:Y:S02]  /*33eb0*/  LDL.LU.64 R4, [R1+0x27d0] ;  /* 0x0027d00001047983 */ /* 0x000f240000300a00 */
[----:B------:R-:W3:Y:S02]  /*33ec0*/  LDL.LU.64 R14, [R1+0x27c8] ;  /* 0x0027c800010e7983 */ /* 0x000ee40000300a00 */
[----:B------:R-:W3:Y:S01]  /*33ed0*/  LDL.LU.64 R12, [R1+0x27c0] ;  /* 0x0027c000010c7983 */ /* 0x000ee20000300a00 */
[----:B------:R-:W-:Y:S01]  /*33ee0*/  STL.64 [R1+0x2790], R18 ;  /* 0x0027901201007387 */ /* 0x000fe20000100a00 */
[----:B------:R0:W-:Y:S03]  /*33ef0*/  STL.64 [R1+0x2788], R16 ;  /* 0x0027881001007387 */ /* 0x0001e60000100a00 */
        /* <DEDUP_REMOVED lines=14> */
[----:B0-----:R-:W3:Y:S01]  /*33fe0*/  LDL.LU.64 R14, [R1+0x27b8] ;  /* 0x0027b800010e7983 */ /* 0x001ee20000300a00 */
[----:B------:R-:W3:Y:S02]  /*33ff0*/  LDL.LU.64 R12, [R1+0x27b0] ;  /* 0x0027b000010c7983 */ /* 0x000ee40000300a00 */
[----:B------:R0:W-:Y:S02]  /*34000*/  STL.64 [R1+0x2720], R22 ;  /* 0x0027201601007387 */ /* 0x0001e40000100a00 */
[----:B------:R-:W2:Y:S01]  /*34010*/  LDL.LU R20, [R1+0x70] ;  /* 0x0000700001147983 */ /* 0x000ea20000300800 */
[C---:B---3--:R-:W-:Y:S11]  /*34020*/  HMMA.16816.F32 R12, R24.reuse, R22, R12 ;  /* 0x00000016180c723c */ /* 0x048ff6000000180c */
[----:B------:R-:W-:Y:S11]  /*34030*/  @!UPT UIADD3 URZ, URZ, URZ, URZ ;  /* 0x0000003f3f3ff290 */ /* 0x000ff6000fffe03f */
[----:B------:R-:W-:Y:S01]  /*34040*/  @!UPT UIADD3 URZ, URZ, URZ, URZ ;  /* 0x0000003f3f3ff290 */ /* 0x000fe2000fffe03f */
[----:B------:R1:W-:Y:S01]  /*34050*/  STL.64 [R1+0x130], R12 ;  /* 0x0001300c01007387 */ /* 0x0003e20000100a00 */
[----:B------:R3:W-:Y:S02]  /*34060*/  STL.64 [R1+0x138], R14 ;  /* 0x0001380e01007387 */ /* 0x0007e40000100a00 */
[----:B------:R-:W2:Y:S02]  /*34070*/  LDL.LU R21, [R1+0x74] ;  /* 0x0000740001157983 */ /* 0x000ea40000300800 */
[----:B0-----:R-:W2:Y:S01]  /*34080*/  LDL.LU R22, [R1+0x78] ;  /* 0x0000780001167983 */ /* 0x001ea20000300800 */
[----:B------:R-:W2:Y:S04]  /*34090*/  LDL.LU R23, [R1+0x7c] ;  /* 0x00007c0001177983 */ /* 0x000ea80000300800 */
[----:B-1----:R-:W4:Y:S01]  /*340a0*/  LDL.LU R12, [R1+0xb0] ;  /* 0x0000b000010c7983 */ /* 0x002f220000300800 */
[----:B------:R-:W4:Y:S02]  /*340b0*/  LDL.LU R13, [R1+0xb4] ;  /* 0x0000b400010d7983 */ /* 0x000f240000300800 */
[----:B---3--:R-:W3:Y:S02]  /*340c0*/  LDL.LU R14, [R1+0xb8] ;  /* 0x0000b800010e7983 */ /* 0x008ee40000300800 */
[----:B------:R-:W3:Y:S01]  /*340d0*/  LDL.LU R15, [R1+0xbc] ;  /* 0x0000bc00010f7983 */ /* 0x000ee20000300800 */
[----:B--2---:R-:W-:Y:S01]  /*340e0*/  STL.64 [R1+0x2738], R22 ;  /* 0x0027381601007387 */ /* 0x004fe20000100a00 */
[----:B------:R0:W-:Y:S03]  /*340f0*/  STL.64 [R1+0x2730], R20 ;  /* 0x0027301401007387 */ /* 0x0001e60000100a00 */
[----:B0-----:R-:W2:Y:S01]  /*34100*/  LDL.LU R20, [R1+0x80] ;  /* 0x0000800001147983 */ /* 0x001ea20000300800 */
[----:B------:R-:W2:Y:S02]  /*34110*/  LDL.LU R21, [R1+0x84] ;  /* 0x0000840001157983 */ /* 0x000ea40000300800 */
[----:B------:R-:W2:Y:S02]  /*34120*/  LDL.LU R22, [R1+0x88] ;  /* 0x0000880001167983 */ /* 0x000ea40000300800 */
[----:B------:R-:W2:Y:S01]  /*34130*/  LDL.LU R23, [R1+0x8c] ;  /* 0x00008c0001177983 */ /* 0x000ea20000300800 */
[----:B------:R-:W-:Y:S01]  /*34140*/  HMMA.16816.F32 R16, R24, R6, R16 ;  /* 0x000000061810723c */ /* 0x000fe20000001810 */
[----:B--2---:R0:W-:Y:S01]  /*34150*/  STL.64 [R1+0x2748], R22 ;  /* 0x0027481601007387 */ /* 0x0041e20000100a00 */
[----:B------:R-:W-:Y:S02]  /*34160*/  STL.64 [R1+0x2740], R20 ;  /* 0x0027401401007387 */ /* 0x000fe40000100a00 */
[----:B0-----:R-:W-:-:S02]  /*34170*/  IMAD.MOV.U32 R22, RZ, RZ, R29 ;  /* 0x000000ffff167224 */ /* 0x001fc400078e001d */
[----:B------:R-:W-:Y:S01]  /*34180*/  IMAD.MOV.U32 R23, RZ, RZ, R28 ;  /* 0x000000ffff177224 */ /* 0x000fe200078e001c */
[----:B------:R-:W2:Y:S01]  /*34190*/  LDL.LU R29, [R1+0x27ac] ;  /* 0x0027ac00011d7983 */ /* 0x000ea20000300800 */
[----:B------:R-:W2:Y:S03]  /*341a0*/  LDL.LU R28, [R1+0x27a8] ;  /* 0x0027a800011c7983 */ /* 0x000ea60000300800 */
[----:B------:R-:W-:Y:S11]  /*341b0*/  STL.64 [R1+0x2760], R22 ;  /* 0x0027601601007387 */ /* 0x000ff60000100a00 */
[----:B------:R-:W-:Y:S01]  /*341c0*/  @!UPT UIADD3 URZ, URZ, URZ, URZ ;  /* 0x0000003f3f3ff290 */ /* 0x000fe2000fffe03f */
[----:B------:R-:W-:Y:S02]  /*341d0*/  STL.64 [R1+0x120], R16 ;  /* 0x0001201001007387 */ /* 0x000fe40000100a00 */
[----:B------:R0:W-:Y:S02]  /*341e0*/  STL.64 [R1+0x128], R18 ;  /* 0x0001281201007387 */ /* 0x0001e40000100a00 */
[----:B0-----:R-:W2:Y:S01]  /*341f0*/  LDL.LU.64 R18, [R1+0x27a0] ;  /* 0x0027a00001127983 */ /* 0x001ea20000300a00 */
[----:B------:R-:W2:Y:S02]  /*34200*/  LDL.LU.64 R16, [R1+0x2798] ;  /* 0x0027980001107983 */ /* 0x000ea40000300a00 */
[----:B------:R0:W-:Y:S02]  /*34210*/  STL.64 [R1+0x2718], R6 ;  /* 0x0027180601007387 */ /* 0x0001e40000100a00 */
[----:B----4-:R-:W-:Y:S01]  /*34220*/  STL.64 [R1+0x2710], R4 ;  /* 0x0027100401007387 */ /* 0x010fe20000100a00 */
[----:B0-----:R-:W2:Y:S01]  /*34230*/  LDL.LU.64 R6, [R1+0x58] ;  /* 0x0000580001067983 */ /* 0x001ea20000300a00 */
[----:B------:R-:W-:-:S02]  /*34240*/  IMAD.MOV.U32 R22, RZ, RZ, R9 ;  /* 0x000000ffff167224 */ /* 0x000fc400078e0009 */
[----:B------:R-:W-:Y:S01]  /*34250*/  IMAD.MOV.U32 R23, RZ, RZ, R8 ;  /* 0x000000ffff177224 */ /* 0x000fe200078e0008 */
[C---:B--2---:R-:W-:Y:S01]  /*34260*/  HMMA.16816.F32 R16, R24.reuse, R6, R16 ;  /* 0x000000061810723c */ /* 0x044fe20000001810 */
[----:B------:R-:W-:Y:S02]  /*34270*/  IMAD.MOV.U32 R9, RZ, RZ, R6 ;  /* 0x000000ffff097224 */ /* 0x000fe400078e0006 */
[----:B------:R-:W-:Y:S11]  /*34280*/  IMAD.MOV.U32 R8, RZ, RZ, R7 ;  /* 0x000000ffff087224 */ /* 0x000ff600078e0007 */
[----:B------:R-:W-:Y:S09]  /*34290*/  @!UPT UIADD3 URZ, URZ, URZ, URZ ;  /* 0x0000003f3f3ff290 */ /* 0x000ff2000fffe03f */
[----:B------:R-:W-:Y:S01]  /*342a0*/  STL.64 [R1+0x110], R16 ;  /* 0x0001101001007387 */ /* 0x000fe20000100a00 */
[----:B------:R0:W-:Y:S03]  /*342b0*/  STL.64 [R1+0x118], R18 ;  /* 0x0001181201007387 */ /* 0x0001e60000100a00 */
[----:B0-----:R-:W3:Y:S01]  /*342c0*/  LDL.LU.64 R18, [R1+0x2790] ;  /* 0x0027900001127983 */ /* 0x001ee20000300a00 */
[----:B------:R-:W2:Y:S02]  /*342d0*/  LDL.LU.64 R16, [R1+0x2788] ;  /* 0x0027880001107983 */ /* 0x000ea40000300a00 */
[----:B------:R-:W-:Y:S02]  /*342e0*/  STL.64 [R1+0x2758], R10 ;  /* 0x0027580a01007387 */ /* 0x000fe40000100a00 */
[----:B------:R0:W-:Y:S02]  /*342f0*/  STL.64 [R1+0x2750], R8 ;  /* 0x0027500801007387 */ /* 0x0001e40000100a00 */
[----:B0-----:R-:W4:Y:S01]  /*34300*/  LDL.LU R8, [R1+0x90] ;  /* 0x0000900001087983 */ /* 0x001f220000300800 */
[----:B------:R-:W4:Y:S02]  /*34310*/  LDL.LU R9, [R1+0x94] ;  /* 0x0000940001097983 */ /* 0x000f240000300800 */
[----:B------:R-:W2:Y:S02]  /*34320*/  LDL.LU R10, [R1+0x98] ;  /* 0x00009800010a7983 */ /* 0x000ea40000300800 */
[----:B------:R-:W2:Y:S01]  /*34330*/  LDL.LU R11, [R1+0x9c] ;  /* 0x00009c00010b7983 */ /* 0x000ea20000300800 */
[----:B---3--:R-:W-:Y:S01]  /*34340*/  HMMA.16816.F32 R24, R24, R18, R12 ;  /* 0x000000121818723c */ /* 0x008fe2000000180c */
[----:B--2---:R-:W-:Y:S01]  /*34350*/  STL.64 [R1+0x2770], R10 ;  /* 0x0027700a01007387 */ /* 0x004fe20000100a00 */
[----:B----4-:R0:W-:Y:S03]  /*34360*/  STL.64 [R1+0x2768], R8 ;  /* 0x0027680801007387 */ /* 0x0101e60000100a00 */
[----:B0-----:R-:W2:Y:S01]  /*34370*/  LDL.LU R8, [R1+0xa0] ;  /* 0x0000a00001087983 */ /* 0x001ea20000300800 */
[----:B------:R-:W2:Y:S02]  /*34380*/  LDL.LU R9, [R1+0xa4] ;  /* 0x0000a40001097983 */ /* 0x000ea40000300800 */
[----:B------:R-:W2:Y:S02]  /*34390*/  LDL.LU R10, [R1+0xa8] ;  /* 0x0000a800010a7983 */ /* 0x000ea40000300800 */
[----:B------:R-:W2:Y:S01]  /*343a0*/  LDL.LU R11, [R1+0xac] ;  /* 0x0000ac00010b7983 */ /* 0x000ea20000300800 */
[----:B------:R-:W3:Y:S01]  /*343b0*/  LDL.LU R4, [R1+0x220] ;  /* 0x0002200001047983 */ /* 0x000ee20000300800 */
[----:B------:R-:W3:Y:S02]  /*343c0*/  LDL.LU R5, [R1+0x224] ;  /* 0x0002240001057983 */ /* 0x000ee40000300800 */
[----:B------:R-:W3:Y:S02]  /*343d0*/  LDL.LU R6, [R1+0x228] ;  /* 0x0002280001067983 */ /* 0x000ee40000300800 */
[----:B------:R-:W3:Y:S01]  /*343e0*/  LDL.LU R7, [R1+0x22c] ;  /* 0x00022c0001077983 */ /* 0x000ee20000300800 */
[----:B------:R-:W2:Y:S01]  /*343f0*/  LDL.LU.64 R14, [R1+0x2780] ;  /* 0x00278000010e7983 */ /* 0x000ea20000300a00 */
[----:B------:R-:W2:Y:S02]  /*34400*/  LDL.LU.64 R12, [R1+0x2778] ;  /* 0x00277800010c7983 */ /* 0x000ea40000300a00 */
[----:B------:R-:W-:Y:S03]  /*34410*/  STL.64 [R1+0x26f8], R18 ;  /* 0x0026f81201007387 */ /* 0x000fe60000100a00 */
[----:B------:R-:W-:Y:S01]  /*34420*/  STL.64 [R1+0xb0], R24 ;  /* 0x0000b01801007387 */ /* 0x000fe20000100a00 */
[----:B------:R0:W-:Y:S04]  /*34430*/  STL.64 [R1+0xb8], R26 ;  /* 0x0000b81a01007387 */ /* 0x0001e80000100a00 */
[----:B0-----:R-:W4:Y:S01]  /*34440*/  LDL R27, [R1+0x5d4] ;  /* 0x0005d400011b7983 */ /* 0x001f220000100800 */
[C---:B--2---:R-:W-:Y:S03]  /*34450*/  HMMA.16816.F32 R20, R12.reuse, R22, R8 ;  /* 0x000000160c14723c */ /* 0x044fe60000001808 */
[----:B------:R-:W2:Y:S01]  /*34460*/  LDL.LU.64 R10, [R1+0x2770] ;  /* 0x00277000010a7983 */ /* 0x000ea20000300a00 */
[----:B------:R-:W2:Y:S11]  /*34470*/  LDL.LU.64 R8, [R1+0x2768] ;  /* 0x0027680001087983 */ /* 0x000eb60000300a00 */
[----:B------:R-:W-:Y:S08]  /*34480*/  @!UPT UIADD3 URZ, URZ, URZ, URZ ;  /* 0x0000003f3f3ff290 */ /* 0x000ff0000fffe03f */
        /* <DEDUP_REMOVED lines=9> */
[----:B0-----:R-:W2:Y:S01]  /*34520*/  LDL.LU.64 R22, [R1+0x2748] ;  /* 0x0027480001167983 */ /* 0x001ea20000300a00 */
[----:B------:R-:W2:Y:S02]  /*34530*/  LDL.LU.64 R20, [R1+0x2740] ;  /* 0x0027400001147983 */ /* 0x000ea40000300a00 */
[----:B------:R-:W-:Y:S02]  /*34540*/  IMAD.MOV.U32 R18, RZ, RZ, R17 ;  /* 0x000000ffff127224 */ /* 0x000fe400078e0011 */
        /* <DEDUP_REMOVED lines=9> */
[----:B--2---:R-:W-:Y:S01]  /*345e0*/  HMMA.16816.F32 R20, R12, R10, R20 ;  /* 0x0000000a0c14723c */ /* 0x004fe20000001814 */
[----:B----4-:R-:W0:Y:S04]  /*345f0*/  LDSM.16.MT88.4 R8, [R27+0x8000] ;  /* 0x008000001b08783b */ /* 0x010e280000004200 */
[----:B0-----:R-:W-:Y:S11]  /*34600*/  STL.64 [R1+0x26f0], R10 ;  /* 0x0026f00a01007387 */ /* 0x001ff60000100a00 */
[----:B------:R-:W-:Y:S07]  /*34610*/  @!UPT UIADD3 URZ, URZ, URZ, URZ ;  /* 0x0000003f3f3ff290 */ /* 0x000fee000fffe03f */
[----:B------:R-:W-:Y:S02]  /*34620*/  STL.64 [R1+0x470], R20 ;  /* 0x0004701401007387 */ /* 0x000fe40000100a00 */
[----:B------:R-:W-:Y:S02]  /*34630*/  STL.64 [R1+0x478], R22 ;  /* 0x0004781601007387 */ /* 0x000fe40000100a00 */
[----:B------:R0:W-:Y:S02]  /*34640*/  STL.64 [R1+0x26e8], R8 ;  /* 0x0026e80801007387 */ /* 0x0001e40000100a00 */
[----:B0-----:R-:W2:Y:S01]  /*34650*/  LDL.LU R8, [R1+0x330] ;  /* 0x0003300001087983 */ /* 0x001ea20000300800 */
[----:B------:R-:W2:Y:S02]  /*34660*/  LDL.LU R9, [R1+0x334] ;  /* 0x0003340001097983 */ /* 0x000ea40000300800 */
[----:B------:R-:W4:Y:S02]  /*34670*/  LDL.LU R10, [R1+0x338] ;  /* 0x00033800010a7983 */ /* 0x000f240000300800 */
[----:B------:R-:W4:Y:S02]  /*34680*/  LDL.LU R11, [R1+0x33c] ;  /* 0x00033c00010b7983 */ /* 0x000f240000300800 */
[----:B----4-:R0:W-:Y:S01]  /*34690*/  STL.64 [R1+0x2708], R10 ;  /* 0x0027080a01007387 */ /* 0x0101e20000100a00 */
[----:B--2---:R1:W-:Y:S02]  /*346a0*/  STL.64 [R1+0x2700], R8 ;  /* 0x0027000801007387 */ /* 0x0043e40000100a00 */
[----:B0-----:R-:W-:Y:S01]  /*346b0*/  IMAD.MOV.U32 R10, RZ, RZ, R28 ;  /* 0x000000ffff0a7224 */ /* 0x001fe200078e001c */
[----:B-1----:R-:W2:Y:S01]  /*346c0*/  LDL.LU R8, [R1+0x350] ;  /* 0x0003500001087983 */ /* 0x002ea20000300800 */
[----:B------:R-:W2:Y:S02]  /*346d0*/  LDL.LU R9, [R1+0x354] ;  /* 0x0003540001097983 */ /* 0x000ea40000300800 */
[----:B------:R-:W4:Y:S02]  /*346e0*/  LDL.LU R28, [R1+0x2728] ;  /* 0x00272800011c7983 */ /* 0x000f240000300800 */
[----:B------:R-:W2:Y:S01]  /*346f0*/  LDL.LU R11, [R1+0x35c] ;  /* 0x00035c00010b7983 */ /* 0x000ea20000300800 */
[----:B------:R0:W-:Y:S01]  /*34700*/  STL [R1+0x26c8], R27 ;  /* 0x0026c81b01007387 */ /* 0x0001e20000100800 */
[----:B------:R-:W2:Y:S02]  /*34710*/  LDL.LU R24, [R1+0x340] ;  /* 0x0003400001187983 */ /* 0x000ea40000300800 */
[----:B------:R-:W2:Y:S02]  /*34720*/  LDL.LU R25, [R1+0x344] ;  /* 0x0003440001197983 */ /* 0x000ea40000300800 */
[----:B------:R-:W2:Y:S01]  /*34730*/  LDL.LU R26, [R1+0x348] ;  /* 0x00034800011a7983 */ /* 0x000ea20000300800 */
[----:B0-----:R-:W2:Y:S04]  /*34740*/  LDL.LU R27, [R1+0x34c] ;  /* 0x00034c00011b7983 */ /* 0x001ea80000300800 */
[----:B----4-:R-:W0:Y:S04]  /*34750*/  LDSM.16.M88.4 R20, [R28+0x10080] ;  /* 0x010080001c14783b */ /* 0x010e280000000200 */
[----:B0-----:R-:W-:Y:S01]  /*34760*/  STL.64 [R1+0x40], R20 ;  /* 0x0000401401007387 */ /* 0x001fe20000100a00 */
[----:B------:R0:W-:Y:S03]  /*34770*/  STL.64 [R1+0x48], R22 ;  /* 0x0000481601007387 */ /* 0x0001e60000100a00 */
[----:B0-----:R-:W3:Y:S01]  /*34780*/  LDL.LU.64 R22, [R1+0x2720] ;  /* 0x0027200001167983 */ /* 0x001ee20000300a00 */
[----:B------:R-:W-:-:S02]  /*34790*/  IMAD.MOV.U32 R17, RZ, RZ, R20 ;  /* 0x000000ffff117224 */ /* 0x000fc400078e0014 */
[----:B------:R-:W-:Y:S02]  /*347a0*/  IMAD.MOV.U32 R16, RZ, RZ, R21 ;  /* 0x000000ffff107224 */ /* 0x000fe400078e0015 */
[C---:B---3--:R-:W-:Y:S01]  /*347b0*/  HMMA.16816.F32 R20, R12.reuse, R22, R4 ;  /* 0x000000160c14723c */ /* 0x048fe20000001804 */
[----:B------:R-:W2:Y:S01]  /*347c0*/  LDL.LU.64 R6, [R1+0x2718] ;  /* 0x0027180001067983 */ /* 0x000ea20000300a00 */
[----:B------:R-:W3:Y:S11]  /*347d0*/  LDL.LU.64 R4, [R1+0x2710] ;  /* 0x0027100001047983 */ /* 0x000ef60000300a00 */
[----:B------:R-:W-:Y:S10]  /*347e0*/  @!UPT UIADD3 URZ, URZ, URZ, URZ ;  /* 0x0000003f3f3ff290 */ /* 0x000ff4000fffe03f */
[----:B------:R-:W-:Y:S01]  /*347f0*/  STL.64 [R1+0x220], R20 ;  /* 0x0002201401007387 */ /* 0x000fe20000100a00 */
[----:B------:R-:W-:Y:S02]  /*34800*/  STL.64 [R1+0x228], R22 ;  /* 0x0002281601007387 */ /* 0x000fe40000100a00 */
[----:B------:R-:W-:Y:S01]  /*34810*/  LDSM.16.M88.4 R20, [R28+0x11080] ;  /* 0x011080001c14783b */ /* 0x000fe20000000200 */
[----:B--2---:R-:W-:Y:S11]  /*34820*/  HMMA.16816.F32 R24, R12, R6, R24 ;  /* 0x000000060c18723c */ /* 0x004ff60000001818 */
[----:B------:R-:W-:Y:S11]  /*34830*/  @!UPT UIADD3 URZ, URZ, URZ, URZ ;  /* 0x0000003f3f3ff290 */ /* 0x000ff6000fffe03f */
[----:B------:R-:W-:Y:S01]  /*34840*/  @!UPT UIADD3 URZ, URZ, URZ, URZ ;  /* 0x0000003f3f3ff290 */ /* 0x000fe2000fffe03f */
[----:B------:R-:W-:Y:S01]  /*34850*/  STL.64 [R1+0x340], R24 ;  /* 0x0003401801007387 */ /* 0x000fe20000100a00 */
[----:B------:R-:W-:Y:S02]  /*34860*/  STL.64 [R1+0x348], R26 ;  /* 0x0003481a01007387 */ /* 0x000fe40000100a00 */
[----:B------:R-:W0:Y:S02]  /*34870*/  LDSM.16.M88.4 R24, [R28+0x12080] ;  /* 0x012080001c18783b */ /* 0x000e240000000200 */
[----:B0-----:R-:W-:Y:S02]  /*34880*/  STL.64 [R1+0x10], R24 ;  /* 0x0000101801007387 */ /* 0x001fe40000100a00 */
[----:B------:R-:W-:Y:S02]  /*34890*/  STL.64 [R1+0x18], R26 ;  /* 0x0000181a01007387 */ /* 0x000fe40000100a00 */
[----:B------:R-:W0:Y:S02]  /*348a0*/  LDSM.16.M88.4 R24, [R28+0x13080] ;  /* 0x013080001c18783b */ /* 0x000e240000000200 */
[----:B0-----:R0:W-:Y:S02]  /*348b0*/  STL.64 [R1], R24 ;  /* 0x0000001801007387 */ /* 0x0011e40000100a00 */
[----:B------:R1:W-:Y:S02]  /*348c0*/  STL.64 [R1+0x8], R26 ;  /* 0x0000081a01007387 */ /* 0x0003e40000100a00 */
[----:B0-----:R-:W2:Y:S01]  /*348d0*/  LDL.LU R24, [R1+0x310] ;  /* 0x0003100001187983 */ /* 0x001ea20000300800 */
[----:B------:R-:W2:Y:S02]  /*348e0*/  LDL.LU R25, [R1+0x314] ;  /* 0x0003140001197983 */ /* 0x000ea40000300800 */
[----:B-1----:R-:W4:Y:S02]  /*348f0*/  LDL.LU R26, [R1+0x318] ;  /* 0x00031800011a7983 */ /* 0x002f240000300800 */
[----:B------:R-:W4:Y:S02]  /*34900*/  LDL.LU R27, [R1+0x31c] ;  /* 0x00031c00011b7983 */ /* 0x000f240000300800 */
[----:B----4-:R-:W-:Y:S01]  /*34910*/  STL.64 [R1+0x26d8], R26 ;  /* 0x0026d81a01007387 */ /* 0x010fe20000100a00 */
[----:B--2---:R0:W-:Y:S02]  /*34920*/  STL.64 [R1+0x26d0], R24 ;  /* 0x0026d01801007387 */ /* 0x0041e40000100a00 */
[----:B0-----:R-:W-:-:S02]  /*34930*/  IMAD.MOV.U32 R24, RZ, RZ, R17 ;  /* 0x000000ffff187224 */ /* 0x001fc400078e0011 */
[----:B------:R-:W-:Y:S02]  /*34940*/  IMAD.MOV.U32 R25, RZ, RZ, R16 ;  /* 0x000000ffff197224 */ /* 0x000fe400078e0010 */
[C---:B------:R-:W-:Y:S01]  /*34950*/  HMMA.16816.F32 R16, R12.reuse, R18, R8 ;  /* 0x000000120c10723c */ /* 0x040fe20000001808 */
[----:B------:R-:W-:Y:S01]  /*34960*/  STL.64 [R1+0x30], R20 ;  /* 0x0000301401007387 */ /* 0x000fe20000100a00 */
[----:B------:R-:W-:Y:S02]  /*34970*/  STL.64 [R1+0x38], R22 ;  /* 0x0000381601007387 */ /* 0x000fe40000100a00 */
[----:B------:R0:W-:Y:S02]  /*34980*/  STL.64 [R1+0x26e0], R20 ;  /* 0x0026e01401007387 */ /* 0x0001e40000100a00 */
[----:B0-----:R-:W2:Y:S01]  /*34990*/  LDL.LU R20, [R1+0x320] ;  /* 0x0003200001147983 */ /* 0x001ea20000300800 */
[----:B------:R-:W2:Y:S02]  /*349a0*/  LDL.LU R21, [R1+0x324] ;  /* 0x0003240001157983 */ /* 0x000ea40000300800 */
[----:B------:R-:W2:Y:S02]  /*349b0*/  LDL.LU R22, [R1+0x328] ;  /* 0x0003280001167983 */ /* 0x000ea40000300800 */
[----:B------:R-:W2:Y:S01]  /*349c0*/  LDL.LU R23, [R1+0x32c] ;  /* 0x00032c0001177983 */ /* 0x000ea20000300800 */
[----:B------:R-:W4:Y:S01]  /*349d0*/  LDL.LU.64 R10, [R1+0x2708] ;  /* 0x00270800010a7983 */ /* 0x000f220000300a00 */
[----:B------:R-:W4:Y:S10]  /*349e0*/  LDL.LU.64 R8, [R1+0x2700] ;  /* 0x0027000001087983 */ /* 0x000f340000300a00 */
[----:B------:R-:W-:Y:S01]  /*349f0*/  STL.64 [R1+0x460], R16 ;  /* 0x0004601001007387 */ /* 0x000fe20000100a00 */
[----:B------:R-:W-:Y:S02]  /*34a00*/  STL.64 [R1+0x468], R18 ;  /* 0x0004681201007387 */ /* 0x000fe40000100a00 */
[----:B------:R-:W0:Y:S02]  /*34a10*/  LDSM.16.M88.4 R16, [R28+0x14080] ;  /* 0x014080001c10783b */ /* 0x000e240000000200 */
[----:B0-----:R-:W-:Y:S02]  /*34a20*/  STL.64 [R1+0x20], R16 ;  /* 0x0000201001007387 */ /* 0x001fe40000100a00 */
[----:B------:R0:W-:Y:S02]  /*34a30*/  STL.64 [R1+0x28], R18 ;  /* 0x0000281201007387 */ /* 0x0001e40000100a00 */
[----:B0-----:R-:W4:Y:S02]  /*34a40*/  LDL.LU.64 R18, [R1+0x26f8] ;  /* 0x0026f80001127983 */ /* 0x001f240000300a00 */
[----:B----4-:R-:W-:Y:S02]  /*34a50*/  HMMA.16816.F32 R16, R12, R18, R8 ;  /* 0x000000120c10723c */ /* 0x010fe40000001808 */
[----:B------:R-:W2:Y:S01]  /*34a60*/  LDL.LU.64 R10, [R1+0x26f0] ;  /* 0x0026f000010a7983 */ /* 0x000ea20000300a00 */
[----:B------:R-:W2:Y:S02]  /*34a70*/  LDL.LU.64 R8, [R1+0x26e8] ;  /* 0x0026e80001087983 */ /* 0x000ea40000300a00 */
[----:B------:R-:W4:Y:S02]  /*34a80*/  LDL.64 R12, [R1] ;  /* 0x00000000010c7983 */ /* 0x000f240000100a00 */
[----:B----4-:R0:W-:Y:S11]  /*34a90*/  STL.64 [R1+0x26b0], R12 ;  /* 0x0026b00c01007387 */ /* 0x0101f60000100a00 */
[----:B------:R-:W-:Y:S05]  /*34aa0*/  @!UPT UIADD3 URZ, URZ, URZ, URZ ;  /* 0x0000003f3f3ff290 */ /* 0x000fea000fffe03f */
[----:B------:R1:W-:Y:S02]  /*34ab0*/  STL.64 [R1+0x330], R16 ;  /* 0x0003301001007387 */ /* 0x0003e40000100a00 */
[----:B------:R4:W-:Y:S01]  /*34ac0*/  STL.64 [R1+0x338], R18 ;  /* 0x0003381201007387 */ /* 0x0009e20000100a00 */
[----:B0-----:R-:W3:Y:S01]  /*34ad0*/  LDL.LU R12, [R1+0x300] ;  /* 0x00030000010c7983 */ /* 0x001ee20000300800 */
[----:B------:R-:W3:Y:S02]  /*34ae0*/  LDL.LU R13, [R1+0x304] ;  /* 0x00030400010d7983 */ /* 0x000ee40000300800 */
[----:B------:R-:W3:Y:S02]  /*34af0*/  LDL.LU R14, [R1+0x308] ;  /* 0x00030800010e7983 */ /* 0x000ee40000300800 */
[----:B------:R-:W3:Y:S01]  /*34b00*/  LDL.LU R15, [R1+0x30c] ;  /* 0x00030c00010f7983 */ /* 0x000ee20000300800 */
[----:B-1----:R-:W3:Y:S01]  /*34b10*/  LDL.LU R16, [R1+0x2e0] ;  /* 0x0002e00001107983 */ /* 0x002ee20000300800 */
[----:B------:R-:W3:Y:S02]  /*34b20*/  LDL.LU R17, [R1+0x2e4] ;  /* 0x0002e40001117983 */ /* 0x000ee40000300800 */
[----:B----4-:R-:W4:Y:S02]  /*34b30*/  LDL.LU R18, [R1+0x2e8] ;  /* 0x0002e80001127983 */ /* 0x010f240000300800 */
[----:B------:R-:W4:Y:S01]  /*34b40*/  LDL.LU R19, [R1+0x2ec] ;  /* 0x0002ec0001137983 */ /* 0x000f220000300800 */
[----:B--2---:R-:W-:Y:S01]  /*34b50*/  HMMA.16816.F32 R24, R8, R24, R20 ;  /* 0x000000180818723c */ /* 0x004fe20000001814 */
[----:B----4-:R-:W-:Y:S01]  /*34b60*/  STL.64 [R1+0x26a8], R18 ;  /* 0x0026a81201007387 */ /* 0x010fe20000100a00 */
[----:B---3--:R0:W-:Y:S03]  /*34b70*/  STL.64 [R1+0x26a0], R16 ;  /* 0x0026a01001007387 */ /* 0x0081e60000100a00 */
[----:B0-----:R-:W2:Y:S01]  /*34b80*/  LDL.LU R16, [R1+0x2f0] ;  /* 0x0002f00001107983 */ /* 0x001ea20000300800 */
[----:B------:R-:W-:-:S02]  /*34b90*/  IMAD.MOV.U32 R18, RZ, RZ, R5 ;  /* 0x000000ffff127224 */ /* 0x000fc400078e0005 */
[----:B------:R-:W-:Y:S02]  /*34ba0*/  IMAD.MOV.U32 R19, RZ, RZ, R4 ;  /* 0x000000ffff137224 */ /* 0x000fe400078e0004 */
[----:B------:R-:W0:Y:S01]  /*34bb0*/  LDSM.16.M88.4 R4, [R28+0x15080] ;  /* 0x015080001c04783b */ /* 0x000e220000000200 */
[----:B------:R-:W-:-:S03]  /*34bc0*/  IMAD.MOV.U32 R17, RZ, RZ, R29 ;  /* 0x000000ffff117224 */ /* 0x000fc600078e001d */
[----:B------:R-:W-:Y:S04]  /*34bd0*/  STL.64 [R1+0x26c0], R18 ;  /* 0x0026c01201007387 */ /* 0x000fe80000100a00 */
[----:B--2---:R1:W-:Y:S04]  /*34be0*/  STL.64 [R1+0x26b8], R16 ;  /* 0x0026b81001007387 */ /* 0x0043e80000100a00 */
[----:B-1----:R-:W2:Y:S01]  /*34bf0*/  LDL.64 R16, [R1+0x10] ;  /* 0x0000100001107983 */ /* 0x002ea20000100a00 */
[----:B0-----:R-:W-:Y:S02]  /*34c00*/  STL [R1+0x22e4], R6 ;  /* 0x0022e40601007387 */ /* 0x001fe40000100800 */
[----:B------:R-:W-:Y:S02]  /*34c10*/  STL [R1+0x22e0], R7 ;  /* 0x0022e00701007387 */ /* 0x000fe40000100800 */
[----:B------:R0:W-:Y:S02]  /*34c20*/  STL.64 [R1+0x2698], R4 ;  /* 0x0026980401007387 */ /* 0x0001e40000100a00 */
[----:B0-----:R-:W3:Y:S01]  /*34c30*/  LDL.64 R4, [R1+0x20] ;  /* 0x0000200001047983 */ /* 0x001ee20000100a00 */
[----:B------:R-:W4:Y:S02]  /*34c40*/  LDL.LU.64 R20, [R1+0x26e0] ;  /* 0x0026e00001147983 */ /* 0x000f240000300a00 */
[----:B------:R-:W-:Y:S02]  /*34c50*/  STL.64 [R1+0x320], R24 ;  /* 0x0003201801007387 */ /* 0x000fe40000100a00 */
[----:B------:R-:W-:Y:S02]  /*34c60*/  STL.64 [R1+0x328], R26 ;  /* 0x0003281a01007387 */ /* 0x000fe40000100a00 */
[----:B------:R-:W0:Y:S04]  /*34c70*/  LDSM.16.M88.4 R24, [R28+0x16080] ;  /* 0x016080001c18783b */ /* 0x000e280000000200 */
[----:B0-----:R-:W-:Y:S01]  /*34c80*/  STL.64 [R1+0x70], R24 ;  /* 0x0000701801007387 */ /* 0x001fe20000100a00 */
[----:B------:R0:W-:Y:S03]  /*34c90*/  STL.64 [R1+0x78], R26 ;  /* 0x0000781a01007387 */ /* 0x0001e60000100a00 */
[----:B0-----:R-:W4:Y:S01]  /*34ca0*/  LDL.LU.64 R26, [R1+0x26d8] ;  /* 0x0026d800011a7983 */ /* 0x001f220000300a00 */
[----:B------:R-:W4:Y:S01]  /*34cb0*/  LDL.LU.64 R24, [R1+0x26d0] ;  /* 0x0026d00001187983 */ /* 0x000f220000300a00 */
[C---:B--2---:R-:W-:Y:S08]  /*34cc0*/  HMMA.16816.F32 R12, R8.reuse, R16, R12 ;  /* 0x00000010080c723c */ /* 0x044ff0000000180c */
[----:B----4-:R-:W-:Y:S01]  /*34cd0*/  HMMA.16816.F32 R20, R8, R20, R24 ;  /* 0x000000140814723c */ /* 0x010fe20000001818 */
[----:B------:R-:W2:Y:S11]  /*34ce0*/  LDL.LU R27, [R1+0x26c8] ;  /* 0x0026c800011b7983 */ /* 0x000eb60000300800 */
[----:B------:R-:W-:Y:S11]  /*34cf0*/  @!UPT UIADD3 URZ, URZ, URZ, URZ ;  /* 0x0000003f3f3ff290 */ /* 0x000ff6000fffe03f */
[----:B------:R-:W-:Y:S01]  /*34d00*/  STL.64 [R1+0x310], R20 ;  /* 0x0003101401007387 */ /* 0x000fe20000100a00 */
[----:B------:R-:W-:Y:S02]  /*34d10*/  STL.64 [R1+0x318], R22 ;  /* 0x0003181601007387 */ /* 0x000fe40000100a00 */
[----:B------:R-:W0:Y:S04]  /*34d20*/  LDSM.16.M88.4 R20, [R28+0x17080] ;  /* 0x017080001c14783b */ /* 0x000e280000000200 */
[----:B------:R-:W-:Y:S02]  /*34d30*/  IMAD.MOV.U32 R25, RZ, RZ, R16 ;  /* 0x000000ffff197224 */ /* 0x000fe400078e0010 */
[----:B------:R-:W-:Y:S02]  /*34d40*/  IMAD.MOV.U32 R24, RZ, RZ, R17 ;  /* 0x000000ffff187224 */ /* 0x000fe400078e0011 */
[----:B0-----:R-:W-:-:S02]  /*34d50*/  IMAD.MOV.U32 R28, RZ, RZ, R21 ;  /* 0x000000ffff1c7224 */ /* 0x001fc400078e0015 */
[----:B------:R-:W-:Y:S01]  /*34d60*/  IMAD.MOV.U32 R29, RZ, RZ, R20 ;  /* 0x000000ffff1d7224 */ /* 0x000fe200078e0014 */
[----:B------:R0:W-:Y:S01]  /*34d70*/  STL.64 [R1+0x80], R20 ;  /* 0x0000801401007387 */ /* 0x0001e20000100a00 */
[----:B------:R-:W-:Y:S03]  /*34d80*/  STL.64 [R1+0x88], R22 ;  /* 0x0000881601007387 */ /* 0x000fe60000100a00 */
[----:B0-----:R-:W4:Y:S01]  /*34d90*/  LDL.LU R20, [R1+0x2d0] ;  /* 0x0002d00001147983 */ /* 0x001f220000300800 */
[----:B------:R-:W-:Y:S02]  /*34da0*/  STL [R1+0x2694], R28 ;  /* 0x0026941c01007387 */ /* 0x000fe40000100800 */
[----:B------:R-:W-:Y:S02]  /*34db0*/  STL [R1+0x2690], R29 ;  /* 0x0026901d01007387 */ /* 0x000fe40000100800 */
[----:B------:R-:W2:Y:S02]  /*34dc0*/  LDL.LU.64 R18, [R1+0x26c0] ;  /* 0x0026c00001127983 */ /* 0x000ea40000300a00 */
[----:B------:R-:W-:Y:S01]  /*34dd0*/  IMAD.MOV.U32 R21, RZ, RZ, R3 ;  /* 0x000000ffff157224 */ /* 0x000fe200078e0003 */
[----:B------:R-:W2:Y:S01]  /*34de0*/  LDL.LU.64 R16, [R1+0x26b8] ;  /* 0x0026b80001107983 */ /* 0x000ea20000300a00 */
[----:B------:R-:W-:-:S02]  /*34df0*/  IMAD.MOV.U32 R3, RZ, RZ, R13 ;  /* 0x000000ffff037224 */ /* 0x000fc400078e000d */
[----:B------:R0:W-:Y:S02]  /*34e00*/  STL [R1+0x300], R12 ;  /* 0x0003000c01007387 */ /* 0x0001e40000100800 */
[----:B0-----:R-:W2:Y:S01]  /*34e10*/  LDL.LU.64 R12, [R1+0x26b0] ;  /* 0x0026b000010c7983 */ /* 0x001ea20000300a00 */
[----:B------:R-:W-:Y:S02]  /*34e20*/  IMAD.MOV.U32 R23, RZ, RZ, R0 ;  /* 0x000000ffff177224 */ /* 0x000fe400078e0000 */
[----:B------:R-:W-:Y:S02]  /*34e30*/  IMAD.MOV.U32 R22, RZ, RZ, R2 ;  /* 0x000000ffff167224 */ /* 0x000fe400078e0002 */
[----:B------:R-:W-:Y:S02]  /*34e40*/  IMAD.MOV.U32 R0, RZ, RZ, R15 ;  /* 0x000000ffff007224 */ /* 0x000fe400078e000f */
[----:B------:R-:W-:-:S03]  /*34e50*/  IMAD.MOV.U32 R2, RZ, RZ, R14 ;  /* 0x000000ffff027224 */ /* 0x000fc600078e000e */
[----:B------:R-:W-:Y:S02]  /*34e60*/  STL [R1+0x2328], R0 ;  /* 0x0023280001007387 */ /* 0x000fe40000100800 */
[----:B------:R-:W-:Y:S02]  /*34e70*/  STL [R1+0x2324], R2 ;  /* 0x0023240201007387 */ /* 0x000fe40000100800 */
[----:B------:R-:W-:Y:S01]  /*34e80*/  STL [R1+0x2320], R3 ;  /* 0x0023200301007387 */ /* 0x000fe20000100800 */
[----:B--2---:R-:W-:Y:S11]  /*34e90*/  HMMA.16816.F32 R16, R8, R12, R16 ;  /* 0x0000000c0810723c */ /* 0x004ff60000001810 */
        /* <DEDUP_REMOVED lines=8> */
[----:B------:R-:W0:Y:S04]  /*34f20*/  LDSM.16.MT88.4 R12, [R27+0x8080] ;  /* 0x008080001b0c783b */ /* 0x000e280000004200 */
[----:B0-----:R-:W-:Y:S01]  /*34f30*/  STL.64 [R1+0x2688], R14 ;  /* 0x0026880e01007387 */ /* 0x001fe20000100a00 */
[----:B------:R3:W-:Y:S02]  /*34f40*/  STL.64 [R1+0x2680], R12 ;  /* 0x0026800c01007387 */ /* 0x0007e40000100a00 */
[----:B---3--:R-:W-:-:S02]  /*34f50*/  IMAD.MOV.U32 R13, RZ, RZ, R4 ;  /* 0x000000ffff0d7224 */ /* 0x008fc400078e0004 */
[----:B------:R-:W-:Y:S01]  /*34f60*/  IMAD.MOV.U32 R12, RZ, RZ, R5 ;  /* 0x000000ffff0c7224 */ /* 0x000fe200078e0005 */
[----:B--2---:R-:W-:Y:S01]  /*34f70*/  HMMA.16816.F32 R16, R8, R4, R16 ;  /* 0x000000040810723c */ /* 0x004fe20000001810 */
[----:B------:R-:W4:Y:S11]  /*34f80*/  LDL.LU.64 R4, [R1+0x2698] ;  /* 0x0026980001047983 */ /* 0x000f360000300a00 */
[----:B------:R-:W-:Y:S11]  /*34f90*/  @!UPT UIADD3 URZ, URZ, URZ, URZ ;  /* 0x0000003f3f3ff290 */ /* 0x000ff6000fffe03f */
[----:B------:R-:W-:Y:S01]  /*34fa0*/  @!UPT UIADD3 URZ, URZ, URZ, URZ ;  /* 0x0000003f3f3ff290 */ /* 0x000fe2000fffe03f */
[----:B------:R-:W-:Y:S01]  /*34fb0*/  IMAD.MOV.U32 R3, RZ, RZ, R19 ;  /* 0x000000ffff037224 */ /* 0x000fe200078e0013 */
[----:B------:R-:W-:Y:S04]  /*34fc0*/  STL [R1+0x2e0], R16 ;  /* 0x0002e01001007387 */ /* 0x000fe80000100800 */
[----:B------:R0:W-:Y:S04]  /*34fd0*/  STL [R1+0x23d8], R3 ;  /* 0x0023d80301007387 */ /* 0x0001e80000100800 */
[----:B0-----:R-:W2:Y:S01]  /*34fe0*/  LDL R3, [R1+0x5d4] ;  /* 0x0005d40001037983 */ /* 0x001ea20000100800 */
[----:B------:R-:W-:-:S02]  /*34ff0*/  IMAD.MOV.U32 R0, RZ, RZ, R17 ;  /* 0x000000ffff007224 */ /* 0x000fc400078e0011 */
[----:B------:R-:W-:-:S05]  /*35000*/  IMAD.MOV.U32 R2, RZ, RZ, R18 ;  /* 0x000000ffff027224 */ /* 0x000fca00078e0012 */
[----:B------:R-:W-:Y:S01]  /*35010*/  STL [R1+0x23d4], R2 ;  /* 0x0023d40201007387 */ /* 0x000fe20000100800 */
[----:B------:R-:W-:Y:S01]  /*35020*/  STL [R1+0x23d0], R0 ;  /* 0x0023d00001007387 */ /* 0x000fe20000100800 */
[C---:B----4-:R-:W-:Y:S02]  /*35030*/  HMMA.16816.F32 R20, R8.reuse, R4, R20 ;  /* 0x000000040814723c */ /* 0x050fe40000001814 */
[----:B--2---:R-:W0:Y:S11]  /*35040*/  LDSM.16.MT88.4 R16, [R3+0x8100] ;  /* 0x008100000310783b */ /* 0x004e360000004200 */
[----:B------:R-:W-:Y:S11]  /*35050*/  @!UPT UIADD3 URZ, URZ, URZ, URZ ;  /* 0x0000003f3f3ff290 */ /* 0x000ff6000fffe03f */
[----:B------:R-:W-:Y:S02]  /*35060*/  IMAD.MOV.U32 R6, RZ, RZ, R22 ;  /* 0x000000ffff067224 */ /* 0x000fe400078e0016 */
[----:B------:R-:W-:Y:S01]  /*35070*/  IMAD.MOV.U32 R7, RZ, RZ, R23 ;  /* 0x000000ffff077224 */ /* 0x000fe200078e0017 */
[----:B0-----:R-:W-:Y:S01]  /*35080*/  STL.64 [R1+0x25f8], R18 ;  /* 0x0025f81201007387 */ /* 0x001fe20000100a00 */
[----:B------:R0:W-:Y:S03]  /*35090*/  STL.64 [R1+0x25f0], R16 ;  /* 0x0025f01001007387 */ /* 0x0001e60000100a00 */
[----:B0-----:R-:W2:Y:S01]  /*350a0*/  LDL.64 R16, [R1+0x70] ;  /* 0x0000700001107983 */ /* 0x001ea20000100a00 */
[----:B------:R-:W-:Y:S02]  /*350b0*/  STL.64 [R1+0x2d0], R20 ;  /* 0x0002d01401007387 */ /* 0x000fe40000100a00 */
[----:B------:R-:W0:Y:S04]  /*350c0*/  LDSM.16.MT88.4 R20, [R3+0x8180] ;  /* 0x008180000314783b */ /* 0x000e280000004200 */
[----:B------:R1:W-:Y:S02]  /*350d0*/  STL [R1+0x2444], R7 ;  /* 0x0024440701007387 */ /* 0x0003e40000100800 */
[----:B-1----:R-:W3:Y:S01]  /*350e0*/  LDL R7, [R1+0x13dc] ;  /* 0x0013dc0001077983 */ /* 0x002ee20000100800 */
[----:B------:R-:W-:Y:S03]  /*350f0*/  STL [R1+0x23dc], R6 ;  /* 0x0023dc0601007387 */ /* 0x000fe60000100800 */
[----:B0-----:R-:W-:Y:S01]  /*35100*/  STL.64 [R1+0x2598], R22 ;  /* 0x0025981601007387 */ /* 0x001fe20000100a00 */
[----:B------:R0:W-:Y:S03]  /*35110*/  STL.64 [R1+0x2590], R20 ;  /* 0x0025901401007387 */ /* 0x0001e60000100a00 */
[----:B0-----:R-:W2:Y:S01]  /*35120*/  LDL.LU R20, [R1+0x2c0] ;  /* 0x0002c00001147983 */ /* 0x001ea20000300800 */
[----:B------:R-:W2:Y:S02]  /*35130*/  LDL.LU R21, [R1+0x2c4] ;  /* 0x0002c40001157983 */ /* 0x000ea40000300800 */
[----:B------:R-:W2:Y:S02]  /*35140*/  LDL.LU R22, [R1+0x2c8] ;  /* 0x0002c80001167983 */ /* 0x000ea40000300800 */
[----:B------:R-:W2:Y:S02]  /*35150*/  LDL.LU R23, [R1+0x2cc] ;  /* 0x0002cc0001177983 */ /* 0x000ea40000300800 */
[----:B--2---:R-:W-:Y:S11]  /*35160*/  HMMA.16816.F32 R20, R8, R16, R20 ;  /* 0x000000100814723c */ /* 0x004ff60000001814 */
[----:B------:R-:W-:Y:S11]  /*35170*/  @!UPT UIADD3 URZ, URZ, URZ, URZ ;  /* 0x0000003f3f3ff290 */ /* 0x000ff6000fffe03f */
[----:B------:R-:W-:Y:S01]  /*35180*/  @!UPT UIADD3 URZ, URZ, URZ, URZ ;  /* 0x0000003f3f3ff290 */ /* 0x000fe2000fffe03f */
[----:B------:R0:W-:Y:S01]  /*35190*/  STL.64 [R1+0x2c0], R20 ;  /* 0x0002c01401007387 */ /* 0x0001e20000100a00 */
[----:B------:R1:W-:Y:S03]  /*351a0*/  STL.64 [R1+0x2c8], R22 ;  /* 0x0002c81601007387 */ /* 0x0003e60000100a00 */
[----:B0-----:R-:W2:Y:S01]  /*351b0*/  LDL.LU R20, [R1+0x230] ;  /* 0x0002300001147983 */ /* 0x001ea20000300800 */
[----:B------:R-:W2:Y:S02]  /*351c0*/  LDL.LU R21, [R1+0x234] ;  /* 0x0002340001157983 */ /* 0x000ea40000300800 */
[----:B-1----:R-:W4:Y:S02]  /*351d0*/  LDL.LU R22, [R1+0x238] ;  /* 0x0002380001167983 */ /* 0x002f240000300800 */
[----:B------:R-:W4:Y:S02]  /*351e0*/  LDL.LU R23, [R1+0x23c] ;  /* 0x00023c0001177983 */ /* 0x000f240000300800 */
[----:B----4-:R-:W-:Y:S01]  /*351f0*/  STL.64 [R1+0x25b0], R22 ;  /* 0x0025b01601007387 */ /* 0x010fe20000100a00 */
[----:B--2---:R0:W-:Y:S03]  /*35200*/  STL.64 [R1+0x25a8], R20 ;  /* 0x0025a81401007387 */ /* 0x0041e60000100a00 */
[----:B0-----:R-:W2:Y:S01]  /*35210*/  LDL.LU R20, [R1+0xc0] ;  /* 0x0000c00001147983 */ /* 0x001ea20000300800 */
[----:B------:R-:W2:Y:S02]  /*35220*/  LDL.LU R21, [R1+0xc4] ;  /* 0x0000c40001157983 */ /* 0x000ea40000300800 */
[----:B------:R-:W4:Y:S02]  /*35230*/  LDL.LU R22, [R1+0xc8] ;  /* 0x0000c80001167983 */ /* 0x000f240000300800 */
[----:B------:R-:W4:Y:S02]  /*35240*/  LDL.LU R23, [R1+0xcc] ;  /* 0x0000cc0001177983 */ /* 0x000f240000300800 */
[----:B------:R-:W-:-:S02]  /*35250*/  IMAD.MOV.U32 R2, RZ, RZ, R16 ;  /* 0x000000ffff027224 */ /* 0x000fc400078e0010 */
[----:B------:R-:W-:Y:S01]  /*35260*/  IMAD.MOV.U32 R0, RZ, RZ, R17 ;  /* 0x000000ffff007224 */ /* 0x000fe200078e0011 */
[----:B----4-:R-:W-:Y:S01]  /*35270*/  STL.64 [R1+0x25c0], R22 ;  /* 0x0025c01601007387 */ /* 0x010fe20000100a00 */
[----:B--2---:R0:W-:Y:S02]  /*35280*/  STL.64 [R1+0x25b8], R20 ;  /* 0x0025b81401007387 */ /* 0x0041e40000100a00 */
[----:B0-----:R-:W-:Y:S02]  /*35290*/  IMAD.MOV.U32 R20, RZ, RZ, R25 ;  /* 0x000000ffff147224 */ /* 0x001fe400078e0019 */
[----:B------:R-:W-:Y:S02]  /*352a0*/  IMAD.MOV.U32 R21, RZ, RZ, R24 ;  /* 0x000000ffff157224 */ /* 0x000fe400078e0018 */
[----:B---3--:R-:W0:Y:S04]  /*352b0*/  LDSM.16.MT88.4 R24, [R7+0x8000] ;  /* 0x008000000718783b */ /* 0x008e280000004200 */
[----:B------:R-:W-:Y:S04]  /*352c0*/  STL.64 [R1+0x2650], R20 ;  /* 0x0026501401007387 */ /* 0x000fe80000100a00 */
[----:B0-----:R-:W-:Y:S01]  /*352d0*/  STL.64 [R1+0x2510], R26 ;  /* 0x0025101a01007387 */ /* 0x001fe20000100a00 */
[----:B------:R0:W-:Y:S02]  /*352e0*/  STL.64 [R1+0x2508], R24 ;  /* 0x0025081801007387 */ /* 0x0001e40000100a00 */
[----:B0-----:R-:W-:-:S02]  /*352f0*/  IMAD.MOV.U32 R24, RZ, RZ, R13 ;  /* 0x000000ffff187224 */ /* 0x001fc400078e000d */
[----:B------:R-:W-:-:S05]  /*35300*/  IMAD.MOV.U32 R25, RZ, RZ, R12 ;  /* 0x000000ffff197224 */ /* 0x000fca00078e000c */
[----:B------:R0:W-:Y:S01]  /*35310*/  STL.64 [R1+0x2630], R24 ;  /* 0x0026301801007387 */ /* 0x0001e20000100a00 */
[----:B------:R-:W2:Y:S02]  /*35320*/  LDL.LU R16, [R1+0x100] ;  /* 0x0001000001107983 */ /* 0x000ea40000300800 */
[----:B------:R-:W2:Y:S02]  /*35330*/  LDL.LU R17, [R1+0x104] ;  /* 0x0001040001117983 */ /* 0x000ea40000300800 */
[----:B------:R-:W3:Y:S01]  /*35340*/  LDL.LU R18, [R1+0x108] ;  /* 0x0001080001127983 */ /* 0x000ee20000300800 */
[----:B------:R-:W3:Y:S01]  /*35350*/  LDL.LU R19, [R1+0x10c] ;  /* 0x00010c0001137983 */ /* 0x000ee20000300800 */
[----:B------:R-:W4:Y:S02]  /*35360*/  LDL.LU R12, [R1+0x210] ;  /* 0x00021000010c7983 */ /* 0x000f240000300800 */
[----:B------:R-:W4:Y:S02]  /*35370*/  LDL.LU R13, [R1+0x214] ;  /* 0x00021400010d7983 */ /* 0x000f240000300800 */
[----:B------:R-:W4:Y:S01]  /*35380*/  LDL.LU R14, [R1+0x218] ;  /* 0x00021800010e7983 */ /* 0x000f220000300800 */
[----:B------:R-:W4:Y:S01]  /*35390*/  LDL.LU R15, [R1+0x21c] ;  /* 0x00021c00010f7983 */ /* 0x000f220000300800 */
[----:B0-----:R-:W-:-:S02]  /*353a0*/  IMAD.MOV.U32 R24, RZ, RZ, R28 ;  /* 0x000000ffff187224 */ /* 0x001fc400078e001c */
[----:B------:R-:W-:Y:S01]  /*353b0*/  IMAD.MOV.U32 R25, RZ, RZ, R29 ;  /* 0x000000ffff197224 */ /* 0x000fe200078e001d */
[----:B---3--:R-:W-:Y:S01]  /*353c0*/  STL.64 [R1+0x2608], R18 ;  /* 0x0026081201007387 */ /* 0x008fe20000100a00 */
[----:B--2---:R-:W-:Y:S02]  /*353d0*/  STL.64 [R1+0x2600], R16 ;  /* 0x0026001001007387 */ /* 0x004fe40000100a00 */
[----:B------:R-:W2:Y:S02]  /*353e0*/  LDL.LU R28, [R1+0x2694] ;  /* 0x00269400011c7983 */ /* 0x000ea40000300800 */
[----:B------:R-:W3:Y:S01]  /*353f0*/  LDL.LU R29, [R1+0x2690] ;  /* 0x00269000011d7983 */ /* 0x000ee20000300800 */
[----:B------:R0:W-:Y:S04]  /*35400*/  STL.64 [R1+0x2648], R24 ;  /* 0x0026481801007387 */ /* 0x0001e80000100a00 */
[----:B0-----:R-:W2:Y:S01]  /*35410*/  LDL.LU R24, [R1+0x1e0] ;  /* 0x0001e00001187983 */ /* 0x001ea20000300800 */
[----:B------:R-:W2:Y:S02]  /*35420*/  LDL.LU R25, [R1+0x1e4] ;  /* 0x0001e40001197983 */ /* 0x000ea40000300800 */
[----:B------:R-:W2:Y:S02]  /*35430*/  LDL.LU R26, [R1+0x1e8] ;  /* 0x0001e800011a7983 */ /* 0x000ea40000300800 */
[----:B------:R-:W2:Y:S02]  /*35440*/  LDL.LU R27, [R1+0x1ec] ;  /* 0x0001ec00011b7983 */ /* 0x000ea40000300800 */
[----:B--2---:R-:W-:Y:S01]  /*35450*/  STL.64 [R1+0x2660], R26 ;  /* 0x0026601a01007387 */ /* 0x004fe20000100a00 */
[----:B------:R0:W-:Y:S02]  /*35460*/  STL.64 [R1+0x2658], R24 ;  /* 0x0026581801007387 */ /* 0x0001e40000100a00 */
[----:B------:R-:W2:Y:S02]  /*35470*/  LDL R20, [R1+0x30] ;  /* 0x0000300001147983 */ /* 0x000ea40000100800 */
[----:B------:R-:W2:Y:S02]  /*35480*/  LDL R21, [R1+0x34] ;  /* 0x0000340001157983 */ /* 0x000ea40000100800 */
[----:B--2---:R1:W-:Y:S01]  /*35490*/  STL.64 [R1+0x2668], R20 ;  /* 0x0026681401007387 */ /* 0x0043e20000100a00 */
[----:B0-----:R-:W2:Y:S02]  /*354a0*/  LDL.LU R24, [R1+0x1f0] ;  /* 0x0001f00001187983 */ /* 0x001ea40000300800 */
[----:B------:R-:W2:Y:S02]  /*354b0*/  LDL.LU R25, [R1+0x1f4] ;  /* 0x0001f40001197983 */ /* 0x000ea40000300800 */
[----:B------:R-:W2:Y:S01]  /*354c0*/  LDL.LU R26, [R1+0x1f8] ;  /* 0x0001f800011a7983 */ /* 0x000ea20000300800 */
[----:B------:R-:W2:Y:S01]  /*354d0*/  LDL.LU R27, [R1+0x1fc] ;  /* 0x0001fc00011b7983 */ /* 0x000ea20000300800 */
[----:B------:R-:W-:-:S02]  /*354e0*/  IMAD.MOV.U32 R16, RZ, RZ, R2 ;  /* 0x000000ffff107224 */ /* 0x000fc400078e0002 */
[----:B------:R-:W-:Y:S01]  /*354f0*/  IMAD.MOV.U32 R17, RZ, RZ, R0 ;  /* 0x000000ffff117224 */ /* 0x000fe200078e0000 */
[----:B--2---:R-:W-:Y:S01]  /*35500*/  STL.64 [R1+0x2678], R26 ;  /* 0x0026781a01007387 */ /* 0x004fe20000100a00 */
[----:B------:R0:W-:Y:S02]  /*35510*/  STL.64 [R1+0x2670], R24 ;  /* 0x0026701801007387 */ /* 0x0001e40000100a00 */
[----:B-1----:R-:W2:Y:S02]  /*35520*/  LDL R20, [R1+0x40] ;  /* 0x0000400001147983 */ /* 0x002ea40000100800 */
[----:B------:R-:W2:Y:S01]  /*35530*/  LDL R21, [R1+0x44] ;  /* 0x0000440001157983 */ /* 0x000ea20000100800 */
[----:B0-----:R-:W2:Y:S01]  /*35540*/  LDL.LU R24, [R1+0x200] ;  /* 0x0002000001187983 */ /* 0x001ea20000300800 */
[----:B------:R-:W2:Y:S02]  /*35550*/  LDL.LU R25, [R1+0x204] ;  /* 0x0002040001197983 */ /* 0x000ea40000300800 */
[----:B------:R-:W2:Y:S02]  /*35560*/  LDL.LU R26, [R1+0x208] ;  /* 0x00020800011a7983 */ /* 0x000ea40000300800 */
[----:B------:R-:W2:Y:S01]  /*35570*/  LDL.LU R27, [R1+0x20c] ;  /* 0x00020c00011b7983 */ /* 0x000ea20000300800 */
[----:B------:R3:W-:Y:S02]  /*35580*/  STL.64 [R1+0x2618], R16 ;  /* 0x0026181001007387 */ /* 0x0007e40000100a00 */
[----:B---3--:R-:W-:-:S02]  /*35590*/  IMAD.MOV.U32 R16, RZ, RZ, R29 ;  /* 0x000000ffff107224 */ /* 0x008fc400078e001d */
[----:B------:R-:W-:-:S07]  /*355a0*/  IMAD.MOV.U32 R17, RZ, RZ, R28 ;  /* 0x000000ffff117224 */ /* 0x000fce00078e001c */
[----:B----4-:R-:W-:Y:S01]  /*355b0*/  HMMA.16816.F32 R8, R8, R16, R12 ;  /* 0x000000100808723c */ /* 0x010fe2000000180c */
[----:B------:R-:W2:Y:S01]  /*355c0*/  LDL.LU.64 R14, [R1+0x2688] ;  /* 0x00268800010e7983 */ /* 0x000ea20000300a00 */
[----:B------:R-:W2:Y:S11]  /*355d0*/  LDL.LU.64 R12, [R1+0x2680] ;  /* 0x00268000010c7983 */ /* 0x000eb60000300a00 */
[----:B------:R-:W-:Y:S10]  /*355e0*/  @!UPT UIADD3 URZ, URZ, URZ, URZ ;  /* 0x0000003f3f3ff290 */ /* 0x000ff4000fffe03f */
[----:B------:R-:W-:Y:S01]  /*355f0*/  STL.64 [R1+0x210], R8 ;  /* 0x0002100801007387 */ /* 0x000fe20000100a00 */
[----:B------:R-:W3:Y:S02]  /*35600*/  LDL.LU R16, [R1+0x1b0] ;  /* 0x0001b00001107983 */ /* 0x000ee40000300800 */
[----:B------:R-:W3:Y:S02]  /*35610*/  LDL.LU R17, [R1+0x1b4] ;  /* 0x0001b40001117983 */ /* 0x000ee40000300800 */
[----:B------:R-:W4:Y:S01]  /*35620*/  LDL.LU R18, [R1+0x1b8] ;  /* 0x0001b80001127983 */ /* 0x000f220000300800 */
[----:B------:R-:W4:Y:S01]  /*35630*/  LDL.LU R19, [R1+0x1bc] ;  /* 0x0001bc0001137983 */ /* 0x000f220000300800 */
[----:B------:R-:W-:Y:S02]  /*35640*/  IMAD.MOV.U32 R29, RZ, RZ, R10 ;  /* 0x000000ffff1d7224 */ /* 0x000fe400078e000a */
[----:B------:R-:W-:Y:S02]  /*35650*/  IMAD.MOV.U32 R28, RZ, RZ, R11 ;  /* 0x000000ffff1c7224 */ /* 0x000fe400078e000b */
[----:B------:R-:W0:Y:S04]  /*35660*/  LDSM.16.MT88.4 R8, [R7+0x8080] ;  /* 0x008080000708783b */ /* 0x000e280000004200 */
[----:B----4-:R-:W-:Y:S01]  /*35670*/  STL.64 [R1+0x2628], R18 ;  /* 0x0026281201007387 */ /* 0x010fe20000100a00 */
[----:B---3--:R1:W-:Y:S03]  /*35680*/  STL.64 [R1+0x2620], R16 ;  /* 0x0026201001007387 */ /* 0x0083e60000100a00 */
[----:B-1----:R-:W3:Y:S01]  /*35690*/  LDL.LU R16, [R1+0x1c0] ;  /* 0x0001c00001107983 */ /* 0x002ee20000300800 */
[----:B------:R-:W3:Y:S02]  /*356a0*/  LDL.LU R17, [R1+0x1c4] ;  /* 0x0001c40001117983 */ /* 0x000ee40000300800 */
[----:B------:R-:W4:Y:S02]  /*356b0*/  LDL.LU R18, [R1+0x1c8] ;  /* 0x0001c80001127983 */ /* 0x000f240000300800 */
[----:B------:R-:W4:Y:S01]  /*356c0*/  LDL.LU R19, [R1+0x1cc] ;  /* 0x0001cc0001137983 */ /* 0x000f220000300800 */
[C---:B--2---:R-:W-:Y:S01]  /*356d0*/  HMMA.16816.F32 R20, R12.reuse, R20, R24 ;  /* 0x000000140c14723c */ /* 0x044fe20000001818 */
[----:B----4-:R-:W-:Y:S01]  /*356e0*/  STL.64 [R1+0x2640], R18 ;  /* 0x0026401201007387 */ /* 0x010fe20000100a00 */
[----:B---3--:R1:W-:Y:S03]  /*356f0*/  STL.64 [R1+0x2638], R16 ;  /* 0x0026381001007387 */ /* 0x0083e60000100a00 */
[----:B-1----:R-:W2:Y:S01]  /*35700*/  LDL.LU R16, [R1+0x1d0] ;  /* 0x0001d00001107983 */ /* 0x002ea20000300800 */
[----:B------:R-:W2:Y:S02]  /*35710*/  LDL.LU R17, [R1+0x1d4] ;  /* 0x0001d40001117983 */ /* 0x000ea40000300800 */
[----:B------:R-:W2:Y:S02]  /*35720*/  LDL.LU R18, [R1+0x1d8] ;  /* 0x0001d80001127983 */ /* 0x000ea40000300800 */
[----:B------:R-:W2:Y:S01]  /*35730*/  LDL.LU R19, [R1+0x1dc] ;  /* 0x0001dc0001137983 */ /* 0x000ea20000300800 */
[----:B------:R-:W-:Y:S01]  /*35740*/  STL [R1+0x2440], R29 ;  /* 0x0024401d01007387 */ /* 0x000fe20000100800 */
[----:B0-----:R-:W-:Y:S02]  /*35750*/  STL.64 [R1+0x24a8], R10 ;  /* 0x0024a80a01007387 */ /* 0x001fe40000100a00 */
[----:B------:R0:W-:Y:S02]  /*35760*/  STL.64 [R1+0x24a0], R8 ;  /* 0x0024a00801007387 */ /* 0x0001e40000100a00 */
[----:B0-----:R-:W3:Y:S04]  /*35770*/  LDL.64 R8, [R1+0x80] ;  /* 0x0000800001087983 */ /* 0x001ee80000100a00 */
[----:B---3--:R0:W-:Y:S04]  /*35780*/  STL.64 [R1+0x2610], R8 ;  /* 0x0026100801007387 */ /* 0x0081e80000100a00 */
[----:B0-----:R-:W3:Y:S01]  /*35790*/  LDL.LU R8, [R1+0x1a0] ;  /* 0x0001a00001087983 */ /* 0x001ee20000300800 */
[----:B------:R-:W3:Y:S02]  /*357a0*/  LDL.LU R9, [R1+0x1a4] ;  /* 0x0001a40001097983 */ /* 0x000ee40000300800 */
[----:B------:R-:W3:Y:S02]  /*357b0*/  LDL.LU R10, [R1+0x1a8] ;  /* 0x0001a800010a7983 */ /* 0x000ee40000300800 */
[----:B------:R-:W3:Y:S01]  /*357c0*/  LDL.LU R11, [R1+0x1ac] ;  /* 0x0001ac00010b7983 */ /* 0x000ee20000300800 */
        /* <DEDUP_REMOVED lines=17> */
[----:B0-----:R-:W2:Y:S01]  /*358e0*/  LDL.LU.64 R24, [R1+0x2648] ;  /* 0x0026480001187983 */ /* 0x001ea20000300a00 */
[----:B------:R0:W-:Y:S03]  /*358f0*/  STL.64 [R1+0x25d0], R20 ;  /* 0x0025d01401007387 */ /* 0x0001e60000100a00 */
[----:B0-----:R-:W4:Y:S01]  /*35900*/  LDL.64 R20, [R1+0x30] ;  /* 0x0000300001147983 */ /* 0x001f220000100a00 */
[C---:B--2---:R-:W-:Y:S03]  /*35910*/  HMMA.16816.F32 R24, R12.reuse, R24, R16 ;  /* 0x000000180c18723c */ /* 0x044fe60000001810 */
[----:B----4-:R0:W-:Y:S04]  /*35920*/  STL.64 [R1+0x25d8], R20 ;  /* 0x0025d81401007387 */ /* 0x0101e80000100a00 */
[----:B0-----:R-:W2:Y:S01]  /*35930*/  LDL.64 R20, [R1+0x40] ;  /* 0x0000400001147983 */ /* 0x001ea20000100a00 */
[----:B------:R-:W4:Y:S02]  /*35940*/  LDL.LU.64 R18, [R1+0x2640] ;  /* 0x0026400001127983 */ /* 0x000f240000300a00 */
[----:B------:R-:W4:Y:S11]  /*35950*/  LDL.LU.64 R16, [R1+0x2638] ;  /* 0x0026380001107983 */ /* 0x000f360000300a00 */
[----:B------:R-:W-:Y:S02]  /*35960*/  @!UPT UIADD3 URZ, URZ, URZ, URZ ;  /* 0x0000003f3f3ff290 */ /* 0x000fe4000fffe03f */
[----:B------:R0:W-:Y:S01]  /*35970*/  STL.64 [R1+0x1d0], R24 ;  /* 0x0001d01801007387 */ /* 0x0001e20000100a00 */
[----:B------:R-:W-:Y:S04]  /*35980*/  STL.64 [R1+0x1d8], R26 ;  /* 0x0001d81a01007387 */ /* 0x000fe80000100a00 */
[----:B0-----:R-:W4:Y:S02]  /*35990*/  LDL.LU.64 R24, [R1+0x2630] ;  /* 0x0026300001187983 */ /* 0x001f240000300a00 */
[C---:B----4-:R-:W-:Y:S11]  /*359a0*/  HMMA.16816.F32 R16, R12.reuse, R24, R16 ;  /* 0x000000180c10723c */ /* 0x050ff60000001810 */
        /* <DEDUP_REMOVED lines=11> */
[C---:B----4-:R-:W-:Y:S01]  /*35a60*/  HMMA.16816.F32 R16, R12.reuse, R4, R16 ;  /* 0x000000040c10723c */ /* 0x050fe20000001810 */
        /* <DEDUP_REMOVED lines=8> */
[----:B------:R3:W-:Y:S03]  /*35af0*/  STL.64 [R1+0x1b8], R18 ;  /* 0x0001b81201007387 */ /* 0x0007e60000100a00 */
[----:B0-----:R-:W3:Y:S02]  /*35b00*/  LDL.LU.64 R16, [R1+0x2618] ;  /* 0x0026180001107983 */ /* 0x001ee40000300a00 */
[C---:B---3--:R-:W-:Y:S02]  /*35b10*/  HMMA.16816.F32 R16, R12.reuse, R16, R8 ;  /* 0x000000100c10723c */ /* 0x048fe40000001808 */
[----:B------:R-:W3:Y:S11]  /*35b20*/  LDL.LU.64 R8, [R1+0x2610] ;  /* 0x0026100001087983 */ /* 0x000ef60000300a00 */
[----:B------:R-:W-:Y:S10]  /*35b30*/  @!UPT UIADD3 URZ, URZ, URZ, URZ ;  /* 0x0000003f3f3ff290 */ /* 0x000ff4000fffe03f */
[----:B------:R-:W-:Y:S01]  /*35b40*/  STL.64 [R1+0x1a0], R16 ;  /* 0x0001a01001007387 */ /* 0x000fe20000100a00 */
[----:B------:R0:W-:Y:S03]  /*35b50*/  STL.64 [R1+0x1a8], R18 ;  /* 0x0001a81201007387 */ /* 0x0001e60000100a00 */
[----:B0-----:R-:W3:Y:S01]  /*35b60*/  LDL.LU.64 R18, [R1+0x2608] ;  /* 0x0026080001127983 */ /* 0x001ee20000300a00 */
[----:B------:R-:W3:Y:S02]  /*35b70*/  LDL.LU.64 R16, [R1+0x2600] ;  /* 0x0026000001107983 */ /* 0x000ee40000300a00 */
[----:B---3--:R-:W-:Y:S01]  /*35b80*/  HMMA.16816.F32 R12, R12, R8, R16 ;  /* 0x000000080c0c723c */ /* 0x008fe20000001810 */
[----:B------:R-:W2:Y:S01]  /*35b90*/  LDL.LU.64 R18, [R1+0x25f8] ;  /* 0x0025f80001127983 */ /* 0x000ea20000300a00 */
[----:B------:R-:W2:Y:S02]  /*35ba0*/  LDL.LU.64 R16, [R1+0x25f0] ;  /* 0x0025f00001107983 */ /* 0x000ea40000300a00 */
[----:B------:R0:W-:Y:S02]  /*35bb0*/  STL.64 [R1+0x25a0], R8 ;  /* 0x0025a00801007387 */ /* 0x0001e40000100a00 */
[----:B------:R-:W-:-:S02]  /*35bc0*/  IMAD.MOV.U32 R2, RZ, RZ, R20 ;  /* 0x000000ffff027224 */ /* 0x000fc400078e0014 */
[----:B------:R-:W-:Y:S01]  /*35bd0*/  IMAD.MOV.U32 R0, RZ, RZ, R21 ;  /* 0x000000ffff007224 */ /* 0x000fe200078e0015 */
[----:B0-----:R-:W3:Y:S11]  /*35be0*/  LDL.LU R8, [R1+0xe0] ;  /* 0x0000e00001087983 */ /* 0x001ef60000300800 */
[----:B------:R-:W-:Y:S03]  /*35bf0*/  @!UPT UIADD3 URZ, URZ, URZ, URZ ;  /* 0x0000003f3f3ff290 */ /* 0x000fe6000fffe03f */
[----:B------:R0:W-:Y:S01]  /*35c00*/  STL.64 [R1+0x100], R12 ;  /* 0x0001000c01007387 */ /* 0x0001e20000100a00 */
[----:B------:R-:W-:Y:S02]  /*35c10*/  STL.64 [R1+0x108], R14 ;  /* 0x0001080e01007387 */ /* 0x000fe40000100a00 */
[----:B------:R-:W3:Y:S02]  /*35c20*/  LDL.LU R9, [R1+0xe4] ;  /* 0x0000e40001097983 */ /* 0x000ee40000300800 */
[----:B------:R-:W3:Y:S01]  /*35c30*/  LDL.LU R10, [R1+0xe8] ;  /* 0x0000e800010a7983 */ /* 0x000ee20000300800 */
[----:B------:R-:W3:Y:S04]  /*35c40*/  LDL.LU R11, [R1+0xec] ;  /* 0x0000ec00010b7983 */ /* 0x000ee80000300800 */
[----:B0-----:R-:W4:Y:S01]  /*35c50*/  LDL.64 R12, [R1] ;  /* 0x00000000010c7983 */ /* 0x001f220000100a00 */
[C---:B--2---:R-:W-:Y:S11]  /*35c60*/  HMMA.16816.F32 R24, R16.reuse, R20, R24 ;  /* 0x000000141018723c */ /* 0x044ff60000001818 */
[----:B------:R-:W-:Y:S11]  /*35c70*/  @!UPT UIADD3 URZ, URZ, URZ, URZ ;  /* 0x0000003f3f3ff290 */ /* 0x000ff6000fffe03f */
[----:B------:R-:W-:Y:S01]  /*35c80*/  @!UPT UIADD3 URZ, URZ, URZ, URZ ;  /* 0x0000003f3f3ff290 */ /* 0x000fe2000fffe03f */
[----:B------:R-:W-:Y:S01]  /*35c90*/  STL.64 [R1+0xf0], R24 ;  /* 0x0000f01801007387 */ /* 0x000fe20000100a00 */
[----:B------:R0:W-:Y:S03]  /*35ca0*/  STL.64 [R1+0xf8], R26 ;  /* 0x0000f81a01007387 */ /* 0x0001e60000100a00 */
[----:B0-----:R-:W2:Y:S01]  /*35cb0*/  LDL.LU.64 R26, [R1+0x25e8] ;  /* 0x0025e800011a7983 */ /* 0x001ea20000300a00 */
[----:B------:R-:W2:Y:S02]  /*35cc0*/  LDL.LU.64 R24, [R1+0x25e0] ;  /* 0x0025e00001187983 */ /* 0x000ea40000300a00 */
[----:B------:R-:W3:Y:S02]  /*35cd0*/  LDL.LU.64 R20, [R1+0x25d8] ;  /* 0x0025d80001147983 */ /* 0x000ee40000300a00 */
[C---:B---3--:R-:W-:Y:S01]  /*35ce0*/  HMMA.16816.F32 R8, R16.reuse, R20, R8 ;  /* 0x000000141008723c */ /* 0x048fe20000001808 */
[----:B------:R-:W-:Y:S11]  /*35cf0*/  IMAD.MOV.U32 R6, RZ, RZ, R21 ;  /* 0x000000ffff067224 */ /* 0x000ff600078e0015 */
[----:B------:R-:W-:Y:S11]  /*35d00*/  @!UPT UIADD3 URZ, URZ, URZ, URZ ;  /* 0x0000003f3f3ff290 */ /* 0x000ff6000fffe03f */
[----:B------:R0:W-:Y:S01]  /*35d10*/  STL.64 [R1+0xe0], R8 ;  /* 0x0000e00801007387 */ /* 0x0001e20000100a00 */
[----:B------:R-:W-:Y:S02]  /*35d20*/  STL.64 [R1+0xe8], R10 ;  /* 0x0000e80a01007387 */ /* 0x000fe40000100a00 */
[----:B0-----:R-:W-:Y:S02]  /*35d30*/  IMAD.MOV.U32 R8, RZ, RZ, R20 ;  /* 0x000000ffff087224 */ /* 0x001fe400078e0014 */
[----:B------:R-:W2:Y:S02]  /*35d40*/  LDL.LU.64 R20, [R1+0x25d0] ;  /* 0x0025d00001147983 */ /* 0x000ea40000300a00 */
[C---:B--2---:R-:W-:Y:S02]  /*35d50*/  HMMA.16816.F32 R20, R16.reuse, R20, R24 ;  /* 0x000000141014723c */ /* 0x044fe40000001818 */
[----:B------:R-:W2:Y:S11]  /*35d60*/  LDL.LU.64 R24, [R1+0x25c8] ;  /* 0x0025c80001187983 */ /* 0x000eb60000300a00 */
[----:B------:R-:W-:Y:S10]  /*35d70*/  @!UPT UIADD3 URZ, URZ, URZ, URZ ;  /* 0x0000003f3f3ff290 */ /* 0x000ff4000fffe03f */
[----:B------:R-:W-:Y:S01]  /*35d80*/  STL.64 [R1+0xd0], R20 ;  /* 0x0000d01401007387 */ /* 0x000fe20000100a00 */
[----:B------:R0:W-:Y:S03]  /*35d90*/  STL.64 [R1+0xd8], R22 ;  /* 0x0000d81601007387 */ /* 0x0001e60000100a00 */
[----:B0-----:R-:W4:Y:S01]  /*35da0*/  LDL.LU.64 R22, [R1+0x25c0] ;  /* 0x0025c00001167983 */ /* 0x001f220000300a00 */
[----:B------:R-:W4:Y:S02]  /*35db0*/  LDL.LU.64 R20, [R1+0x25b8] ;  /* 0x0025b80001147983 */ /* 0x000f240000300a00 */
[C---:B----4-:R-:W-:Y:S11]  /*35dc0*/  HMMA.16816.F32 R20, R16.reuse, R12, R20 ;  /* 0x0000000c1014723c */ /* 0x050ff60000001814 */
[----:B------:R-:W-:Y:S11]  /*35dd0*/  @!UPT UIADD3 URZ, URZ, URZ, URZ ;  /* 0x0000003f3f3ff290 */ /* 0x000ff6000fffe03f */
[----:B------:R-:W-:Y:S01]  /*35de0*/  @!UPT UIADD3 URZ, URZ, URZ, URZ ;  /* 0x0000003f3f3ff290 */ /* 0x000fe2000fffe03f */
[----:B------:R-:W-:Y:S01]  /*35df0*/  STL.64 [R1+0xc0], R20 ;  /* 0x0000c01401007387 */ /* 0x000fe20000100a00 */
[----:B------:R0:W-:Y:S03]  /*35e00*/  STL.64 [R1+0xc8], R22 ;  /* 0x0000c81601007387 */ /* 0x0001e60000100a00 */
[----:B0-----:R-:W3:Y:S01]  /*35e10*/  LDL.LU.64 R22, [R1+0x25b0] ;  /* 0x0025b00001167983 */ /* 0x001ee20000300a00 */
[----:B------:R-:W3:Y:S02]  /*35e20*/  LDL.LU.64 R20, [R1+0x25a8] ;  /* 0x0025a80001147983 */ /* 0x000ee40000300a00 */
[----:B------:R0:W-:Y:S02]  /*35e30*/  STL.64 [R1+0x2548], R12 ;  /* 0x0025480c01007387 */ /* 0x0001e40000100a00 */
[----:B0-----:R-:W4:Y:S04]  /*35e40*/  LDL.64 R12, [R1+0x10] ;  /* 0x00001000010c7983 */ /* 0x001f280000100a00 */
[----:B----4-:R0:W-:Y:S04]  /*35e50*/  STL.64 [R1+0x2560], R12 ;  /* 0x0025600c01007387 */ /* 0x0101e80000100a00 */
[----:B0-----:R-:W2:Y:S01]  /*35e60*/  LDL.LU R12, [R1+0x180] ;  /* 0x00018000010c7983 */ /* 0x001ea20000300800 */
[----:B------:R-:W2:Y:S02]  /*35e70*/  LDL.LU R13, [R1+0x184] ;  /* 0x00018400010d7983 */ /* 0x000ea40000300800 */
[----:B------:R-:W2:Y:S02]  /*35e80*/  LDL.LU R14, [R1+0x188] ;  /* 0x00018800010e7983 */ /* 0x000ea40000300800 */
[----:B------:R-:W2:Y:S02]  /*35e90*/  LDL.LU R15, [R1+0x18c] ;  /* 0x00018c00010f7983 */ /* 0x000ea40000300800 */
[----:B--2---:R-:W-:Y:S07]  /*35ea0*/  HMMA.16816.F32 R24, R16, R24, R12 ;  /* 0x000000181018723c */ /* 0x004fee000000180c */
[----:B------:R-:W-:-:S02]  /*35eb0*/  IMAD.MOV.U32 R12, RZ, RZ, R8 ;  /* 0x000000ffff0c7224 */ /* 0x000fc400078e0008 */
[C---:B---3--:R-:W-:Y:S01]  /*35ec0*/  HMMA.16816.F32 R8, R16.reuse, R4, R20 ;  /* 0x000000041008723c */ /* 0x048fe20000001814 */
[----:B------:R-:W-:Y:S11]  /*35ed0*/  IMAD.MOV.U32 R13, RZ, RZ, R6 ;  /* 0x000000ffff0d7224 */ /* 0x000ff600078e0006 */
[----:B------:R-:W-:Y:S02]  /*35ee0*/  @!UPT UIADD3 URZ, URZ, URZ, URZ ;  /* 0x0000003f3f3ff290 */ /* 0x000fe4000fffe03f */
[----:B------:R-:W-:Y:S01]  /*35ef0*/  STL.64 [R1+0x180], R24 ;  /* 0x0001801801007387 */ /* 0x000fe20000100a00 */
[----:B------:R-:W-:Y:S02]  /*35f00*/  STL.64 [R1+0x188], R26 ;  /* 0x0001881a01007387 */ /* 0x000fe40000100a00 */
[----:B------:R-:W-:Y:S06]  /*35f10*/  STL.64 [R1+0x2578], R12 ;  /* 0x0025780c01007387 */ /* 0x000fec0000100a00 */
[----:B------:R-:W-:Y:S01]  /*35f20*/  STL.64 [R1+0x230], R8 ;  /* 0x0002300801007387 */ /* 0x000fe20000100a00 */
[----:B------:R-:W-:Y:S02]  /*35f30*/  STL.64 [R1+0x238], R10 ;  /* 0x0002380a01007387 */ /* 0x000fe40000100a00 */
[----:B------:R-:W-:Y:S02]  /*35f40*/  STL [R1+0x2530], R7 ;  /* 0x0025300701007387 */ /* 0x000fe40000100800 */
[----:B------:R0:W-:Y:S02]  /*35f50*/  STL.64 [R1+0x2528], R4 ;  /* 0x0025280401007387 */ /* 0x0001e40000100a00 */
        /* <DEDUP_REMOVED lines=36> */
[----:B------:R-:W3:Y:S01]  /*361a0*/  LDL.LU R24, [R1+0x380] ;  /* 0x0003800001187983 */ /* 0x000ee20000300800 */
[----:B------:R-:W3:Y:S02]  /*361b0*/  LDL.LU R25, [R1+0x384] ;  /* 0x0003840001197983 */ /* 0x000ee40000300800 */
[----:B------:R-:W2:Y:S02]  /*361c0*/  LDL.LU R26, [R1+0x388] ;  /* 0x00038800011a7983 */ /* 0x000ea40000300800 */
[----:B------:R-:W2:Y:S02]  /*361d0*/  LDL.LU R27, [R1+0x38c] ;  /* 0x00038c00011b7983 */ /* 0x000ea40000300800 */
[----:B--2---:R-:W-:Y:S01]  /*361e0*/  STL.64 [R1+0x2520], R26 ;  /* 0x0025201a01007387 */ /* 0x004fe20000100a00 */
[----:B---3--:R0:W-:Y:S03]  /*361f0*/  STL.64 [R1+0x2518], R24 ;  /* 0x0025181801007387 */ /* 0x0081e60000100a00 */
[----:B0-----:R-:W4:Y:S02]  /*36200*/  LDL.64 R24, [R1+0x70] ;  /* 0x0000700001187983 */ /* 0x001f240000100a00 */
[C---:B----4-:R-:W-:Y:S11]  /*36210*/  HMMA.16816.F32 R8, R16.reuse, R24, R8 ;  /* 0x000000181008723c */ /* 0x050ff60000001808 */
[----:B------:R-:W-:Y:S11]  /*36220*/  @!UPT UIADD3 URZ, URZ, URZ, URZ ;  /* 0x0000003f3f3ff290 */ /* 0x000ff6000fffe03f */
[----:B------:R-:W-:Y:S01]  /*36230*/  @!UPT UIADD3 URZ, URZ, URZ, URZ ;  /* 0x0000003f3f3ff290 */ /* 0x000fe2000fffe03f */
[----:B------:R0:W-:Y:S01]  /*36240*/  STL.64 [R1+0x370], R8 ;  /* 0x0003700801007387 */ /* 0x0001e20000100a00 */
[----:B------:R-:W-:Y:S03]  /*36250*/  STL.64 [R1+0x378], R10 ;  /* 0x0003780a01007387 */ /* 0x000fe60000100a00 */
[----:B0-----:R-:W2:Y:S01]  /*36260*/  LDL.LU.64 R8, [R1+0x25a0] ;  /* 0x0025a00001087983 */ /* 0x001ea20000300a00 */
[----:B------:R-:W-:Y:S02]  /*36270*/  IMAD.MOV.U32 R12, RZ, RZ, R2 ;  /* 0x000000ffff0c7224 */ /* 0x000fe400078e0002 */
[----:B------:R-:W-:Y:S01]  /*36280*/  IMAD.MOV.U32 R13, RZ, RZ, R0 ;  /* 0x000000ffff0d7224 */ /* 0x000fe200078e0000 */
[----:B--2---:R-:W-:Y:S01]  /*36290*/  HMMA.16816.F32 R16, R16, R8, R20 ;  /* 0x000000081010723c */ /* 0x004fe20000001814 */
[----:B------:R-:W2:Y:S01]  /*362a0*/  LDL.LU.64 R22, [R1+0x2598] ;  /* 0x0025980001167983 */ /* 0x000ea20000300a00 */
[----:B------:R-:W2:Y:S11]  /*362b0*/  LDL.LU.64 R20, [R1+0x2590] ;  /* 0x0025900001147983 */ /* 0x000eb60000300a00 */
[----:B------:R-:W-:Y:S10]  /*362c0*/  @!UPT UIADD3 URZ, URZ, URZ, URZ ;  /* 0x0000003f3f3ff290 */ /* 0x000ff4000fffe03f */
[----:B------:R0:W-:Y:S01]  /*362d0*/  STL.64 [R1+0x360], R16 ;  /* 0x0003601001007387 */ /* 0x0001e20000100a00 */
[----:B------:R-:W-:Y:S03]  /*362e0*/  STL.64 [R1+0x368], R18 ;  /* 0x0003681201007387 */ /* 0x000fe60000100a00 */
[----:B0-----:R-:W3:Y:S01]  /*362f0*/  LDL.LU.64 R16, [R1+0x20] ;  /* 0x0000200001107983 */ /* 0x001ee20000300a00 */
[C---:B--2---:R-:W-:Y:S03]  /*36300*/  HMMA.16816.F32 R12, R20.reuse, R12, R4 ;  /* 0x0000000c140c723c */ /* 0x044fe60000001804 */
[----:B------:R-:W2:Y:S01]  /*36310*/  LDL.LU.64 R6, [R1+0x2588] ;  /* 0x0025880001067983 */ /* 0x000ea20000300a00 */
[----:B------:R-:W2:Y:S11]  /*36320*/  LDL.LU.64 R4, [R1+0x2580] ;  /* 0x0025800001047983 */ /* 0x000eb60000300a00 */
[----:B------:R-:W-:Y:S08]  /*36330*/  @!UPT UIADD3 URZ, URZ, URZ, URZ ;  /* 0x0000003f3f3ff290 */ /* 0x000ff0000fffe03f */
        /* <DEDUP_REMOVED lines=24> */
[----:B0-----:R-:W3:Y:S01]  /*364c0*/  LDL.LU.64 R6, [R1+0x2540] ;  /* 0x0025400001067983 */ /* 0x001ee20000300a00 */
[----:B------:R-:W3:Y:S02]  /*364d0*/  LDL.LU.64 R4, [R1+0x2538] ;  /* 0x0025380001047983 */ /* 0x000ee40000300a00 */
[----:B------:R0:W-:Y:S02]  /*364e0*/  STL.64 [R1+0x24f0], R12 ;  /* 0x0024f00c01007387 */ /* 0x0001e40000100a00 */
[----:B0-----:R-:W2:Y:S01]  /*364f0*/  LDL.LU R12, [R1+0x510] ;  /* 0x00051000010c7983 */ /* 0x001ea20000300800 */
[----:B------:R-:W2:Y:S02]  /*36500*/  LDL.LU R13, [R1+0x514] ;  /* 0x00051400010d7983 */ /* 0x000ea40000300800 */
[----:B------:R-:W2:Y:S02]  /*36510*/  LDL.LU R14, [R1+0x518] ;  /* 0x00051800010e7983 */ /* 0x000ea40000300800 */
[----:B------:R-:W2:Y:S01]  /*36520*/  LDL.LU R15, [R1+0x51c] ;  /* 0x00051c00010f7983 */ /* 0x000ea20000300800 */
[C---:B---3--:R-:W-:Y:S11]  /*36530*/  HMMA.16816.F32 R4, R20.reuse, R16, R4 ;  /* 0x000000101404723c */ /* 0x048ff60000001804 */
[----:B------:R-:W-:Y:S11]  /*36540*/  @!UPT UIADD3 URZ, URZ, URZ, URZ ;  /* 0x0000003f3f3ff290 */ /* 0x000ff6000fffe03f */
[----:B------:R-:W-:Y:S01]  /*36550*/  @!UPT UIADD3 URZ, URZ, URZ, URZ ;  /* 0x0000003f3f3ff290 */ /* 0x000fe2000fffe03f */
[----:B------:R-:W-:Y:S01]  /*36560*/  STL.64 [R1+0x410], R4 ;  /* 0x0004100401007387 */ /* 0x000fe20000100a00 */
[----:B------:R0:W-:Y:S03]  /*36570*/  STL.64 [R1+0x418], R6 ;  /* 0x0004180601007387 */ /* 0x0001e60000100a00 */
[----:B0-----:R-:W3:Y:S01]  /*36580*/  LDL.LU R7, [R1+0x2530] ;  /* 0x0025300001077983 */ /* 0x001ee20000300800 */
[----:B------:R-:W2:Y:S02]  /*36590*/  LDL.LU.64 R4, [R1+0x2528] ;  /* 0x0025280001047983 */ /* 0x000ea40000300a00 */
[----:B------:R0:W-:Y:S02]  /*365a0*/  STL.64 [R1+0x24e8], R16 ;  /* 0x0024e81001007387 */ /* 0x0001e40000100a00 */
[----:B0-----:R-:W4:Y:S01]  /*365b0*/  LDL.64 R16, [R1+0x40] ;  /* 0x0000400001107983 */ /* 0x001f220000100a00 */
[C---:B--2---:R-:W-:Y:S11]  /*365c0*/  HMMA.16816.F32 R12, R20.reuse, R4, R12 ;  /* 0x00000004140c723c */ /* 0x044ff6000000180c */
[----:B------:R-:W-:Y:S11]  /*365d0*/  @!UPT UIADD3 URZ, URZ, URZ, URZ ;  /* 0x0000003f3f3ff290 */ /* 0x000ff6000fffe03f */
[----:B------:R-:W-:Y:S01]  /*365e0*/  @!UPT UIADD3 URZ, URZ, URZ, URZ ;  /* 0x0000003f3f3ff290 */ /* 0x000fe2000fffe03f */
[----:B------:R0:W-:Y:S01]  /*365f0*/  STL.64 [R1+0x400], R12 ;  /* 0x0004000c01007387 */ /* 0x0001e20000100a00 */
[----:B------:R-:W-:Y:S03]  /*36600*/  STL.64 [R1+0x408], R14 ;  /* 0x0004080e01007387 */ /* 0x000fe60000100a00 */
[----:B0-----:R-:W2:Y:S04]  /*36610*/  LDL.64 R12, [R1+0x30] ;  /* 0x00003000010c7983 */ /* 0x001ea80000100a00 */
[----:B--2---:R0:W-:Y:S04]  /*36620*/  STL.64 [R1+0x2500], R12 ;  /* 0x0025000c01007387 */ /* 0x0041e80000100a00 */
[----:B0-----:R-:W4:Y:S01]  /*36630*/  LDL.LU R12, [R1+0x4f0] ;  /* 0x0004f000010c7983 */ /* 0x001f220000300800 */
[----:B------:R-:W4:Y:S02]  /*36640*/  LDL.LU R13, [R1+0x4f4] ;  /* 0x0004f400010d7983 */ /* 0x000f240000300800 */
[----:B------:R-:W4:Y:S02]  /*36650*/  LDL.LU R14, [R1+0x4f8] ;  /* 0x0004f800010e7983 */ /* 0x000f240000300800 */
[----:B------:R-:W4:Y:S01]  /*36660*/  LDL.LU R15, [R1+0x4fc] ;  /* 0x0004fc00010f7983 */ /* 0x000f220000300800 */
[----:B---3--:R-:W-:Y:S01]  /*36670*/  STL [R1+0x24e0], R7 ;  /* 0x0024e00701007387 */ /* 0x008fe20000100800 */
[----:B------:R0:W-:Y:S03]  /*36680*/  STL.64 [R1+0x24d8], R4 ;  /* 0x0024d80401007387 */ /* 0x0001e60000100a00 */
[----:B0-----:R-:W2:Y:S01]  /*36690*/  LDL.LU R4, [R1+0x500] ;  /* 0x0005000001047983 */ /* 0x001ea20000300800 */
[----:B------:R-:W2:Y:S02]  /*366a0*/  LDL.LU R5, [R1+0x504] ;  /* 0x0005040001057983 */ /* 0x000ea40000300800 */
[----:B------:R-:W2:Y:S02]  /*366b0*/  LDL.LU R6, [R1+0x508] ;  /* 0x0005080001067983 */ /* 0x000ea40000300800 */
[----:B------:R-:W2:Y:S02]  /*366c0*/  LDL.LU R7, [R1+0x50c] ;  /* 0x00050c0001077983 */ /* 0x000ea40000300800 */
[C---:B--2---:R-:W-:Y:S11]  /*366d0*/  HMMA.16816.F32 R4, R20.reuse, R24, R4 ;  /* 0x000000181404723c */ /* 0x044ff60000001804 */
[----:B------:R-:W-:Y:S11]  /*366e0*/  @!UPT UIADD3 URZ, URZ, URZ, URZ ;  /* 0x0000003f3f3ff290 */ /* 0x000ff6000fffe03f */
[----:B------:R-:W-:Y:S01]  /*366f0*/  @!UPT UIADD3 URZ, URZ, URZ, URZ ;  /* 0x0000003f3f3ff290 */ /* 0x000fe2000fffe03f */
[----:B------:R-:W-:Y:S01]  /*36700*/  STL.64 [R1+0x3f0], R4 ;  /* 0x0003f00401007387 */ /* 0x000fe20000100a00 */
[----:B------:R0:W-:Y:S02]  /*36710*/  STL.64 [R1+0x3f8], R6 ;  /* 0x0003f80601007387 */ /* 0x0001e40000100a00 */
[----:B------:R-:W2:Y:S02]  /*36720*/  LDL.LU.64 R26, [R1+0x2520] ;  /* 0x00252000011a7983 */ /* 0x000ea40000300a00 */
[----:B0-----:R-:W-:Y:S02]  /*36730*/  IMAD.MOV.U32 R7, RZ, RZ, R24 ;  /* 0x000000ffff077224 */ /* 0x001fe400078e0018 */
[----:B------:R-:W-:Y:S02]  /*36740*/  IMAD.MOV.U32 R6, RZ, RZ, R25 ;  /* 0x000000ffff067224 */ /* 0x000fe400078e0019 */
[----:B------:R-:W2:Y:S03]  /*36750*/  LDL.LU.64 R24, [R1+0x2518] ;  /* 0x0025180001187983 */ /* 0x000ea60000300a00 */
[----:B------:R0:W-:Y:S02]  /*36760*/  STL.64 [R1+0x24f8], R6 ;  /* 0x0024f80601007387 */ /* 0x0001e40000100a00 */
[----:B------:R-:W3:Y:S02]  /*36770*/  LDL.LU R4, [R1+0x4e0] ;  /* 0x0004e00001047983 */ /* 0x000ee40000300800 */
[----:B------:R-:W3:Y:S01]  /*36780*/  LDL.LU R5, [R1+0x4e4] ;  /* 0x0004e40001057983 */ /* 0x000ee20000300800 */
[----:B0-----:R-:W3:Y:S01]  /*36790*/  LDL.LU R6, [R1+0x4e8] ;  /* 0x0004e80001067983 */ /* 0x001ee20000300800 */
[----:B------:R-:W3:Y:S01]  /*367a0*/  LDL.LU R7, [R1+0x4ec] ;  /* 0x0004ec0001077983 */ /* 0x000ee20000300800 */
[----:B--2---:R-:W-:Y:S02]  /*367b0*/  HMMA.16816.F32 R20, R20, R8, R24 ;  /* 0x000000081414723c */ /* 0x004fe40000001818 */
[----:B------:R-:W4:Y:S01]  /*367c0*/  LDL.LU.64 R26, [R1+0x2510] ;  /* 0x00251000011a7983 */ /* 0x000f220000300a00 */
[----:B------:R-:W4:Y:S02]  /*367d0*/  LDL.LU.64 R24, [R1+0x2508] ;  /* 0x0025080001187983 */ /* 0x000f240000300a00 */
[----:B------:R0:W-:Y:S02]  /*367e0*/  STL.64 [R1+0x24b8], R8 ;  /* 0x0024b80801007387 */ /* 0x0001e40000100a00 */
[----:B0-----:R-:W2:Y:S11]  /*367f0*/  LDL.LU R8, [R1+0x4d0] ;  /* 0x0004d00001087983 */ /* 0x001eb60000300800 */
[----:B------:R-:W-:Y:S05]  /*36800*/  @!UPT UIADD3 URZ, URZ, URZ, URZ ;  /* 0x0000003f3f3ff290 */ /* 0x000fea000fffe03f */
[----:B------:R0:W-:Y:S01]  /*36810*/  STL.64 [R1+0x350], R20 ;  /* 0x0003501401007387 */ /* 0x0001e20000100a00 */
[----:B------:R1:W-:Y:S02]  /*36820*/  STL.64 [R1+0x358], R22 ;  /* 0x0003581601007387 */ /* 0x0003e40000100a00 */
[----:B------:R-:W2:Y:S02]  /*36830*/  LDL.LU R9, [R1+0x4d4] ;  /* 0x0004d40001097983 */ /* 0x000ea40000300800 */
[----:B------:R-:W2:Y:S01]  /*36840*/  LDL.LU R10, [R1+0x4d8] ;  /* 0x0004d800010a7983 */ /* 0x000ea20000300800 */
[----:B------:R-:W2:Y:S04]  /*36850*/  LDL.LU R11, [R1+0x4dc] ;  /* 0x0004dc00010b7983 */ /* 0x000ea80000300800 */
[----:B0-----:R-:W2:Y:S01]  /*36860*/  LDL.LU R20, [R1+0x250] ;  /* 0x0002500001147983 */ /* 0x001ea20000300800 */
[----:B------:R-:W2:Y:S02]  /*36870*/  LDL.LU R21, [R1+0x254] ;  /* 0x0002540001157983 */ /* 0x000ea40000300800 */
[----:B-1----:R-:W2:Y:S02]  /*36880*/  LDL.LU R22, [R1+0x258] ;  /* 0x0002580001167983 */ /* 0x002ea40000300800 */
[----:B------:R-:W2:Y:S02]  /*36890*/  LDL.LU R23, [R1+0x25c] ;  /* 0x00025c0001177983 */ /* 0x000ea40000300800 */
[----:B--2---:R-:W-:Y:S01]  /*368a0*/  STL.64 [R1+0x2450], R22 ;  /* 0x0024501601007387 */ /* 0x004fe20000100a00 */
[----:B------:R0:W-:Y:S03]  /*368b0*/  STL.64 [R1+0x2448], R20 ;  /* 0x0024481401007387 */ /* 0x0001e60000100a00 */
[----:B0-----:R-:W2:Y:S01]  /*368c0*/  LDL.LU R20, [R1+0x260] ;  /* 0x0002600001147983 */ /* 0x001ea20000300800 */
[----:B------:R-:W2:Y:S02]  /*368d0*/  LDL.LU R21, [R1+0x264] ;  /* 0x0002640001157983 */ /* 0x000ea40000300800 */
[----:B------:R-:W2:Y:S02]  /*368e0*/  LDL.LU R22, [R1+0x268] ;  /* 0x0002680001167983 */ /* 0x000ea40000300800 */
[----:B------:R-:W2:Y:S01]  /*368f0*/  LDL.LU R23, [R1+0x26c] ;  /* 0x00026c0001177983 */ /* 0x000ea20000300800 */
[C---:B----4-:R-:W-:Y:S01]  /*36900*/  HMMA.16816.F32 R12, R24.reuse, R16, R12 ;  /* 0x00000010180c723c */ /* 0x050fe2000000180c */
[----:B--2---:R-:W-:Y:S01]  /*36910*/  STL.64 [R1+0x2460], R22 ;  /* 0x0024601601007387 */ /* 0x004fe20000100a00 */
[----:B------:R-:W-:Y:S11]  /*36920*/  STL.64 [R1+0x2458], R20 ;  /* 0x0024581401007387 */ /* 0x000ff60000100a00 */
[----:B------:R-:W-:Y:S10]  /*36930*/  @!UPT UIADD3 URZ, URZ, URZ, URZ ;  /* 0x0000003f3f3ff290 */ /* 0x000ff4000fffe03f */
[----:B------:R0:W-:Y:S02]  /*36940*/  STL.64 [R1+0x3e0], R12 ;  /* 0x0003e00c01007387 */ /* 0x0001e40000100a00 */
[----:B------:R-:W-:Y:S01]  /*36950*/  STL.64 [R1+0x3e8], R14 ;  /* 0x0003e80e01007387 */ /* 0x000fe20000100a00 */
[----:B0-----:R-:W3:Y:S01]  /*36960*/  LDL.LU.64 R12, [R1+0x2500] ;  /* 0x00250000010c7983 */ /* 0x001ee20000300a00 */
[----:B------:R-:W-:Y:S02]  /*36970*/  IMAD.MOV.U32 R20, RZ, RZ, R2 ;  /* 0x000000ffff147224 */ /* 0x000fe400078e0002 */
[----:B------:R-:W-:Y:S02]  /*36980*/  IMAD.MOV.U32 R21, RZ, RZ, R0 ;  /* 0x000000ffff157224 */ /* 0x000fe400078e0000 */
[----:B------:R-:W-:Y:S02]  /*36990*/  IMAD.MOV.U32 R2, RZ, RZ, R16 ;  /* 0x000000ffff027224 */ /* 0x000fe400078e0010 */
[----:B------:R-:W-:Y:S01]  /*369a0*/  IMAD.MOV.U32 R0, RZ, RZ, R17 ;  /* 0x000000ffff007224 */ /* 0x000fe200078e0011 */
[----:B------:R-:W2:Y:S01]  /*369b0*/  LDL.LU R16, [R1+0x4c0] ;  /* 0x0004c00001107983 */ /* 0x000ea20000300800 */
        /* <DEDUP_REMOVED lines=8> */
[----:B0-----:R-:W3:Y:S01]  /*36a40*/  LDL.LU.64 R6, [R1+0x24f8] ;  /* 0x0024f80001067983 */ /* 0x001ee20000300a00 */
[----:B------:R-:W-:Y:S01]  /*36a50*/  HMMA.16816.F32 R8, R24, R20, R8 ;  /* 0x000000141808723c */ /* 0x000fe20000001808 */
[----:B------:R-:W-:Y:S02]  /*36a60*/  IMAD.MOV.U32 R5, RZ, RZ, R12 ;  /* 0x000000ffff057224 */ /* 0x000fe400078e000c */
[----:B------:R-:W-:Y:S02]  /*36a70*/  IMAD.MOV.U32 R4, RZ, RZ, R13 ;  /* 0x000000ffff047224 */ /* 0x000fe400078e000d */
[----:B------:R-:W2:Y:S11]  /*36a80*/  LDL.LU.64 R12, [R1+0x24f0] ;  /* 0x0024f000010c7983 */ /* 0x000eb60000300a00 */
[----:B------:R-:W-:Y:S07]  /*36a90*/  @!UPT UIADD3 URZ, URZ, URZ, URZ ;  /* 0x0000003f3f3ff290 */ /* 0x000fee000fffe03f */
[----:B------:R3:W-:Y:S01]  /*36aa0*/  STL.64 [R1+0x3c0], R8 ;  /* 0x0003c00801007387 */ /* 0x0007e20000100a00 */
[----:B------:R-:W-:Y:S02]  /*36ab0*/  STL.64 [R1+0x3c8], R10 ;  /* 0x0003c80a01007387 */ /* 0x000fe40000100a00 */
[----:B---3--:R-:W-:Y:S02]  /*36ac0*/  IMAD.MOV.U32 R8, RZ, RZ, R7 ;  /* 0x000000ffff087224 */ /* 0x008fe400078e0007 */
[----:B------:R-:W-:-:S05]  /*36ad0*/  IMAD.MOV.U32 R9, RZ, RZ, R6 ;  /* 0x000000ffff097224 */ /* 0x000fca00078e0006 */
[----:B------:R-:W-:Y:S01]  /*36ae0*/  STL.64 [R1+0x24d0], R8 ;  /* 0x0024d00801007387 */ /* 0x000fe20000100a00 */
[----:B------:R0:W-:Y:S02]  /*36af0*/  STL.64 [R1+0x2470], R20 ;  /* 0x0024701401007387 */ /* 0x0001e40000100a00 */
[----:B0-----:R-:W-:Y:S02]  /*36b00*/  IMAD.MOV.U32 R20, RZ, RZ, R5 ;  /* 0x000000ffff147224 */ /* 0x001fe400078e0005 */
[----:B------:R-:W-:-:S05]  /*36b10*/  IMAD.MOV.U32 R21, RZ, RZ, R4 ;  /* 0x000000ffff157224 */ /* 0x000fca00078e0004 */
[----:B------:R0:W-:Y:S01]  /*36b20*/  STL.64 [R1+0x2488], R20 ;  /* 0x0024881401007387 */ /* 0x0001e20000100a00 */
[----:B------:R-:W3:Y:S02]  /*36b30*/  LDL.LU R4, [R1+0x4b0] ;  /* 0x0004b00001047983 */ /* 0x000ee40000300800 */
[----:B------:R-:W3:Y:S02]  /*36b40*/  LDL.LU R5, [R1+0x4b4] ;  /* 0x0004b40001057983 */ /* 0x000ee40000300800 */
[----:B------:R-:W3:Y:S01]  /*36b50*/  LDL.LU R6, [R1+0x4b8] ;  /* 0x0004b80001067983 */ /* 0x000ee20000300800 */
[----:B------:R-:W3:Y:S01]  /*36b60*/  LDL.LU R7, [R1+0x4bc] ;  /* 0x0004bc0001077983 */ /* 0x000ee20000300800 */
[----:B------:R-:W4:Y:S02]  /*36b70*/  LDL.LU R8, [R1+0x4a0] ;  /* 0x0004a00001087983 */ /* 0x000f240000300800 */
[----:B------:R-:W4:Y:S02]  /*36b80*/  LDL.LU R9, [R1+0x4a4] ;  /* 0x0004a40001097983 */ /* 0x000f240000300800 */
[----:B------:R-:W4:Y:S01]  /*36b90*/  LDL.LU R10, [R1+0x4a8] ;  /* 0x0004a800010a7983 */ /* 0x000f220000300800 */
[----:B------:R-:W4:Y:S01]  /*36ba0*/  LDL.LU R11, [R1+0x4ac] ;  /* 0x0004ac00010b7983 */ /* 0x000f220000300800 */
[----:B0-----:R-:W-:-:S02]  /*36bb0*/  IMAD.MOV.U32 R20, RZ, RZ, R2 ;  /* 0x000000ffff147224 */ /* 0x001fc400078e0002 */
[----:B------:R-:W-:-:S05]  /*36bc0*/  IMAD.MOV.U32 R21, RZ, RZ, R0 ;  /* 0x000000ffff157224 */ /* 0x000fca00078e0000 */
[----:B------:R0:W-:Y:S04]  /*36bd0*/  STL.64 [R1+0x24b0], R20 ;  /* 0x0024b01401007387 */ /* 0x0001e80000100a00 */
[----:B0-----:R-:W3:Y:S01]  /*36be0*/  LDL.LU R20, [R1+0x2b0] ;  /* 0x0002b00001147983 */ /* 0x001ee20000300800 */
[----:B------:R-:W3:Y:S02]  /*36bf0*/  LDL.LU R21, [R1+0x2b4] ;  /* 0x0002b40001157983 */ /* 0x000ee40000300800 */
[----:B------:R-:W3:Y:S02]  /*36c00*/  LDL.LU R22, [R1+0x2b8] ;  /* 0x0002b80001167983 */ /* 0x000ee40000300800 */
[----:B------:R-:W3:Y:S01]  /*36c10*/  LDL.LU R23, [R1+0x2bc] ;  /* 0x0002bc0001177983 */ /* 0x000ee20000300800 */
[C---:B--2---:R-:W-:Y:S01]  /*36c20*/  HMMA.16816.F32 R16, R24.reuse, R12, R16 ;  /* 0x0000000c1810723c */ /* 0x044fe20000001810 */
[----:B---3--:R-:W-:Y:S01]  /*36c30*/  STL.64 [R1+0x24c8], R22 ;  /* 0x0024c81601007387 */ /* 0x008fe20000100a00 */
        /* <DEDUP_REMOVED lines=8> */
[----:B0-----:R-:W3:Y:S01]  /*36cc0*/  LDL.LU.64 R16, [R1+0x24e8] ;  /* 0x0024e80001107983 */ /* 0x001ee20000300a00 */
        /* <DEDUP_REMOVED lines=21> */
[----:B0-----:R-:W3:Y:S01]  /*36e20*/  LDL.LU R7, [R1+0x24e0] ;  /* 0x0024e00001077983 */ /* 0x001ee20000300800 */
[----:B------:R-:W4:Y:S02]  /*36e30*/  LDL.LU.64 R4, [R1+0x24d8] ;  /* 0x0024d80001047983 */ /* 0x000f240000300a00 */
[C---:B----4-:R-:W-:Y:S11]  /*36e40*/  HMMA.16816.F32 R8, R24.reuse, R4, R8 ;  /* 0x000000041808723c */ /* 0x050ff60000001808 */
[----:B------:R-:W-:Y:S11]  /*36e50*/  @!UPT UIADD3 URZ, URZ, URZ, URZ ;  /* 0x0000003f3f3ff290 */ /* 0x000ff6000fffe03f */
[----:B------:R-:W-:Y:S01]  /*36e60*/  @!UPT UIADD3 URZ, URZ, URZ, URZ ;  /* 0x0000003f3f3ff290 */ /* 0x000fe2000fffe03f */
[----:B------:R0:W-:Y:S01]  /*36e70*/  STL.64 [R1+0x390], R8 ;  /* 0x0003900801007387 */ /* 0x0001e20000100a00 */
[----:B------:R1:W-:Y:S03]  /*36e80*/  STL.64 [R1+0x398], R10 ;  /* 0x0003980a01007387 */ /* 0x0003e60000100a00 */
[----:B0-----:R-:W1:Y:S02]  /*36e90*/  LDL.LU.64 R8, [R1+0x24d0] ;  /* 0x0024d00001087983 */ /* 0x001e640000300a00 */
[C---:B-1----:R-:W-:Y:S02]  /*36ea0*/  HMMA.16816.F32 R8, R24.reuse, R8, R20 ;  /* 0x000000081808723c */ /* 0x042fe40000001814 */
[----:B------:R-:W4:Y:S01]  /*36eb0*/  LDL.LU.64 R22, [R1+0x24c8] ;  /* 0x0024c80001167983 */ /* 0x000f220000300a00 */
[----:B------:R-:W4:Y:S11]  /*36ec0*/  LDL.LU.64 R20, [R1+0x24c0] ;  /* 0x0024c00001147983 */ /* 0x000f360000300a00 */
[----:B------:R-:W-:Y:S09]  /*36ed0*/  @!UPT UIADD3 URZ, URZ, URZ, URZ ;  /* 0x0000003f3f3ff290 */ /* 0x000ff2000fffe03f */
[----:B------:R0:W-:Y:S01]  /*36ee0*/  STL.64 [R1+0x380], R8 ;  /* 0x0003800801007387 */ /* 0x0001e20000100a00 */
[----:B------:R1:W-:Y:S03]  /*36ef0*/  STL.64 [R1+0x388], R10 ;  /* 0x0003880a01007387 */ /* 0x0003e60000100a00 */
[----:B0-----:R-:W4:Y:S02]  /*36f00*/  LDL.LU.64 R8, [R1+0x24b8] ;  /* 0x0024b80001087983 */ /* 0x001f240000300a00 */
[----:B----4-:R-:W-:Y:S02]  /*36f10*/  HMMA.16816.F32 R24, R24, R8, R20 ;  /* 0x000000081818723c */ /* 0x010fe40000001814 */
[----:B------:R-:W2:Y:S01]  /*36f20*/  LDL.LU.64 R20, [R1+0x24b0] ;  /* 0x0024b00001147983 */ /* 0x000ea20000300a00 */
[----:B------:R-:W-:Y:S02]  /*36f30*/  IMAD.MOV.U32 R2, RZ, RZ, R8 ;  /* 0x000000ffff027224 */ /* 0x000fe400078e0008 */
[----:B------:R-:W-:Y:S11]  /*36f40*/  IMAD.MOV.U32 R0, RZ, RZ, R9 ;  /* 0x000000ffff007224 */ /* 0x000ff600078e0009 */
[----:B------:R-:W-:Y:S07]  /*36f50*/  @!UPT UIADD3 URZ, URZ, URZ, URZ ;  /* 0x0000003f3f3ff290 */ /* 0x000fee000fffe03f */
[----:B------:R0:W-:Y:S01]  /*36f60*/  STL.64 [R1+0x2b0], R24 ;  /* 0x0002b01801007387 */ /* 0x0001e20000100a00 */
[----:B------:R4:W-:Y:S02]  /*36f70*/  STL.64 [R1+0x2b8], R26 ;  /* 0x0002b81a01007387 */ /* 0x0009e40000100a00 */
[----:B-1----:R-:W2:Y:S02]  /*36f80*/  LDL.LU.64 R10, [R1+0x24a8] ;  /* 0x0024a800010a7983 */ /* 0x002ea40000300a00 */
[----:B------:R-:W2:Y:S01]  /*36f90*/  LDL.LU.64 R8, [R1+0x24a0] ;  /* 0x0024a00001087983 */ /* 0x000ea20000300a00 */
[----:B0-----:R-:W3:Y:S01]  /*36fa0*/  LDL.LU R24, [R1+0x270] ;  /* 0x0002700001187983 */ /* 0x001ee20000300800 */
[----:B------:R-:W3:Y:S02]  /*36fb0*/  LDL.LU R25, [R1+0x274] ;  /* 0x0002740001197983 */ /* 0x000ee40000300800 */
[----:B----4-:R-:W3:Y:S02]  /*36fc0*/  LDL.LU R26, [R1+0x278] ;  /* 0x00027800011a7983 */ /* 0x010ee40000300800 */
[----:B------:R-:W3:Y:S01]  /*36fd0*/  LDL.LU R27, [R1+0x27c] ;  /* 0x00027c00011b7983 */ /* 0x000ee20000300800 */
        /* <DEDUP_REMOVED lines=12> */
[----:B------:R2:W-:Y:S03]  /*370a0*/  STL.64 [R1+0x298], R22 ;  /* 0x0002981601007387 */ /* 0x0005e60000100a00 */
[----:B0-----:R-:W2:Y:S02]  /*370b0*/  LDL.LU.64 R20, [R1+0x2470] ;  /* 0x0024700001147983 */ /* 0x001ea40000300a00 */
[C---:B--2---:R-:W-:Y:S02]  /*370c0*/  HMMA.16816.F32 R20, R8.reuse, R20, R12 ;  /* 0x000000140814723c */ /* 0x044fe4000000180c */
[----:B------:R-:W3:Y:S11]  /*370d0*/  LDL.LU.64 R12, [R1+0x2468] ;  /* 0x00246800010c7983 */ /* 0x000ef60000300a00 */
[----:B------:R-:W-:Y:S10]  /*370e0*/  @!UPT UIADD3 URZ, URZ, URZ, URZ ;  /* 0x0000003f3f3ff290 */ /* 0x000ff4000fffe03f */
[----:B------:R-:W-:Y:S01]  /*370f0*/  STL.64 [R1+0x280], R20 ;  /* 0x0002801401007387 */ /* 0x000fe20000100a00 */
[----:B------:R0:W-:Y:S03]  /*37100*/  STL.64 [R1+0x288], R22 ;  /* 0x0002881601007387 */ /* 0x0001e60000100a00 */
[----:B0-----:R-:W2:Y:S01]  /*37110*/  LDL.LU.64 R22, [R1+0x2460] ;  /* 0x0024600001167983 */ /* 0x001ea20000300a00 */
[----:B------:R-:W2:Y:S02]  /*37120*/  LDL.LU.64 R20, [R1+0x2458] ;  /* 0x0024580001147983 */ /* 0x000ea40000300a00 */
[----:B------:R-:W-:Y:S01]  /*37130*/  IMAD.MOV.U32 R6, RZ, RZ, R17 ;  /* 0x000000ffff067224 */ /* 0x000fe200078e0011 */
[C---:B---3--:R-:W-:Y:S11]  /*37140*/  HMMA.16816.F32 R24, R8.reuse, R12, R24 ;  /* 0x0000000c0818723c */ /* 0x048ff60000001818 */
[----:B------:R-:W-:Y:S11]  /*37150*/  @!UPT UIADD3 URZ, URZ, URZ, URZ ;  /* 0x0000003f3f3ff290 */ /* 0x000ff6000fffe03f */
[----:B------:R-:W-:Y:S01]  /*37160*/  @!UPT UIADD3 URZ, URZ, URZ, URZ ;  /* 0x0000003f3f3ff290 */ /* 0x000fe2000fffe03f */
[----:B------:R-:W-:Y:S01]  /*37170*/  STL.64 [R1+0x270], R24 ;  /* 0x0002701801007387 */ /* 0x000fe20000100a00 */
[----:B------:R0:W-:Y:S02]  /*37180*/  STL.64 [R1+0x278], R26 ;  /* 0x0002781a01007387 */ /* 0x0001e40000100a00 */
[----:B0-----:R-:W-:Y:S02]  /*37190*/  IMAD.MOV.U32 R27, RZ, RZ, R12 ;  /* 0x000000ffff1b7224 */ /* 0x001fe400078e000c */
[----:B------:R-:W-:Y:S02]  /*371a0*/  IMAD.MOV.U32 R26, RZ, RZ, R13 ;  /* 0x000000ffff1a7224 */ /* 0x000fe400078e000d */
[----:B------:R-:W0:Y:S01]  /*371b0*/  LDSM.16.MT88.4 R12, [R7+0x8100] ;  /* 0x00810000070c783b */ /* 0x000e220000004200 */
[C---:B--2---:R-:W-:Y:S01]  /*371c0*/  HMMA.16816.F32 R20, R8.reuse, R16, R20 ;  /* 0x000000100814723c */ /* 0x044fe20000001814 */
[----:B------:R-:W-:Y:S02]  /*371d0*/  IMAD.MOV.U32 R25, RZ, RZ, R16 ;  /* 0x000000ffff197224 */ /* 0x000fe400078e0010 */
[----:B------:R-:W1:Y:S04]  /*371e0*/  LDSM.16.MT88.4 R16, [R7+0x8180] ;  /* 0x008180000710783b */ /* 0x000e680000004200 */
[----:B0-----:R-:W-:Y:S01]  /*371f0*/  STL.64 [R1+0x2438], R14 ;  /* 0x0024380e01007387 */ /* 0x001fe20000100a00 */
[----:B------:R0:W-:Y:S03]  /*37200*/  STL.64 [R1+0x2430], R12 ;  /* 0x0024300c01007387 */ /* 0x0001e60000100a00 */
[----:B0-----:R-:W2:Y:S11]  /*37210*/  LDL.LU.64 R12, [R1+0x70] ;  /* 0x00007000010c7983 */ /* 0x001eb60000300a00 */
[----:B------:R-:W-:Y:S01]  /*37220*/  @!UPT UIADD3 URZ, URZ, URZ, URZ ;  /* 0x0000003f3f3ff290 */ /* 0x000fe2000fffe03f */
[----:B------:R-:W-:Y:S02]  /*37230*/  STL.64 [R1+0x260], R20 ;  /* 0x0002601401007387 */ /* 0x000fe40000100a00 */
[----:B------:R0:W-:Y:S02]  /*37240*/  STL.64 [R1+0x268], R22 ;  /* 0x0002681601007387 */ /* 0x0001e40000100a00 */
[----:B0-----:R-:W3:Y:S01]  /*37250*/  LDL.LU.64 R22, [R1+0x2450] ;  /* 0x0024500001167983 */ /* 0x001ee20000300a00 */
[----:B------:R-:W3:Y:S02]  /*37260*/  LDL.LU.64 R20, [R1+0x2448] ;  /* 0x0024480001147983 */ /* 0x000ee40000300a00 */
[----:B------:R-:W4:Y:S02]  /*37270*/  LDL.LU R7, [R1+0x2444] ;  /* 0x0024440001077983 */ /* 0x000f240000300800 */
[----:B-1----:R-:W-:Y:S01]  /*37280*/  STL.64 [R1+0x23b0], R18 ;  /* 0x0023b01201007387 */ /* 0x002fe20000100a00 */
[----:B------:R0:W-:Y:S04]  /*37290*/  STL.64 [R1+0x23a8], R16 ;  /* 0x0023a81001007387 */ /* 0x0001e80000100a00 */
[----:B0-----:R-:W2:Y:S01]  /*372a0*/  LDL.LU R16, [R1+0x240] ;  /* 0x0002400001107983 */ /* 0x001ea20000300800 */
[----:B------:R-:W2:Y:S02]  /*372b0*/  LDL.LU R17, [R1+0x244] ;  /* 0x0002440001117983 */ /* 0x000ea40000300800 */
[----:B------:R-:W2:Y:S02]  /*372c0*/  LDL.LU R18, [R1+0x248] ;  /* 0x0002480001127983 */ /* 0x000ea40000300800 */
[----:B------:R-:W2:Y:S01]  /*372d0*/  LDL.LU R19, [R1+0x24c] ;  /* 0x00024c0001137983 */ /* 0x000ea20000300800 */
[C---:B---3--:R-:W-:Y:S01]  /*372e0*/  HMMA.16816.F32 R20, R8.reuse, R4, R20 ;  /* 0x000000040814723c */ /* 0x048fe20000001814 */
[----:B----4-:R-:W-:Y:S01]  /*372f0*/  STL [R1+0x2410], R7 ;  /* 0x0024100701007387 */ /* 0x010fe20000100800 */
[----:B------:R-:W-:Y:S11]  /*37300*/  STL.64 [R1+0x2408], R4 ;  /* 0x0024080401007387 */ /* 0x000ff60000100a00 */
[----:B------:R-:W-:Y:S10]  /*37310*/  @!UPT UIADD3 URZ, URZ, URZ, URZ ;  /* 0x0000003f3f3ff290 */ /* 0x000ff4000fffe03f */
[----:B------:R-:W-:Y:S01]  /*37320*/  STL.64 [R1+0x250], R20 ;  /* 0x0002501401007387 */ /* 0x000fe20000100a00 */
[----:B------:R-:W-:Y:S02]  /*37330*/  STL.64 [R1+0x258], R22 ;  /* 0x0002581601007387 */ /* 0x000fe40000100a00 */
[----:B------:R-:W0:Y:S01]  /*37340*/  LDSM.16.MT88.4 R20, [R3+0xa000] ;  /* 0x00a000000314783b */ /* 0x000e220000004200 */
[----:B--2---:R-:W-:Y:S01]  /*37350*/  HMMA.16816.F32 R16, R8, R12, R16 ;  /* 0x0000000c0810723c */ /* 0x004fe20000001810 */
[----:B0-----:R-:W-:Y:S02]  /*37360*/  STL.64 [R1+0x2318], R22 ;  /* 0x0023181601007387 */ /* 0x001fe40000100a00 */
[----:B------:R0:W-:Y:S11]  /*37370*/  STL.64 [R1+0x2310], R20 ;  /* 0x0023101401007387 */ /* 0x0001f60000100a00 */
[----:B------:R-:W-:Y:S09]  /*37380*/  @!UPT UIADD3 URZ, URZ, URZ, URZ ;  /* 0x0000003f3f3ff290 */ /* 0x000ff2000fffe03f */
[----:B------:R1:W-:Y:S02]  /*37390*/  STL.64 [R1+0x240], R16 ;  /* 0x0002401001007387 */ /* 0x0003e40000100a00 */
[----:B------:R2:W-:Y:S01]  /*373a0*/  STL.64 [R1+0x248], R18 ;  /* 0x0002481201007387 */ /* 0x0005e20000100a00 */
[----:B0-----:R-:W3:Y:S01]  /*373b0*/  LDL.LU R20, [R1+0x340] ;  /* 0x0003400001147983 */ /* 0x001ee20000300800 */
[----:B------:R-:W3:Y:S02]  /*373c0*/  LDL.LU R21, [R1+0x344] ;  /* 0x0003440001157983 */ /* 0x000ee40000300800 */
[----:B------:R-:W4:Y:S02]  /*373d0*/  LDL.LU R22, [R1+0x348] ;  /* 0x0003480001167983 */ /* 0x000f240000300800 */
[----:B------:R-:W4:Y:S01]  /*373e0*/  LDL.LU R23, [R1+0x34c] ;  /* 0x00034c0001177983 */ /* 0x000f220000300800 */
[----:B-1----:R-:W3:Y:S01]  /*373f0*/  LDL.LU R16, [R1+0x130] ;  /* 0x0001300001107983 */ /* 0x002ee20000300800 */
[----:B------:R-:W3:Y:S02]  /*37400*/  LDL.LU R17, [R1+0x134] ;  /* 0x0001340001117983 */ /* 0x000ee40000300800 */
[----:B--2---:R-:W2:Y:S02]  /*37410*/  LDL.LU R18, [R1+0x138] ;  /* 0x0001380001127983 */ /* 0x004ea40000300800 */
[----:B------:R-:W2:Y:S02]  /*37420*/  LDL.LU R19, [R1+0x13c] ;  /* 0x00013c0001137983 */ /* 0x000ea40000300800 */
[----:B------:R-:W-:-:S02]  /*37430*/  IMAD.MOV.U32 R29, RZ, RZ, R12 ;  /* 0x000000ffff1d7224 */ /* 0x000fc400078e000c */
[----:B------:R-:W-:Y:S01]  /*37440*/  IMAD.MOV.U32 R24, RZ, RZ, R13 ;  /* 0x000000ffff187224 */ /* 0x000fe200078e000d */
[----:B--2---:R-:W-:Y:S01]  /*37450*/  STL.64 [R1+0x23e8], R18 ;  /* 0x0023e81201007387 */ /* 0x004fe20000100a00 */
[----:B---3--:R0:W-:Y:S02]  /*37460*/  STL.64 [R1+0x23e0], R16 ;  /* 0x0023e01001007387 */ /* 0x0081e40000100a00 */
[----:B------:R-:W2:Y:S02]  /*37470*/  LDL.LU R12, [R1+0x190] ;  /* 0x00019000010c7983 */ /* 0x000ea40000300800 */
[----:B------:R-:W2:Y:S01]  /*37480*/  LDL.LU R13, [R1+0x194] ;  /* 0x00019400010d7983 */ /* 0x000ea20000300800 */
[----:B------:R-:W2:Y:S01]  /*37490*/  LDL.LU R14, [R1+0x198] ;  /* 0x00019800010e7983 */ /* 0x000ea20000300800 */
[----:B------:R-:W2:Y:S02]  /*374a0*/  LDL.LU R15, [R1+0x19c] ;  /* 0x00019c00010f7983 */ /* 0x000ea40000300800 */
[----:B0-----:R-:W-:-:S02]  /*374b0*/  IMAD.MOV.U32 R16, RZ, RZ, R27 ;  /* 0x000000ffff107224 */ /* 0x001fc400078e001b */
[----:B------:R-:W-:-:S05]  /*374c0*/  IMAD.MOV.U32 R17, RZ, RZ, R26 ;  /* 0x000000ffff117224 */ /* 0x000fca00078e001a */
[----:B------:R0:W-:Y:S04]  /*374d0*/  STL.64 [R1+0x23f8], R16 ;  /* 0x0023f81001007387 */ /* 0x0001e80000100a00 */
[----:B0-----:R-:W3:Y:S04]  /*374e0*/  LDL.LU.64 R16, [R1+0x10] ;  /* 0x0000100001107983 */ /* 0x001ee80000300a00 */
[----:B---3--:R-:W-:Y:S01]  /*374f0*/  STL.64 [R1+0x2400], R16 ;  /* 0x0024001001007387 */ /* 0x008fe20000100a00 */
[----:B----4-:R-:W-:Y:S02]  /*37500*/  STL.64 [R1+0x2338], R22 ;  /* 0x0023381601007387 */ /* 0x010fe40000100a00 */
[----:B------:R0:W-:Y:S02]  /*37510*/  STL.64 [R1+0x2330], R20 ;  /* 0x0023301401007387 */ /* 0x0001e40000100a00 */
[----:B------:R-:W3:Y:S01]  /*37520*/  LDL.LU R4, [R1+0x160] ;  /* 0x0001600001047983 */ /* 0x000ee20000300800 */
[----:B------:R-:W3:Y:S01]  /*37530*/  LDL.LU R5, [R1+0x164] ;  /* 0x0001640001057983 */ /* 0x000ee20000300800 */
[----:B0-----:R-:W-:-:S03]  /*37540*/  IMAD.MOV.U32 R21, RZ, RZ, R6 ;  /* 0x000000ffff157224 */ /* 0x001fc600078e0006 */
[----:B------:R-:W4:Y:S01]  /*37550*/  LDL.LU R6, [R1+0x168] ;  /* 0x0001680001067983 */ /* 0x000f220000300800 */
[----:B------:R-:W4:Y:S02]  /*37560*/  LDL.LU R7, [R1+0x16c] ;  /* 0x00016c0001077983 */ /* 0x000f240000300800 */
[----:B------:R-:W-:Y:S01]  /*37570*/  IMAD.MOV.U32 R20, RZ, RZ, R25 ;  /* 0x000000ffff147224 */ /* 0x000fe200078e0019 */
[----:B----4-:R-:W-:Y:S01]  /*37580*/  STL.64 [R1+0x2420], R6 ;  /* 0x0024200601007387 */ /* 0x010fe20000100a00 */
[----:B---3--:R0:W-:Y:S03]  /*37590*/  STL.64 [R1+0x2418], R4 ;  /* 0x0024180401007387 */ /* 0x0081e60000100a00 */
[----:B0-----:R-:W3:Y:S01]  /*375a0*/  LDL.LU.64 R4, [R1+0x40] ;  /* 0x0000400001047983 */ /* 0x001ee20000300a00 */
[----:B------:R-:W4:Y:S02]  /*375b0*/  LDL.LU.64 R16, [R1+0x30] ;  /* 0x0000300001107983 */ /* 0x000f240000300a00 */
[----:B------:R-:W-:-:S02]  /*375c0*/  IMAD.MOV.U32 R7, RZ, RZ, R24 ;  /* 0x000000ffff077224 */ /* 0x000fc400078e0018 */
[----:B------:R-:W0:Y:S04]  /*375d0*/  LDSM.16.MT88.4 R24, [R3+0xa080] ;  /* 0x00a080000318783b */ /* 0x000e280000004200 */
[----:B----4-:R1:W-:Y:S04]  /*375e0*/  STL.64 [R1+0x2428], R16 ;  /* 0x0024281001007387 */ /* 0x0103e80000100a00 */
[----:B-1----:R-:W4:Y:S01]  /*375f0*/  LDL.LU R16, [R1+0x170] ;  /* 0x0001700001107983 */ /* 0x002f220000300800 */
[----:B------:R-:W4:Y:S02]  /*37600*/  LDL.LU R17, [R1+0x174] ;  /* 0x0001740001117983 */ /* 0x000f240000300800 */
[----:B------:R-:W4:Y:S02]  /*37610*/  LDL.LU R18, [R1+0x178] ;  /* 0x0001780001127983 */ /* 0x000f240000300800 */
[----:B------:R-:W4:Y:S01]  /*37620*/  LDL.LU R19, [R1+0x17c] ;  /* 0x00017c0001137983 */ /* 0x000f220000300800 */
[----:B------:R1:W-:Y:S04]  /*37630*/  STL.64 [R1+0x23f0], R20 ;  /* 0x0023f01401007387 */ /* 0x0003e80000100a00 */
[----:B-1----:R-:W4:Y:S01]  /*37640*/  LDL.LU R20, [R1+0x140] ;  /* 0x0001400001147983 */ /* 0x002f220000300800 */
[----:B------:R-:W4:Y:S02]  /*37650*/  LDL.LU R21, [R1+0x144] ;  /* 0x0001440001157983 */ /* 0x000f240000300800 */
[----:B------:R-:W4:Y:S02]  /*37660*/  LDL.LU R22, [R1+0x148] ;  /* 0x0001480001167983 */ /* 0x000f240000300800 */
[----:B------:R-:W4:Y:S01]  /*37670*/  LDL.LU R23, [R1+0x14c] ;  /* 0x00014c0001177983 */ /* 0x000f220000300800 */
[----:B0-----:R-:W-:Y:S01]  /*37680*/  STL.64 [R1+0x2290], R26 ;  /* 0x0022901a01007387 */ /* 0x001fe20000100a00 */
[----:B------:R0:W-:Y:S02]  /*37690*/  STL.64 [R1+0x2288], R24 ;  /* 0x0022881801007387 */ /* 0x0001e40000100a00 */
[----:B0-----:R-:W-:-:S02]  /*376a0*/  IMAD.MOV.U32 R24, RZ, RZ, R29 ;  /* 0x000000ffff187224 */ /* 0x001fc400078e001d */
[----:B------:R-:W-:Y:S01]  /*376b0*/  IMAD.MOV.U32 R25, RZ, RZ, R7 ;  /* 0x000000ffff197224 */ /* 0x000fe200078e0007 */
[----:B------:R-:W4:Y:S04]  /*376c0*/  LDL.LU R29, [R1+0x2440] ;  /* 0x00244000011d7983 */ /* 0x000f280000300800 */
[----:B------:R0:W-:Y:S02]  /*376d0*/  STL.64 [R1+0x23c8], R24 ;  /* 0x0023c81801007387 */ /* 0x0001e40000100a00 */
[----:B0-----:R-:W-:Y:S02]  /*376e0*/  IMAD.MOV.U32 R24, RZ, RZ, R2 ;  /* 0x000000ffff187224 */ /* 0x001fe400078e0002 */
[----:B------:R-:W-:-:S07]  /*376f0*/  IMAD.MOV.U32 R25, RZ, RZ, R0 ;  /* 0x000000ffff197224 */ /* 0x000fce00078e0000 */
[----:B--2---:R-:W-:Y:S01]  /*37700*/  HMMA.16816.F32 R24, R8, R24, R12 ;  /* 0x000000180818723c */ /* 0x004fe2000000180c */
[----:B------:R-:W0:Y:S04]  /*37710*/  LDSM.16.MT88.4 R8, [R3+0xa100] ;  /* 0x00a100000308783b */ /* 0x000e280000004200 */
[----:B------:R-:W4:Y:S01]  /*37720*/  LDL.LU.64 R14, [R1+0x2438] ;  /* 0x00243800010e7983 */ /* 0x000f220000300a00 */
[----:B------:R-:W4:Y:S11]  /*37730*/  LDL.LU.64 R12, [R1+0x2430] ;  /* 0x00243000010c7983 */ /* 0x000f360000300a00 */
[----:B------:R-:W-:Y:S06]  /*37740*/  @!UPT UIADD3 URZ, URZ, URZ, URZ ;  /* 0x0000003f3f3ff290 */ /* 0x000fec000fffe03f */
[----:B------:R1:W-:Y:S01]  /*37750*/  STL.64 [R1+0x190], R24 ;  /* 0x0001901801007387 */ /* 0x0003e20000100a00 */
[----:B------:R2:W-:Y:S03]  /*37760*/  STL.64 [R1+0x198], R26 ;  /* 0x0001981a01007387 */ /* 0x0005e60000100a00 */
[----:B-1----:R-:W4:Y:S01]  /*37770*/  LDL.LU R24, [R1+0x120] ;  /* 0x0001200001187983 */ /* 0x002f220000300800 */
[----:B------:R-:W4:Y:S02]  /*37780*/  LDL.LU R25, [R1+0x124] ;  /* 0x0001240001197983 */ /* 0x000f240000300800 */
[----:B--2---:R-:W2:Y:S02]  /*37790*/  LDL.LU R26, [R1+0x128] ;  /* 0x00012800011a7983 */ /* 0x004ea40000300800 */
[----:B------:R-:W2:Y:S01]  /*377a0*/  LDL.LU R27, [R1+0x12c] ;  /* 0x00012c00011b7983 */ /* 0x000ea20000300800 */
[----:B0-----:R-:W-:Y:S01]  /*377b0*/  STL.64 [R1+0x2228], R10 ;  /* 0x0022280a01007387 */ /* 0x001fe20000100a00 */
[----:B------:R0:W-:Y:S03]  /*377c0*/  STL.64 [R1+0x2220], R8 ;  /* 0x0022200801007387 */ /* 0x0001e60000100a00 */
[----:B0-----:R-:W2:Y:S01]  /*377d0*/  LDL.LU.64 R8, [R1+0x80] ;  /* 0x0000800001087983 */ /* 0x001ea20000300a00 */
[----:B------:R-:W2:Y:S02]  /*377e0*/  LDL.64 R10, [R1+0x88] ;  /* 0x00008800010a7983 */ /* 0x000ea40000100a00 */
[----:B---3--:R-:W-:-:S02]  /*377f0*/  IMAD.MOV.U32 R2, RZ, RZ, R4 ;  /* 0x000000ffff027224 */ /* 0x008fc400078e0004 */
[----:B------:R-:W-:Y:S01]  /*37800*/  IMAD.MOV.U32 R0, RZ, RZ, R5 ;  /* 0x000000ffff007224 */ /* 0x000fe200078e0005 */
        /* <DEDUP_REMOVED lines=11> */
[----:B------:R-:W3:Y:S02]  /*378c0*/  LDL.LU.64 R6, [R1+0x2420] ;  /* 0x0024200001067983 */ /* 0x000ee40000300a00 */
[----:B------:R-:W3:Y:S02]  /*378d0*/  LDL.LU.64 R4, [R1+0x2418] ;  /* 0x0024180001047983 */ /* 0x000ee40000300a00 */
[C---:B---3--:R-:W-:Y:S01]  /*378e0*/  HMMA.16816.F32 R4, R12.reuse, R16, R4 ;  /* 0x000000100c04723c */ /* 0x048fe20000001804 */
[----:B------:R-:W-:Y:S11]  /*378f0*/  IMAD.MOV.U32 R3, RZ, RZ, R17 ;  /* 0x000000ffff037224 */ /* 0x000ff600078e0011 */
[----:B------:R-:W-:Y:S11]  /*37900*/  @!UPT UIADD3 URZ, URZ, URZ, URZ ;  /* 0x0000003f3f3ff290 */ /* 0x000ff6000fffe03f */
[----:B------:R-:W-:Y:S01]  /*37910*/  STL.64 [R1+0x160], R4 ;  /* 0x0001600401007387 */ /* 0x000fe20000100a00 */
[----:B------:R0:W-:Y:S03]  /*37920*/  STL.64 [R1+0x168], R6 ;  /* 0x0001680601007387 */ /* 0x0001e60000100a00 */
[----:B0-----:R-:W3:Y:S01]  /*37930*/  LDL.LU R7, [R1+0x2410] ;  /* 0x0024100001077983 */ /* 0x001ee20000300800 */
[----:B------:R-:W4:Y:S02]  /*37940*/  LDL.LU.64 R4, [R1+0x2408] ;  /* 0x0024080001047983 */ /* 0x000f240000300a00 */
        /* <DEDUP_REMOVED lines=10> */
[C---:B--2---:R-:W-:Y:S02]  /*379f0*/  HMMA.16816.F32 R16, R12.reuse, R16, R20 ;  /* 0x000000100c10723c */ /* 0x044fe40000001814 */
[----:B------:R-:W2:Y:S11]  /*37a00*/  LDL.LU.64 R20, [R1+0x23f0] ;  /* 0x0023f00001147983 */ /* 0x000eb60000300a00 */
[----:B------:R-:W-:Y:S10]  /*37a10*/  @!UPT UIADD3 URZ, URZ, URZ, URZ ;  /* 0x0000003f3f3ff290 */ /* 0x000ff4000fffe03f */
[----:B------:R-:W-:Y:S01]  /*37a20*/  STL.64 [R1+0x140], R16 ;  /* 0x0001401001007387 */ /* 0x000fe20000100a00 */
[----:B------:R0:W-:Y:S03]  /*37a30*/  STL.64 [R1+0x148], R18 ;  /* 0x0001481201007387 */ /* 0x0001e60000100a00 */
[----:B0-----:R-:W3:Y:S01]  /*37a40*/  LDL.LU.64 R18, [R1+0x23e8] ;  /* 0x0023e80001127983 */ /* 0x001ee20000300a00 */
[----:B------:R-:W3:Y:S03]  /*37a50*/  LDL.LU.64 R16, [R1+0x23e0] ;  /* 0x0023e00001107983 */ /* 0x000ee60000300a00 */
[----:B--2---:R0:W-:Y:S01]  /*37a60*/  STL.64 [R1+0x2350], R20 ;  /* 0x0023501401007387 */ /* 0x0041e20000100a00 */
[C---:B---3--:R-:W-:Y:S03]  /*37a70*/  HMMA.16816.F32 R16, R12.reuse, R20, R16 ;  /* 0x000000140c10723c */ /* 0x048fe60000001810 */
[----:B0-----:R-:W2:Y:S11]  /*37a80*/  LDL.LU R20, [R1+0x470] ;  /* 0x0004700001147983 */ /* 0x001eb60000300800 */
[----:B------:R-:W-:Y:S09]  /*37a90*/  @!UPT UIADD3 URZ, URZ, URZ, URZ ;  /* 0x0000003f3f3ff290 */ /* 0x000ff2000fffe03f */
[----:B------:R0:W-:Y:S01]  /*37aa0*/  STL.64 [R1+0x130], R16 ;  /* 0x0001301001007387 */ /* 0x0001e20000100a00 */
[----:B------:R1:W-:Y:S02]  /*37ab0*/  STL.64 [R1+0x138], R18 ;  /* 0x0001381201007387 */ /* 0x0003e40000100a00 */
[----:B------:R-:W2:Y:S02]  /*37ac0*/  LDL.LU R21, [R1+0x474] ;  /* 0x0004740001157983 */ /* 0x000ea40000300800 */
[----:B------:R-:W3:Y:S01]  /*37ad0*/  LDL.LU R22, [R1+0x478] ;  /* 0x0004780001167983 */ /* 0x000ee20000300800 */
[----:B------:R-:W3:Y:S01]  /*37ae0*/  LDL.LU R23, [R1+0x47c] ;  /* 0x00047c0001177983 */ /* 0x000ee20000300800 */
[----:B----4-:R-:W-:Y:S03]  /*37af0*/  HMMA.16816.F32 R24, R12, R4, R24 ;  /* 0x000000040c18723c */ /* 0x010fe60000001818 */
[----:B---3--:R-:W-:Y:S01]  /*37b00*/  STL.64 [R1+0x2360], R22 ;  /* 0x0023601601007387 */ /* 0x008fe20000100a00 */
[----:B--2---:R2:W-:Y:S02]  /*37b10*/  STL.64 [R1+0x2358], R20 ;  /* 0x0023581401007387 */ /* 0x0045e40000100a00 */
[----:B0-----:R-:W3:Y:S02]  /*37b20*/  LDL.LU R16, [R1+0xb0] ;  /* 0x0000b00001107983 */ /* 0x001ee40000300800 */
[----:B------:R-:W3:Y:S01]  /*37b30*/  LDL.LU R17, [R1+0xb4] ;  /* 0x0000b40001117983 */ /* 0x000ee20000300800 */
[----:B-1----:R-:W3:Y:S01]  /*37b40*/  LDL.LU R18, [R1+0xb8] ;  /* 0x0000b80001127983 */ /* 0x002ee20000300800 */
[----:B------:R-:W3:Y:S02]  /*37b50*/  LDL.LU R19, [R1+0xbc] ;  /* 0x0000bc0001137983 */ /* 0x000ee40000300800 */
[----:B--2---:R-:W-:-:S02]  /*37b60*/  IMAD.MOV.U32 R20, RZ, RZ, R9 ;  /* 0x000000ffff147224 */ /* 0x004fc400078e0009 */
[----:B------:R-:W-:Y:S02]  /*37b70*/  IMAD.MOV.U32 R21, RZ, RZ, R8 ;  /* 0x000000ffff157224 */ /* 0x000fe400078e0008 */
[----:B------:R-:W2:Y:S01]  /*37b80*/  LDL.LU R8, [R1+0x110] ;  /* 0x0001100001087983 */ /* 0x000ea20000300800 */
[----:B------:R-:W2:Y:S02]  /*37b90*/  LDL.LU R9, [R1+0x114] ;  /* 0x0001140001097983 */ /* 0x000ea40000300800 */
[----:B------:R-:W2:Y:S02]  /*37ba0*/  LDL.LU R10, [R1+0x118] ;  /* 0x00011800010a7983 */ /* 0x000ea40000300800 */
[----:B------:R-:W2:Y:S01]  /*37bb0*/  LDL.LU R11, [R1+0x11c] ;  /* 0x00011c00010b7983 */ /* 0x000ea20000300800 */
[----:B------:R0:W-:Y:S02]  /*37bc0*/  STL.64 [R1+0x2378], R20 ;  /* 0x0023781401007387 */ /* 0x0001e40000100a00 */
[----:B0-----:R-:W-:-:S02]  /*37bd0*/  IMAD.MOV.U32 R20, RZ, RZ, R6 ;  /* 0x000000ffff147224 */ /* 0x001fc400078e0006 */
[----:B------:R-:W4:Y:S01]  /*37be0*/  LDL.LU R6, [R1+0x23dc] ;  /* 0x0023dc0001067983 */ /* 0x000f220000300800 */
[----:B------:R-:W-:Y:S02]  /*37bf0*/  IMAD.MOV.U32 R21, RZ, RZ, R3 ;  /* 0x000000ffff157224 */ /* 0x000fe400078e0003 */
[----:B------:R-:W2:Y:S03]  /*37c00*/  LDL.LU R3, [R1+0x23d8] ;  /* 0x0023d80001037983 */ /* 0x000ea60000300800 */
[----:B------:R0:W-:Y:S02]  /*37c10*/  STL.64 [R1+0x2390], R20 ;  /* 0x0023901401007387 */ /* 0x0001e40000100a00 */
[----:B0-----:R-:W-:Y:S02]  /*37c20*/  IMAD.MOV.U32 R20, RZ, RZ, R2 ;  /* 0x000000ffff147224 */ /* 0x001fe400078e0002 */
[----:B------:R-:W-:Y:S01]  /*37c30*/  IMAD.MOV.U32 R21, RZ, RZ, R0 ;  /* 0x000000ffff157224 */ /* 0x000fe200078e0000 */
[----:B------:R-:W2:Y:S01]  /*37c40*/  LDL.LU R2, [R1+0x23d4] ;  /* 0x0023d40001027983 */ /* 0x000ea20000300800 */
[----:B------:R-:W2:Y:S02]  /*37c50*/  LDL.LU R0, [R1+0x23d0] ;  /* 0x0023d00001007983 */ /* 0x000ea40000300800 */
[----:B------:R0:W-:Y:S02]  /*37c60*/  STL.64 [R1+0x120], R24 ;  /* 0x0001201801007387 */ /* 0x0001e40000100a00 */
[----:B------:R-:W-:Y:S01]  /*37c70*/  STL.64 [R1+0x128], R26 ;  /* 0x0001281a01007387 */ /* 0x000fe20000100a00 */
[----:B0-----:R-:W2:Y:S04]  /*37c80*/  LDL.LU.64 R24, [R1+0x23c8] ;  /* 0x0023c80001187983 */ /* 0x001ea80000300a00 */
[----:B----4-:R-:W-:Y:S01]  /*37c90*/  STL.64 [R1+0x2348], R6 ;  /* 0x0023480601007387 */ /* 0x010fe20000100a00 */
[----:B------:R0:W-:Y:S03]  /*37ca0*/  STL.64 [R1+0x2340], R4 ;  /* 0x0023400401007387 */ /* 0x0001e60000100a00 */
[----:B0-----:R-:W4:Y:S01]  /*37cb0*/  LDL.LU R4, [R1+0x220] ;  /* 0x0002200001047983 */ /* 0x001f220000300800 */
[----:B------:R-:W4:Y:S02]  /*37cc0*/  LDL.LU R5, [R1+0x224] ;  /* 0x0002240001057983 */ /* 0x000f240000300800 */
[----:B------:R-:W2:Y:S02]  /*37cd0*/  LDL.LU R6, [R1+0x228] ;  /* 0x0002280001067983 */ /* 0x000ea40000300800 */
[----:B------:R-:W2:Y:S02]  /*37ce0*/  LDL.LU R7, [R1+0x22c] ;  /* 0x00022c0001077983 */ /* 0x000ea40000300800 */
        /* <DEDUP_REMOVED lines=18> */
[----:B------:R-:W2:Y:S02]  /*37e10*/  LDL.LU R7, [R1+0xac] ;  /* 0x0000ac0001077983 */ /* 0x000ea40000300800 */
[----:B------:R-:W-:Y:S01]  /*37e20*/  STL.64 [R1+0x110], R8 ;  /* 0x0001100801007387 */ /* 0x000fe20000100a00 */
[----:B------:R0:W-:Y:S03]  /*37e30*/  STL.64 [R1+0x118], R10 ;  /* 0x0001180a01007387 */ /* 0x0001e60000100a00 */
[----:B0-----:R-:W4:Y:S01]  /*37e40*/  LDL.LU.64 R10, [R1+0x23c0] ;  /* 0x0023c000010a7983 */ /* 0x001f220000300a00 */
[----:B------:R-:W3:Y:S02]  /*37e50*/  LDL.LU.64 R8, [R1+0x23b8] ;  /* 0x0023b80001087983 */ /* 0x000ee40000300a00 */
[----:B---3--:R-:W-:Y:S01]  /*37e60*/  HMMA.16816.F32 R12, R12, R8, R16 ;  /* 0x000000080c0c723c */ /* 0x008fe20000001810 */
[----:B------:R-:W2:Y:S01]  /*37e70*/  LDL.LU.64 R18, [R1+0x23b0] ;  /* 0x0023b00001127983 */ /* 0x000ea20000300a00 */
[----:B------:R-:W2:Y:S11]  /*37e80*/  LDL.LU.64 R16, [R1+0x23a8] ;  /* 0x0023a80001107983 */ /* 0x000eb60000300a00 */
[----:B------:R-:W-:Y:S10]  /*37e90*/  @!UPT UIADD3 URZ, URZ, URZ, URZ ;  /* 0x0000003f3f3ff290 */ /* 0x000ff4000fffe03f */
[----:B------:R0:W-:Y:S01]  /*37ea0*/  STL.64 [R1+0xb0], R12 ;  /* 0x0000b00c01007387 */ /* 0x0001e20000100a00 */
[----:B------:R1:W-:Y:S03]  /*37eb0*/  STL.64 [R1+0xb8], R14 ;  /* 0x0000b80e01007387 */ /* 0x0003e60000100a00 */
[----:B0-----:R-:W3:Y:S01]  /*37ec0*/  LDL.LU.64 R12, [R1] ;  /* 0x00000000010c7983 */ /* 0x001ee20000300a00 */
[----:B-1----:R-:W3:Y:S01]  /*37ed0*/  LDL.64 R14, [R1+0x8] ;  /* 0x00000800010e7983 */ /* 0x002ee20000100a00 */
        /* <DEDUP_REMOVED lines=26> */
[----:B------:R-:W-:Y:S03]  /*38080*/  STL.64 [R1+0x58], R22 ;  /* 0x0000581601007387 */ /* 0x000fe60000100a00 */
[----:B0-----:R-:W2:Y:S01]  /*38090*/  LDL.LU.64 R20, [R1+0x2350] ;  /* 0x0023500001147983 */ /* 0x001ea20000300a00 */
[----:B------:R0:W-:Y:S02]  /*380a0*/  STL.64 [R1+0x22e8], R14 ;  /* 0x0022e80e01007387 */ /* 0x0001e40000100a00 */
[----:B------:R-:W3:Y:S02]  /*380b0*/  LDL.LU R12, [R1+0x460] ;  /* 0x00046000010c7983 */ /* 0x000ee40000300800 */
[----:B------:R-:W3:Y:S01]  /*380c0*/  LDL.LU R13, [R1+0x464] ;  /* 0x00046400010d7983 */ /* 0x000ee20000300800 */
[----:B0-----:R-:W3:Y:S01]  /*380d0*/  LDL.LU R14, [R1+0x468] ;  /* 0x00046800010e7983 */ /* 0x001ee20000300800 */
[----:B------:R-:W3:Y:S01]  /*380e0*/  LDL.LU R15, [R1+0x46c] ;  /* 0x00046c00010f7983 */ /* 0x000ee20000300800 */
[C---:B--2---:R-:W-:Y:S02]  /*380f0*/  HMMA.16816.F32 R20, R16.reuse, R20, R4 ;  /* 0x000000141014723c */ /* 0x044fe40000001804 */
[----:B------:R-:W2:Y:S01]  /*38100*/  LDL.LU.64 R6, [R1+0x2348] ;  /* 0x0023480001067983 */ /* 0x000ea20000300a00 */
[----:B------:R-:W2:Y:S11]  /*38110*/  LDL.LU.64 R4, [R1+0x2340] ;  /* 0x0023400001047983 */ /* 0x000eb60000300a00 */
[----:B------:R-:W-:Y:S09]  /*38120*/  @!UPT UIADD3 URZ, URZ, URZ, URZ ;  /* 0x0000003f3f3ff290 */ /* 0x000ff2000fffe03f */
[----:B------:R-:W-:Y:S01]  /*38130*/  STL.64 [R1+0x220], R20 ;  /* 0x0002201401007387 */ /* 0x000fe20000100a00 */
[----:B------:R0:W-:Y:S03]  /*38140*/  STL.64 [R1+0x228], R22 ;  /* 0x0002281601007387 */ /* 0x0001e60000100a00 */
[----:B0-----:R-:W2:Y:S01]  /*38150*/  LDL.LU.64 R22, [R1+0x2338] ;  /* 0x0023380001167983 */ /* 0x001ea20000300a00 */
[----:B------:R-:W2:Y:S01]  /*38160*/  LDL.LU.64 R20, [R1+0x2330] ;  /* 0x0023300001147983 */ /* 0x000ea20000300a00 */
[C---:B---3--:R-:W-:Y:S08]  /*38170*/  HMMA.16816.F32 R12, R16.reuse, R24, R12 ;  /* 0x00000018100c723c */ /* 0x048ff0000000180c */
        /* <DEDUP_REMOVED lines=10> */
[----:B------:R-:W3:Y:S02]  /*38220*/  LDL.LU R4, [R1+0x310] ;  /* 0x0003100001047983 */ /* 0x000ee40000300800 */
[----:B------:R-:W-:Y:S02]  /*38230*/  STL.64 [R1+0x460], R12 ;  /* 0x0004600c01007387 */ /* 0x000fe40000100a00 */
[----:B------:R1:W-:Y:S01]  /*38240*/  STL.64 [R1+0x468], R14 ;  /* 0x0004680e01007387 */ /* 0x0003e20000100a00 */
[----:B------:R-:W3:Y:S04]  /*38250*/  LDL.LU R5, [R1+0x314] ;  /* 0x0003140001057983 */ /* 0x000ee80000300800 */
[----:B0-----:R-:W2:Y:S01]  /*38260*/  LDL.LU R6, [R1+0x318] ;  /* 0x0003180001067983 */ /* 0x001ea20000300800 */
[----:B------:R-:W2:Y:S03]  /*38270*/  LDL.LU R7, [R1+0x31c] ;  /* 0x00031c0001077983 */ /* 0x000ea60000300800 */
[----:B--2---:R0:W-:Y:S01]  /*38280*/  STL.64 [R1+0x2300], R6 ;  /* 0x0023000601007387 */ /* 0x0041e20000100a00 */
[----:B---3--:R-:W-:Y:S02]  /*38290*/  STL.64 [R1+0x22f8], R4 ;  /* 0x0022f80401007387 */ /* 0x008fe40000100a00 */
[----:B-1----:R-:W2:Y:S01]  /*382a0*/  LDL.64 R14, [R1+0x38] ;  /* 0x00003800010e7983 */ /* 0x002ea20000100a00 */
[----:B0-----:R-:W3:Y:S04]  /*382b0*/  LDL.64 R6, [R1+0x48] ;  /* 0x0000480001067983 */ /* 0x001ee80000100a00 */
[----:B--2---:R0:W-:Y:S01]  /*382c0*/  STL.64 [R1+0x2308], R14 ;  /* 0x0023080e01007387 */ /* 0x0041e20000100a00 */
[----:B------:R-:W3:Y:S02]  /*382d0*/  LDL.LU R12, [R1+0x320] ;  /* 0x00032000010c7983 */ /* 0x000ee40000300800 */
[----:B------:R-:W3:Y:S01]  /*382e0*/  LDL.LU R13, [R1+0x324] ;  /* 0x00032400010d7983 */ /* 0x000ee20000300800 */
[----:B0-----:R-:W3:Y:S01]  /*382f0*/  LDL.LU R14, [R1+0x328] ;  /* 0x00032800010e7983 */ /* 0x001ee20000300800 */
[----:B------:R-:W3:Y:S02]  /*38300*/  LDL.LU R15, [R1+0x32c] ;  /* 0x00032c00010f7983 */ /* 0x000ee40000300800 */
[----:B------:R-:W2:Y:S02]  /*38310*/  LDL.LU R24, [R1+0x2e0] ;  /* 0x0002e00001187983 */ /* 0x000ea40000300800 */
[----:B------:R-:W-:-:S02]  /*38320*/  IMAD.MOV.U32 R26, RZ, RZ, R2 ;  /* 0x000000ffff1a7224 */ /* 0x000fc400078e0002 */
[----:B------:R-:W-:Y:S02]  /*38330*/  IMAD.MOV.U32 R27, RZ, RZ, R3 ;  /* 0x000000ffff1b7224 */ /* 0x000fe400078e0003 */
[----:B------:R-:W-:Y:S02]  /*38340*/  IMAD.MOV.U32 R25, RZ, RZ, R0 ;  /* 0x000000ffff197224 */ /* 0x000fe400078e0000 */
[----:B------:R-:W3:Y:S01]  /*38350*/  LDL.LU R0, [R1+0x2328] ;  /* 0x0023280001007983 */ /* 0x000ee20000300800 */
[----:B------:R-:W3:Y:S02]  /*38360*/  LDL.LU R2, [R1+0x2324] ;  /* 0x0023240001027983 */ /* 0x000ee40000300800 */
[----:B------:R-:W3:Y:S02]  /*38370*/  LDL.LU R3, [R1+0x2320] ;  /* 0x0023200001037983 */ /* 0x000ee40000300800 */
[----:B------:R-:W-:Y:S01]  /*38380*/  STL.64 [R1+0x22c0], R26 ;  /* 0x0022c01a01007387 */ /* 0x000fe20000100a00 */
[----:B--2---:R0:W-:Y:S04]  /*38390*/  STL.64 [R1+0x22b8], R24 ;  /* 0x0022b81801007387 */ /* 0x0041e80000100a00 */
[----:B0-----:R-:W2:Y:S01]  /*383a0*/  LDL.LU R24, [R1+0x2f0] ;  /* 0x0002f00001187983 */ /* 0x001ea20000300800 */
[----:B------:R-:W2:Y:S02]  /*383b0*/  LDL.LU R25, [R1+0x2f4] ;  /* 0x0002f40001197983 */ /* 0x000ea40000300800 */
[----:B------:R-:W2:Y:S02]  /*383c0*/  LDL.LU R26, [R1+0x2f8] ;  /* 0x0002f800011a7983 */ /* 0x000ea40000300800 */
[----:B------:R-:W2:Y:S01]  /*383d0*/  LDL.LU R27, [R1+0x2fc] ;  /* 0x0002fc00011b7983 */ /* 0x000ea20000300800 */
[----:B------:R-:W-:Y:S01]  /*383e0*/  HMMA.16816.F32 R16, R16, R8, R20 ;  /* 0x000000081010723c */ /* 0x000fe20000001814 */
[----:B--2---:R-:W-:Y:S01]  /*383f0*/  STL.64 [R1+0x22d0], R26 ;  /* 0x0022d01a01007387 */ /* 0x004fe20000100a00 */
[----:B------:R0:W-:Y:S03]  /*38400*/  STL.64 [R1+0x22c8], R24 ;  /* 0x0022c81801007387 */ /* 0x0001e60000100a00 */
[----:B0-----:R-:W2:Y:S01]  /*38410*/  LDL.LU R24, [R1+0x300] ;  /* 0x0003000001187983 */ /* 0x001ea20000300800 */
[----:B------:R-:W2:Y:S02]  /*38420*/  LDL.LU.64 R22, [R1+0x2318] ;  /* 0x0023180001167983 */ /* 0x000ea40000300a00 */
[----:B------:R-:W2:Y:S02]  /*38430*/  LDL.LU.64 R20, [R1+0x2310] ;  /* 0x0023100001147983 */ /* 0x000ea40000300a00 */
[----:B---3--:R-:W-:-:S02]  /*38440*/  IMAD.MOV.U32 R26, RZ, RZ, R2 ;  /* 0x000000ffff1a7224 */ /* 0x008fc400078e0002 */
[----:B------:R-:W-:Y:S11]  /*38450*/  IMAD.MOV.U32 R27, RZ, RZ, R0 ;  /* 0x000000ffff1b7224 */ /* 0x000ff600078e0000 */
[----:B------:R-:W-:Y:S01]  /*38460*/  @!UPT UIADD3 URZ, URZ, URZ, URZ ;  /* 0x0000003f3f3ff290 */ /* 0x000fe2000fffe03f */
[----:B------:R-:W-:Y:S01]  /*38470*/  IMAD.MOV.U32 R2, RZ, RZ, R18 ;  /* 0x000000ffff027224 */ /* 0x000fe200078e0012 */
[----:B------:R-:W-:Y:S01]  /*38480*/  STL [R1+0x330], R16 ;  /* 0x0003301001007387 */ /* 0x000fe20000100800 */
[----:B------:R-:W-:Y:S02]  /*38490*/  IMAD.MOV.U32 R0, RZ, RZ, R19 ;  /* 0x000000ffff007224 */ /* 0x000fe400078e0013 */
[----:B------:R-:W3:Y:S02]  /*384a0*/  LDL.64 R18, [R1+0x28] ;  /* 0x0000280001127983 */ /* 0x000ee40000100a00 */
[----:B------:R-:W-:Y:S02]  /*384b0*/  IMAD.MOV.U32 R25, RZ, RZ, R3 ;  /* 0x000000ffff197224 */ /* 0x000fe400078e0003 */
[----:B------:R-:W-:Y:S01]  /*384c0*/  IMAD.MOV.U32 R3, RZ, RZ, R17 ;  /* 0x000000ffff037224 */ /* 0x000fe200078e0011 */
[----:B--2---:R-:W-:Y:S01]  /*384d0*/  HMMA.16816.F32 R12, R20, R6, R12 ;  /* 0x00000006140c723c */ /* 0x004fe2000000180c */
[----:B---3--:R0:W-:Y:S04]  /*384e0*/  STL.64 [R1+0x22d8], R18 ;  /* 0x0022d81201007387 */ /* 0x0081e80000100a00 */
[----:B0-----:R-:W2:Y:S01]  /*384f0*/  LDL.64 R18, [R1+0x18] ;  /* 0x0000180001127983 */ /* 0x001ea20000100a00 */
[----:B------:R-:W-:Y:S02]  /*38500*/  STL [R1+0x20fc], R0 ;  /* 0x0020fc0001007387 */ /* 0x000fe40000100800 */
[----:B------:R-:W-:Y:S02]  /*38510*/  STL [R1+0x20f8], R2 ;  /* 0x0020f80201007387 */ /* 0x000fe40000100800 */
[----:B------:R0:W-:Y:S02]  /*38520*/  STL [R1+0x1f70], R3 ;  /* 0x001f700301007387 */ /* 0x0001e40000100800 */
[----:B0-----:R-:W3:Y:S11]  /*38530*/  LDL R3, [R1+0x5d4] ;  /* 0x0005d40001037983 */ /* 0x001ef60000100800 */
[----:B------:R-:W-:Y:S02]  /*38540*/  STL.64 [R1+0x320], R12 ;  /* 0x0003200c01007387 */ /* 0x000fe40000100a00 */
[----:B------:R0:W-:Y:S02]  /*38550*/  STL.64 [R1+0x328], R14 ;  /* 0x0003280e01007387 */ /* 0x0001e40000100a00 */
[----:B------:R-:W-:-:S02]  /*38560*/  IMAD.MOV.U32 R2, RZ, RZ, R6 ;  /* 0x000000ffff027224 */ /* 0x000fc400078e0006 */
[----:B------:R-:W-:Y:S01]  /*38570*/  IMAD.MOV.U32 R0, RZ, RZ, R7 ;  /* 0x000000ffff007224 */ /* 0x000fe200078e0007 */
[----:B0-----:R-:W2:Y:S01]  /*38580*/  LDL.LU.64 R14, [R1+0x2308] ;  /* 0x00230800010e7983 */ /* 0x001ea20000300a00 */
[----:B------:R-:W2:Y:S02]  /*38590*/  LDL.LU.64 R6, [R1+0x2300] ;  /* 0x0023000001067983 */ /* 0x000ea40000300a00 */
[----:B------:R-:W2:Y:S02]  /*385a0*/  LDL.LU.64 R4, [R1+0x22f8] ;  /* 0x0022f80001047983 */ /* 0x000ea40000300a00 */
[C---:B--2---:R-:W-:Y:S01]  /*385b0*/  HMMA.16816.F32 R4, R20.reuse, R14, R4 ;  /* 0x0000000e1404723c */ /* 0x044fe20000001804 */
[----:B------:R-:W-:Y:S11]  /*385c0*/  IMAD.MOV.U32 R8, RZ, RZ, R14 ;  /* 0x000000ffff087224 */ /* 0x000ff600078e000e */
[----:B------:R-:W-:Y:S11]  /*385d0*/  @!UPT UIADD3 URZ, URZ, URZ, URZ ;  /* 0x0000003f3f3ff290 */ /* 0x000ff6000fffe03f */
[----:B------:R0:W-:Y:S01]  /*385e0*/  STL.64 [R1+0x310], R4 ;  /* 0x0003100401007387 */ /* 0x0001e20000100a00 */
[----:B------:R1:W-:Y:S02]  /*385f0*/  STL.64 [R1+0x318], R6 ;  /* 0x0003180601007387 */ /* 0x0003e40000100a00 */
[----:B0-----:R-:W-:Y:S01]  /*38600*/  IMAD.MOV.U32 R5, RZ, RZ, R15 ;  /* 0x000000ffff057224 */ /* 0x001fe200078e000f */
[----:B-1----:R-:W2:Y:S01]  /*38610*/  LDL.LU.64 R6, [R1+0x22f0] ;  /* 0x0022f00001067983 */ /* 0x002ea20000300a00 */
[----:B------:R-:W2:Y:S02]  /*38620*/  LDL.LU.64 R14, [R1+0x22e8] ;  /* 0x0022e800010e7983 */ /* 0x000ea40000300a00 */
[----:B----4-:R-:W-:Y:S02]  /*38630*/  STL.64 [R1+0x22a0], R10 ;  /* 0x0022a00a01007387 */ /* 0x010fe40000100a00 */
[----:B------:R0:W-:Y:S02]  /*38640*/  STL [R1+0x2298], R8 ;  /* 0x0022980801007387 */ /* 0x0001e40000100800 */
[----:B0-----:R-:W4:Y:S01]  /*38650*/  LDL.LU R8, [R1+0x2c0] ;  /* 0x0002c00001087983 */ /* 0x001f220000300800 */
[----:B------:R-:W4:Y:S02]  /*38660*/  LDL.LU R9, [R1+0x2c4] ;  /* 0x0002c40001097983 */ /* 0x000f240000300800 */
[----:B------:R-:W2:Y:S02]  /*38670*/  LDL.LU R10, [R1+0x2c8] ;  /* 0x0002c800010a7983 */ /* 0x000ea40000300800 */
[----:B------:R-:W2:Y:S01]  /*38680*/  LDL.LU R11, [R1+0x2cc] ;  /* 0x0002cc00010b7983 */ /* 0x000ea20000300800 */
[----:B------:R-:W-:Y:S01]  /*38690*/  HMMA.16816.F32 R24, R20, R18, R24 ;  /* 0x000000121418723c */ /* 0x000fe20000001818 */
[----:B------:R-:W-:-:S02]  /*386a0*/  IMAD.MOV.U32 R13, RZ, RZ, R18 ;  /* 0x000000ffff0d7224 */ /* 0x000fc400078e0012 */
[----:B------:R-:W-:Y:S11]  /*386b0*/  IMAD.MOV.U32 R12, RZ, RZ, R19 ;  /* 0x000000ffff0c7224 */ /* 0x000ff600078e0013 */
[----:B------:R-:W-:Y:S10]  /*386c0*/  @!UPT UIADD3 URZ, URZ, URZ, URZ ;  /* 0x0000003f3f3ff290 */ /* 0x000ff4000fffe03f */
[----:B------:R-:W-:Y:S01]  /*386d0*/  IMAD.MOV.U32 R4, RZ, RZ, R27 ;  /* 0x000000ffff047224 */ /* 0x000fe200078e001b */
[----:B--2---:R0:W-:Y:S01]  /*386e0*/  STL.64 [R1+0x22b0], R10 ;  /* 0x0022b00a01007387 */ /* 0x0041e20000100a00 */
[----:B----4-:R1:W-:Y:S02]  /*386f0*/  STL.64 [R1+0x22a8], R8 ;  /* 0x0022a80801007387 */ /* 0x0103e40000100a00 */
[----:B0-----:R-:W-:Y:S01]  /*38700*/  IMAD.MOV.U32 R10, RZ, RZ, R6 ;  /* 0x000000ffff0a7224 */ /* 0x001fe200078e0006 */
[----:B-1----:R-:W2:Y:S01]  /*38710*/  LDL.LU R8, [R1+0x2d0] ;  /* 0x0002d00001087983 */ /* 0x002ea20000300800 */
[----:B------:R-:W2:Y:S02]  /*38720*/  LDL.LU R9, [R1+0x2d4] ;  /* 0x0002d40001097983 */ /* 0x000ea40000300800 */
[----:B------:R-:W2:Y:S02]  /*38730*/  LDL.LU R6, [R1+0x22e4] ;  /* 0x0022e40001067983 */ /* 0x000ea40000300800 */
[----:B------:R-:W-:-:S02]  /*38740*/  IMAD.MOV.U32 R11, RZ, RZ, R7 ;  /* 0x000000ffff0b7224 */ /* 0x000fc400078e0007 */
[----:B------:R-:W2:Y:S01]  /*38750*/  LDL.LU R7, [R1+0x22e0] ;  /* 0x0022e00001077983 */ /* 0x000ea20000300800 */
[----:B------:R-:W4:Y:S02]  /*38760*/  LDL.LU.64 R18, [R1+0x22d8] ;  /* 0x0022d80001127983 */ /* 0x000f240000300a00 */
[----:B------:R-:W-:Y:S02]  /*38770*/  STL.64 [R1+0x300], R24 ;  /* 0x0003001801007387 */ /* 0x000fe40000100a00 */
[----:B------:R0:W-:Y:S02]  /*38780*/  STL [R1+0x308], R26 ;  /* 0x0003081a01007387 */ /* 0x0001e40000100800 */
[----:B0-----:R-:W2:Y:S01]  /*38790*/  LDL.LU.64 R26, [R1+0x22d0] ;  /* 0x0022d000011a7983 */ /* 0x001ea20000300a00 */
[----:B------:R-:W2:Y:S02]  /*387a0*/  LDL.LU.64 R24, [R1+0x22c8] ;  /* 0x0022c80001187983 */ /* 0x000ea40000300a00 */
[C---:B--2---:R-:W-:Y:S11]  /*387b0*/  HMMA.16816.F32 R24, R20.reuse, R14, R24 ;  /* 0x0000000e1418723c */ /* 0x044ff60000001818 */
[----:B------:R-:W-:Y:S11]  /*387c0*/  @!UPT UIADD3 URZ, URZ, URZ, URZ ;  /* 0x0000003f3f3ff290 */ /* 0x000ff6000fffe03f */
[----:B------:R-:W-:Y:S01]  /*387d0*/  @!UPT UIADD3 URZ, URZ, URZ, URZ ;  /* 0x0000003f3f3ff290 */ /* 0x000fe2000fffe03f */
[----:B------:R-:W-:Y:S01]  /*387e0*/  STL.64 [R1+0x2f0], R24 ;  /* 0x0002f01801007387 */ /* 0x000fe20000100a00 */
[----:B------:R0:W-:Y:S03]  /*387f0*/  STL.64 [R1+0x2f8], R26 ;  /* 0x0002f81a01007387 */ /* 0x0001e60000100a00 */
[----:B0-----:R-:W4:Y:S01]  /*38800*/  LDL.LU.64 R26, [R1+0x22c0] ;  /* 0x0022c000011a7983 */ /* 0x001f220000300a00 */
[----:B------:R-:W4:Y:S01]  /*38810*/  LDL.LU.64 R24, [R1+0x22b8] ;  /* 0x0022b80001187983 */ /* 0x000f220000300a00 */
[C---:B------:R-:W-:Y:S01]  /*38820*/  HMMA.16816.F32 R8, R20.reuse, R6, R8 ;  /* 0x000000061408723c */ /* 0x040fe20000001808 */
[----:B------:R-:W-:Y:S07]  /*38830*/  STL.64 [R1+0x2268], R14 ;  /* 0x0022680e01007387 */ /* 0x000fee0000100a00 */
[----:B----4-:R-:W-:Y:S11]  /*38840*/  HMMA.16816.F32 R24, R20, R18, R24 ;  /* 0x000000121418723c */ /* 0x010ff60000001818 */
[----:B------:R-:W-:Y:S11]  /*38850*/  @!UPT UIADD3 URZ, URZ, URZ, URZ ;  /* 0x0000003f3f3ff290 */ /* 0x000ff6000fffe03f */
[----:B------:R-:W-:Y:S01]  /*38860*/  @!UPT UIADD3 URZ, URZ, URZ, URZ ;  /* 0x0000003f3f3ff290 */ /* 0x000fe2000fffe03f */
[----:B------:R0:W-:Y:S01]  /*38870*/  STL.64 [R1+0x470], R24 ;  /* 0x0004701801007387 */ /* 0x0001e20000100a00 */
[----:B------:R1:W-:Y:S03]  /*38880*/  STL.64 [R1+0x478], R26 ;  /* 0x0004781a01007387 */ /* 0x0003e60000100a00 */
[----:B0-----:R-:W2:Y:S01]  /*38890*/  LDL.LU R24, [R1+0x210] ;  /* 0x0002100001187983 */ /* 0x001ea20000300800 */
[----:B------:R-:W2:Y:S02]  /*388a0*/  LDL.LU R25, [R1+0x214] ;  /* 0x0002140001197983 */ /* 0x000ea40000300800 */
[----:B------:R0:W-:Y:S02]  /*388b0*/  STL.64 [R1+0x2260], R18 ;  /* 0x0022601201007387 */ /* 0x0001e40000100a00 */
[----:B-1----:R-:W-:Y:S02]  /*388c0*/  IMAD.MOV.U32 R26, RZ, RZ, R29 ;  /* 0x000000ffff1a7224 */ /* 0x002fe400078e001d */
[----:B------:R-:W-:-:S02]  /*388d0*/  IMAD.MOV.U32 R27, RZ, RZ, R28 ;  /* 0x000000ffff1b7224 */ /* 0x000fc400078e001c */
[----:B------:R-:W-:Y:S02]  /*388e0*/  IMAD.MOV.U32 R29, RZ, RZ, R10 ;  /* 0x000000ffff1d7224 */ /* 0x000fe400078e000a */
[----:B------:R-:W-:Y:S01]  /*388f0*/  IMAD.MOV.U32 R28, RZ, RZ, R11 ;  /* 0x000000ffff1c7224 */ /* 0x000fe200078e000b */
[----:B0-----:R-:W4:Y:S01]  /*38900*/  LDL.64 R18, [R1+0x78] ;  /* 0x0000780001127983 */ /* 0x001f220000100a00 */
[----:B------:R0:W-:Y:S02]  /*38910*/  STL.64 [R1+0x4b0], R8 ;  /* 0x0004b00801007387 */ /* 0x0001e40000100a00 */
[----:B------:R-:W4:Y:S01]  /*38920*/  LDL.LU.64 R10, [R1+0x22b0] ;  /* 0x0022b000010a7983 */ /* 0x000f220000300a00 */
[----:B0-----:R-:W4:Y:S01]  /*38930*/  LDL.LU.64 R8, [R1+0x22a8] ;  /* 0x0022a80001087983 */ /* 0x001f220000300a00 */
[----:B------:R-:W-:Y:S02]  /*38940*/  IMAD.MOV.U32 R14, RZ, RZ, R13 ;  /* 0x000000ffff0e7224 */ /* 0x000fe400078e000d */
[----:B------:R-:W-:-:S05]  /*38950*/  IMAD.MOV.U32 R15, RZ, RZ, R12 ;  /* 0x000000ffff0f7224 */ /* 0x000fca00078e000c */
[----:B------:R0:W-:Y:S01]  /*38960*/  STL.64 [R1+0x2280], R14 ;  /* 0x0022800e01007387 */ /* 0x0001e20000100a00 */
[----:B------:R-:W2:Y:S02]  /*38970*/  LDL.LU R12, [R1+0x200] ;  /* 0x00020000010c7983 */ /* 0x000ea40000300800 */
[----:B------:R-:W2:Y:S01]  /*38980*/  LDL.LU R13, [R1+0x204] ;  /* 0x00020400010d7983 */ /* 0x000ea20000300800 */
[----:B0-----:R-:W2:Y:S01]  /*38990*/  LDL.LU R14, [R1+0x208] ;  /* 0x00020800010e7983 */ /* 0x001ea20000300800 */
[----:B------:R-:W2:Y:S02]  /*389a0*/  LDL.LU R15, [R1+0x20c] ;  /* 0x00020c00010f7983 */ /* 0x000ea40000300800 */
[----:B------:R0:W-:Y:S02]  /*389b0*/  STL.64 [R1+0x2258], R6 ;  /* 0x0022580601007387 */ /* 0x0001e40000100a00 */
[----:B------:R-:W-:Y:S01]  /*389c0*/  STL [R1+0x2250], R4 ;  /* 0x0022500401007387 */ /* 0x000fe20000100800 */
[----:B------:R-:W-:Y:S01]  /*389d0*/  STL [R1+0x1efc], R28 ;  /* 0x001efc1c01007387 */ /* 0x000fe20000100800 */
[----:B------:R-:W-:Y:S02]  /*389e0*/  STL [R1+0x1ef8], R29 ;  /* 0x001ef81d01007387 */ /* 0x000fe40000100800 */
[----:B0-----:R-:W-:-:S02]  /*389f0*/  IMAD.MOV.U32 R6, RZ, RZ, R2 ;  /* 0x000000ffff067224 */ /* 0x001fc400078e0002 */
[----:B------:R-:W-:Y:S01]  /*38a00*/  IMAD.MOV.U32 R7, RZ, RZ, R0 ;  /* 0x000000ffff077224 */ /* 0x000fe200078e0000 */
[C---:B----4-:R-:W-:Y:S01]  /*38a10*/  HMMA.16816.F32 R8, R20.reuse, R18, R8 ;  /* 0x000000121408723c */ /* 0x050fe20000001808 */
[----:B------:R-:W-:Y:S02]  /*38a20*/  IMAD.MOV.U32 R2, RZ, RZ, R18 ;  /* 0x000000ffff027224 */ /* 0x000fe400078e0012 */
[----:B------:R-:W-:Y:S11]  /*38a30*/  IMAD.MOV.U32 R0, RZ, RZ, R19 ;  /* 0x000000ffff007224 */ /* 0x000ff600078e0013 */
[----:B------:R-:W-:Y:S09]  /*38a40*/  @!UPT UIADD3 URZ, URZ, URZ, URZ ;  /* 0x0000003f3f3ff290 */ /* 0x000ff2000fffe03f */
[----:B------:R-:W-:Y:S01]  /*38a50*/  STL.64 [R1+0x540], R8 ;  /* 0x0005400801007387 */ /* 0x000fe20000100a00 */
[----:B------:R0:W-:Y:S03]  /*38a60*/  STL.64 [R1+0x548], R10 ;  /* 0x0005480a01007387 */ /* 0x0001e60000100a00 */
[----:B0-----:R-:W2:Y:S01]  /*38a70*/  LDL.LU.64 R10, [R1+0x22a0] ;  /* 0x0022a000010a7983 */ /* 0x001ea20000300a00 */
[----:B------:R-:W4:Y:S02]  /*38a80*/  LDL.LU R8, [R1+0x2298] ;  /* 0x0022980001087983 */ /* 0x000f240000300800 */
[----:B------:R-:W3:Y:S02]  /*38a90*/  LDL.LU R16, [R1+0x1d0] ;  /* 0x0001d00001107983 */ /* 0x000ee40000300800 */
[----:B------:R-:W3:Y:S01]  /*38aa0*/  LDL.LU R17, [R1+0x1d4] ;  /* 0x0001d40001117983 */ /* 0x000ee20000300800 */
[----:B------:R-:W3:Y:S01]  /*38ab0*/  LDL.LU R18, [R1+0x1d8] ;  /* 0x0001d80001127983 */ /* 0x000ee20000300800 */
[----:B------:R-:W3:Y:S01]  /*38ac0*/  LDL.LU R19, [R1+0x1dc] ;  /* 0x0001dc0001137983 */ /* 0x000ee20000300800 */
[----:B--2---:R-:W-:Y:S02]  /*38ad0*/  HMMA.16816.F32 R20, R20, R10, R24 ;  /* 0x0000000a1414723c */ /* 0x004fe40000001818 */
[----:B---3--:R-:W-:Y:S01]  /*38ae0*/  STL.64 [R1+0x2278], R18 ;  /* 0x0022781201007387 */ /* 0x008fe20000100a00 */
[----:B------:R0:W-:Y:S03]  /*38af0*/  STL.64 [R1+0x2270], R16 ;  /* 0x0022701001007387 */ /* 0x0001e60000100a00 */
[----:B0-----:R-:W2:Y:S01]  /*38b00*/  LDL.LU R16, [R1+0x1e0] ;  /* 0x0001e00001107983 */ /* 0x001ea20000300800 */
[----:B------:R-:W2:Y:S02]  /*38b10*/  LDL.LU R17, [R1+0x1e4] ;  /* 0x0001e40001117983 */ /* 0x000ea40000300800 */
[----:B------:R-:W2:Y:S02]  /*38b20*/  LDL.LU R18, [R1+0x1e8] ;  /* 0x0001e80001127983 */ /* 0x000ea40000300800 */
[----:B------:R-:W2:Y:S01]  /*38b30*/  LDL.LU R19, [R1+0x1ec] ;  /* 0x0001ec0001137983 */ /* 0x000ea20000300800 */
[----:B------:R-:W3:Y:S01]  /*38b40*/  LDL.LU.64 R26, [R1+0x2290] ;  /* 0x00229000011a7983 */ /* 0x000ee20000300a00 */
[----:B------:R-:W3:Y:S10]  /*38b50*/  LDL.LU.64 R24, [R1+0x2288] ;  /* 0x0022880001187983 */ /* 0x000ef40000300a00 */
[----:B------:R-:W-:Y:S02]  /*38b60*/  STL.64 [R1+0x210], R20 ;  /* 0x0002101401007387 */ /* 0x000fe40000100a00 */
[----:B------:R4:W-:Y:S01]  /*38b70*/  STL.64 [R1+0x218], R22 ;  /* 0x0002181601007387 */ /* 0x0009e20000100a00 */
[----:B------:R0:W-:Y:S01]  /*38b80*/  STL.64 [R1+0x2230], R10 ;  /* 0x0022300a01007387 */ /* 0x0001e20000100a00 */
[----:B----4-:R-:W-:-:S03]  /*38b90*/  IMAD.MOV.U32 R22, RZ, RZ, R8 ;  /* 0x000000ffff167224 */ /* 0x010fc600078e0008 */
[----:B------:R-:W4:Y:S01]  /*38ba0*/  LDL.LU R8, [R1+0x1f0] ;  /* 0x0001f00001087983 */ /* 0x000f220000300800 */
[----:B------:R-:W4:Y:S02]  /*38bb0*/  LDL.LU R9, [R1+0x1f4] ;  /* 0x0001f40001097983 */ /* 0x000f240000300800 */
[----:B0-----:R-:W4:Y:S02]  /*38bc0*/  LDL.LU R10, [R1+0x1f8] ;  /* 0x0001f800010a7983 */ /* 0x001f240000300800 */
[----:B------:R-:W4:Y:S02]  /*38bd0*/  LDL.LU R11, [R1+0x1fc] ;  /* 0x0001fc00010b7983 */ /* 0x000f240000300800 */
[----:B------:R-:W-:Y:S02]  /*38be0*/  IMAD.MOV.U32 R23, RZ, RZ, R5 ;  /* 0x000000ffff177224 */ /* 0x000fe400078e0005 */
[C---:B---3--:R-:W-:Y:S01]  /*38bf0*/  HMMA.16816.F32 R4, R24.reuse, R6, R12 ;  /* 0x000000061804723c */ /* 0x048fe2000000180c */
[----:B------:R-:W2:Y:S07]  /*38c00*/  LDL.LU.64 R14, [R1+0x2280] ;  /* 0x00228000010e7983 */ /* 0x000eae0000300a00 */
[----:B----4-:R-:W-:Y:S11]  /*38c10*/  HMMA.16816.F32 R8, R24, R22, R8 ;  /* 0x000000161808723c */ /* 0x010ff60000001808 */
[----:B------:R-:W-:Y:S04]  /*38c20*/  @!UPT UIADD3 URZ, URZ, URZ, URZ ;  /* 0x0000003f3f3ff290 */ /* 0x000fe8000fffe03f */
[----:B------:R0:W-:Y:S01]  /*38c30*/  STL.64 [R1+0x5c0], R4 ;  /* 0x0005c00401007387 */ /* 0x0001e20000100a00 */
[----:B------:R1:W-:Y:S03]  /*38c40*/  STL.64 [R1+0x5c8], R6 ;  /* 0x0005c80601007387 */ /* 0x0003e60000100a00 */
[----:B0-----:R-:W3:Y:S01]  /*38c50*/  LDL.LU R4, [R1+0x1c0] ;  /* 0x0001c00001047983 */ /* 0x001ee20000300800 */
[----:B------:R-:W3:Y:S02]  /*38c60*/  LDL.LU R5, [R1+0x1c4] ;  /* 0x0001c40001057983 */ /* 0x000ee40000300800 */
[----:B-1----:R-:W3:Y:S02]  /*38c70*/  LDL.LU R6, [R1+0x1c8] ;  /* 0x0001c80001067983 */ /* 0x002ee40000300800 */
[----:B------:R-:W3:Y:S01]  /*38c80*/  LDL.LU R7, [R1+0x1cc] ;  /* 0x0001cc0001077983 */ /* 0x000ee20000300800 */
[----:B------:R-:W4:Y:S01]  /*38c90*/  LDL.LU R20, [R1+0x100] ;  /* 0x0001000001147983 */ /* 0x000f220000300800 */
[----:B------:R-:W-:Y:S02]  /*38ca0*/  STL.64 [R1+0x5b0], R8 ;  /* 0x0005b00801007387 */ /* 0x000fe40000100a00 */
[----:B------:R0:W-:Y:S02]  /*38cb0*/  STL.64 [R1+0x5b8], R10 ;  /* 0x0005b80a01007387 */ /* 0x0001e40000100a00 */
[----:B------:R-:W4:Y:S01]  /*38cc0*/  LDL.LU R21, [R1+0x104] ;  /* 0x0001040001157983 */ /* 0x000f220000300800 */
[----:B------:R-:W3:Y:S01]  /*38cd0*/  LDL.LU R22, [R1+0x108] ;  /* 0x0001080001167983 */ /* 0x000ee20000300800 */
[----:B------:R-:W3:Y:S02]  /*38ce0*/  LDL.LU R23, [R1+0x10c] ;  /* 0x00010c0001177983 */ /* 0x000ee40000300800 */
[----:B0-----:R-:W-:-:S02]  /*38cf0*/  IMAD.MOV.U32 R10, RZ, RZ, R2 ;  /* 0x000000ffff0a7224 */ /* 0x001fc400078e0002 */
[----:B------:R-:W-:Y:S01]  /*38d00*/  IMAD.MOV.U32 R11, RZ, RZ, R0 ;  /* 0x000000ffff0b7224 */ /* 0x000fe200078e0000 */
[----:B--2---:R-:W-:Y:S01]  /*38d10*/  HMMA.16816.F32 R12, R24, R14, R16 ;  /* 0x0000000e180c723c */ /* 0x004fe20000001810 */
[----:B---3--:R-:W-:Y:S01]  /*38d20*/  STL.64 [R1+0x2240], R22 ;  /* 0x0022401601007387 */ /* 0x008fe20000100a00 */
[----:B----4-:R0:W-:Y:S02]  /*38d30*/  STL.64 [R1+0x2238], R20 ;  /* 0x0022381401007387 */ /* 0x0101e40000100a00 */
[----:B------:R1:W-:Y:S01]  /*38d40*/  STL.64 [R1+0x2248], R10 ;  /* 0x0022480a01007387 */ /* 0x0003e20000100a00 */
[----:B0-----:R-:W2:Y:S01]  /*38d50*/  LDL.LU R20, [R1+0x1a0] ;  /* 0x0001a00001147983 */ /* 0x001ea20000300800 */
[----:B------:R-:W2:Y:S02]  /*38d60*/  LDL.LU R21, [R1+0x1a4] ;  /* 0x0001a40001157983 */ /* 0x000ea40000300800 */
[----:B------:R-:W2:Y:S02]  /*38d70*/  LDL.LU R22, [R1+0x1a8] ;  /* 0x0001a80001167983 */ /* 0x000ea40000300800 */
[----:B------:R-:W2:Y:S01]  /*38d80*/  LDL.LU R23, [R1+0x1ac] ;  /* 0x0001ac0001177983 */ /* 0x000ea20000300800 */
[----:B------:R-:W3:Y:S01]  /*38d90*/  LDL.LU R8, [R1+0x1b0] ;  /* 0x0001b00001087983 */ /* 0x000ee20000300800 */
[----:B------:R-:W3:Y:S02]  /*38da0*/  LDL.LU R9, [R1+0x1b4] ;  /* 0x0001b40001097983 */ /* 0x000ee40000300800 */
[----:B-1----:R-:W3:Y:S02]  /*38db0*/  LDL.LU R10, [R1+0x1b8] ;  /* 0x0001b800010a7983 */ /* 0x002ee40000300800 */
[----:B------:R-:W3:Y:S01]  /*38dc0*/  LDL.LU R11, [R1+0x1bc] ;  /* 0x0001bc00010b7983 */ /* 0x000ee20000300800 */
[----:B------:R-:W4:Y:S01]  /*38dd0*/  LDL.LU.64 R18, [R1+0x2278] ;  /* 0x0022780001127983 */ /* 0x000f220000300a00 */
[----:B------:R-:W4:Y:S05]  /*38de0*/  LDL.LU.64 R16, [R1+0x2270] ;  /* 0x0022700001107983 */ /* 0x000f2a0000300a00 */
[----:B------:R0:W-:Y:S02]  /*38df0*/  STL.64 [R1+0x5a8], R14 ;  /* 0x0005a80e01007387 */ /* 0x0001e40000100a00 */
[----:B0-----:R-:W4:Y:S01]  /*38e00*/  LDL.LU.64 R14, [R1+0x2268] ;  /* 0x00226800010e7983 */ /* 0x001f220000300a00 */
[----:B------:R-:W-:-:S02]  /*38e10*/  IMAD.MOV.U32 R29, RZ, RZ, R13 ;  /* 0x000000ffff1d7224 */ /* 0x000fc400078e000d */
[----:B------:R-:W-:-:S03]  /*38e20*/  IMAD.MOV.U32 R28, RZ, RZ, R12 ;  /* 0x000000ffff1c7224 */ /* 0x000fc600078e000c */
[----:B------:R-:W-:Y:S02]  /*38e30*/  STL [R1+0x21ac], R29 ;  /* 0x0021ac1d01007387 */ /* 0x000fe40000100800 */
[----:B------:R-:W-:Y:S01]  /*38e40*/  STL [R1+0x21a8], R28 ;  /* 0x0021a81c01007387 */ /* 0x000fe20000100800 */
[C---:B----4-:R-:W-:Y:S11]  /*38e50*/  HMMA.16816.F32 R16, R24.reuse, R14, R16 ;  /* 0x0000000e1810723c */ /* 0x050ff60000001810 */
[----:B------:R-:W-:Y:S11]  /*38e60*/  @!UPT UIADD3 URZ, URZ, URZ, URZ ;  /* 0x0000003f3f3ff290 */ /* 0x000ff6000fffe03f */
[----:B------:R-:W-:Y:S01]  /*38e70*/  @!UPT UIADD3 URZ, URZ, URZ, URZ ;  /* 0x0000003f3f3ff290 */ /* 0x000fe2000fffe03f */
[----:B------:R-:W-:Y:S01]  /*38e80*/  STL.64 [R1+0x590], R16 ;  /* 0x0005901001007387 */ /* 0x000fe20000100a00 */
[----:B------:R0:W-:Y:S03]  /*38e90*/  STL.64 [R1+0x598], R18 ;  /* 0x0005981201007387 */ /* 0x0001e60000100a00 */
[----:B0-----:R-:W4:Y:S01]  /*38ea0*/  LDL.LU.64 R18, [R1+0x2260] ;  /* 0x0022600001127983 */ /* 0x001f220000300a00 */
[----:B------:R0:W-:Y:S03]  /*38eb0*/  STL.64 [R1+0x21e8], R14 ;  /* 0x0021e80e01007387 */ /* 0x0001e60000100a00 */
[----:B0-----:R-:W2:Y:S04]  /*38ec0*/  LDL.64 R14, [R1+0x18] ;  /* 0x00001800010e7983 */ /* 0x001ea80000100a00 */
[----:B--2---:R0:W-:Y:S04]  /*38ed0*/  STL.64 [R1+0x21f0], R14 ;  /* 0x0021f00e01007387 */ /* 0x0041e80000100a00 */
[----:B0-----:R-:W2:Y:S01]  /*38ee0*/  LDL.64 R14, [R1+0x38] ;  /* 0x00003800010e7983 */ /* 0x001ea20000100a00 */
[C---:B----4-:R-:W-:Y:S03]  /*38ef0*/  HMMA.16816.F32 R4, R24.reuse, R18, R4 ;  /* 0x000000121804723c */ /* 0x050fe60000001804 */
[----:B--2---:R0:W-:Y:S04]  /*38f00*/  STL.64 [R1+0x2208], R14 ;  /* 0x0022080e01007387 */ /* 0x0041e80000100a00 */
[----:B0-----:R-:W2:Y:S11]  /*38f10*/  LDL.64 R14, [R1+0x48] ;  /* 0x00004800010e7983 */ /* 0x001eb60000100a00 */
[----:B------:R-:W-:Y:S05]  /*38f20*/  @!UPT UIADD3 URZ, URZ, URZ, URZ ;  /* 0x0000003f3f3ff290 */ /* 0x000fea000fffe03f */
[----:B------:R-:W-:Y:S02]  /*38f30*/  STL.64 [R1+0x200], R4 ;  /* 0x0002000401007387 */ /* 0x000fe40000100a00 */
[----:B------:R0:W-:Y:S02]  /*38f40*/  STL.64 [R1+0x208], R6 ;  /* 0x0002080601007387 */ /* 0x0001e40000100a00 */
[----:B0-----:R-:W3:Y:S01]  /*38f50*/  LDL.LU.64 R6, [R1+0x2258] ;  /* 0x0022580001067983 */ /* 0x001ee20000300a00 */
[----:B------:R-:W4:Y:S02]  /*38f60*/  LDL.LU R4, [R1+0x2250] ;  /* 0x0022500001047983 */ /* 0x000f240000300800 */
        /* <DEDUP_REMOVED lines=22> */
[C---:B---3--:R-:W-:Y:S02]  /*390d0*/  HMMA.16816.F32 R8, R24.reuse, R10, R20 ;  /* 0x0000000a1808723c */ /* 0x048fe40000001814 */
[----:B------:R-:W3:Y:S01]  /*390e0*/  LDL.LU.64 R22, [R1+0x2240] ;  /* 0x0022400001167983 */ /* 0x000ee20000300a00 */
[----:B------:R-:W3:Y:S11]  /*390f0*/  LDL.LU.64 R20, [R1+0x2238] ;  /* 0x0022380001147983 */ /* 0x000ef60000300a00 */
[----:B------:R-:W-:Y:S09]  /*39100*/  @!UPT UIADD3 URZ, URZ, URZ, URZ ;  /* 0x0000003f3f3ff290 */ /* 0x000ff2000fffe03f */
[----:B------:R-:W-:Y:S01]  /*39110*/  STL.64 [R1+0x1e0], R8 ;  /* 0x0001e00801007387 */ /* 0x000fe20000100a00 */
[----:B------:R0:W-:Y:S03]  /*39120*/  STL.64 [R1+0x1e8], R10 ;  /* 0x0001e80a01007387 */ /* 0x0001e60000100a00 */
[----:B0-----:R-:W3:Y:S02]  /*39130*/  LDL.LU.64 R10, [R1+0x2230] ;  /* 0x00223000010a7983 */ /* 0x001ee40000300a00 */
[----:B---3--:R-:W-:Y:S01]  /*39140*/  HMMA.16816.F32 R24, R24, R10, R20 ;  /* 0x0000000a1818723c */ /* 0x008fe20000001814 */
[----:B------:R-:W-:-:S06]  /*39150*/  IMAD.MOV.U32 R5, RZ, RZ, R11 ;  /* 0x000000ffff057224 */ /* 0x000fcc00078e000b */
[----:B------:R-:W-:Y:S11]  /*39160*/  IMAD.MOV.U32 R22, RZ, RZ, R10 ;  /* 0x000000ffff167224 */ /* 0x000ff600078e000a */
[----:B------:R-:W-:Y:S05]  /*39170*/  @!UPT UIADD3 URZ, URZ, URZ, URZ ;  /* 0x0000003f3f3ff290 */ /* 0x000fea000fffe03f */
[----:B------:R0:W-:Y:S01]  /*39180*/  STL.64 [R1+0x530], R24 ;  /* 0x0005301801007387 */ /* 0x0001e20000100a00 */
[----:B------:R1:W-:Y:S02]  /*39190*/  STL.64 [R1+0x538], R26 ;  /* 0x0005381a01007387 */ /* 0x0003e40000100a00 */
[----:B------:R-:W2:Y:S02]  /*391a0*/  LDL.LU.64 R10, [R1+0x2228] ;  /* 0x00222800010a7983 */ /* 0x000ea40000300a00 */
[----:B------:R-:W2:Y:S02]  /*391b0*/  LDL.LU.64 R8, [R1+0x2220] ;  /* 0x0022200001087983 */ /* 0x000ea40000300a00 */
[----:B------:R-:W-:Y:S02]  /*391c0*/  IMAD.MOV.U32 R21, RZ, RZ, R14 ;  /* 0x000000ffff157224 */ /* 0x000fe400078e000e */
[----:B------:R-:W-:Y:S01]  /*391d0*/  IMAD.MOV.U32 R20, RZ, RZ, R15 ;  /* 0x000000ffff147224 */ /* 0x000fe200078e000f */
[----:B0-----:R-:W3:Y:S01]  /*391e0*/  LDL.LU R24, [R1+0xd0] ;  /* 0x0000d00001187983 */ /* 0x001ee20000300800 */
[----:B------:R-:W3:Y:S02]  /*391f0*/  LDL.LU R25, [R1+0xd4] ;  /* 0x0000d40001197983 */ /* 0x000ee40000300800 */
[----:B-1----:R-:W3:Y:S02]  /*39200*/  LDL.LU R26, [R1+0xd8] ;  /* 0x0000d800011a7983 */ /* 0x002ee40000300800 */
[----:B------:R-:W3:Y:S01]  /*39210*/  LDL.LU R27, [R1+0xdc] ;  /* 0x0000dc00011b7983 */ /* 0x000ee20000300800 */
        /* <DEDUP_REMOVED lines=17> */
[----:B------:R-:W3:Y:S02]  /*39330*/  LDL.LU.64 R14, [R1+0x21f0] ;  /* 0x0021f000010e7983 */ /* 0x000ee40000300a00 */
        /* <DEDUP_REMOVED lines=9> */
[----:B0-----:R-:W3:Y:S01]  /*393d0*/  LDL.LU R24, [R1+0x230] ;  /* 0x0002300001187983 */ /* 0x001ee20000300800 */
[----:B------:R-:W3:Y:S02]  /*393e0*/  LDL.LU R25, [R1+0x234] ;  /* 0x0002340001197983 */ /* 0x000ee40000300800 */
[----:B------:R-:W3:Y:S02]  /*393f0*/  LDL.LU R26, [R1+0x238] ;  /* 0x00023800011a7983 */ /* 0x000ee40000300800 */
[----:B------:R-:W3:Y:S01]  /*39400*/  LDL.LU R27, [R1+0x23c] ;  /* 0x00023c00011b7983 */ /* 0x000ee20000300800 */
[----:B--2---:R-:W-:Y:S01]  /*39410*/  HMMA.16816.F32 R16, R8, R14, R16 ;  /* 0x0000000e0810723c */ /* 0x004fe20000001810 */
[----:B------:R-:W-:-:S02]  /*39420*/  IMAD.MOV.U32 R21, RZ, RZ, R14 ;  /* 0x000000ffff157224 */ /* 0x000fc400078e000e */
[----:B------:R-:W-:Y:S02]  /*39430*/  IMAD.MOV.U32 R23, RZ, RZ, R15 ;  /* 0x000000ffff177224 */ /* 0x000fe400078e000f */
[----:B------:R-:W0:Y:S11]  /*39440*/  LDSM.16.MT88.4 R12, [R3+0xa180] ;  /* 0x00a18000030c783b */ /* 0x000e360000004200 */
[----:B------:R-:W-:Y:S07]  /*39450*/  @!UPT UIADD3 URZ, URZ, URZ, URZ ;  /* 0x0000003f3f3ff290 */ /* 0x000fee000fffe03f */
[----:B------:R-:W-:Y:S01]  /*39460*/  STL.64 [R1+0x100], R16 ;  /* 0x0001001001007387 */ /* 0x000fe20000100a00 */
[----:B------:R1:W-:Y:S03]  /*39470*/  STL.64 [R1+0x108], R18 ;  /* 0x0001081201007387 */ /* 0x0003e60000100a00 */
[----:B-1----:R-:W2:Y:S04]  /*39480*/  LDL.LU.64 R18, [R1+0x21e0] ;  /* 0x0021e00001127983 */ /* 0x002ea80000300a00 */
[----:B0-----:R-:W-:Y:S01]  /*39490*/  STL.64 [R1+0x21c0], R14 ;  /* 0x0021c00e01007387 */ /* 0x001fe20000100a00 */
[----:B------:R0:W-:Y:S03]  /*394a0*/  STL.64 [R1+0x21b8], R12 ;  /* 0x0021b80c01007387 */ /* 0x0001e60000100a00 */
[----:B0-----:R-:W3:Y:S01]  /*394b0*/  LDL.LU R12, [R1+0x180] ;  /* 0x00018000010c7983 */ /* 0x001ee20000300800 */
[----:B------:R-:W3:Y:S02]  /*394c0*/  LDL.LU R13, [R1+0x184] ;  /* 0x00018400010d7983 */ /* 0x000ee40000300800 */
[----:B------:R-:W3:Y:S02]  /*394d0*/  LDL.LU R14, [R1+0x188] ;  /* 0x00018800010e7983 */ /* 0x000ee40000300800 */
[----:B------:R-:W3:Y:S01]  /*394e0*/  LDL.LU R15, [R1+0x18c] ;  /* 0x00018c00010f7983 */ /* 0x000ee20000300800 */
[----:B------:R0:W-:Y:S04]  /*394f0*/  STL [R1+0x21b0], R3 ;  /* 0x0021b00301007387 */ /* 0x0001e80000100800 */
[----:B0-----:R-:W4:Y:S01]  /*39500*/  LDL R3, [R1+0x13dc] ;  /* 0x0013dc0001037983 */ /* 0x001f220000100800 */
[----:B--2---:R-:W-:-:S02]  /*39510*/  IMAD.MOV.U32 R2, RZ, RZ, R18 ;  /* 0x000000ffff027224 */ /* 0x004fc400078e0012 */
[----:B------:R-:W-:Y:S01]  /*39520*/  IMAD.MOV.U32 R0, RZ, RZ, R19 ;  /* 0x000000ffff007224 */ /* 0x000fe200078e0013 */
[C---:B---3--:R-:W-:Y:S01]  /*39530*/  HMMA.16816.F32 R12, R8.reuse, R18, R12 ;  /* 0x00000012080c723c */ /* 0x048fe2000000180c */
[----:B----4-:R-:W0:Y:S11]  /*39540*/  LDSM.16.MT88.4 R16, [R3+0xa000] ;  /* 0x00a000000310783b */ /* 0x010e360000004200 */
[----:B------:R-:W-:Y:S11]  /*39550*/  @!UPT UIADD3 URZ, URZ, URZ, URZ ;  /* 0x0000003f3f3ff290 */ /* 0x000ff6000fffe03f */
[----:B------:R-:W-:Y:S01]  /*39560*/  STL.64 [R1+0x1c0], R12 ;  /* 0x0001c00c01007387 */ /* 0x000fe20000100a00 */
[----:B------:R1:W-:Y:S02]  /*39570*/  STL.64 [R1+0x1c8], R14 ;  /* 0x0001c80e01007387 */ /* 0x0003e40000100a00 */
[----:B-1----:R-:W-:Y:S01]  /*39580*/  HMMA.16816.F32 R12, R8, R6, R24 ;  /* 0x00000006080c723c */ /* 0x002fe20000001818 */
[----:B0-----:R0:W-:Y:S01]  /*39590*/  STL.64 [R1+0x2148], R18 ;  /* 0x0021481201007387 */ /* 0x0011e20000100a00 */
[----:B------:R-:W-:Y:S03]  /*395a0*/  STL.64 [R1+0x2140], R16 ;  /* 0x0021401001007387 */ /* 0x000fe60000100a00 */
[----:B0-----:R-:W2:Y:S01]  /*395b0*/  LDL.LU.64 R18, [R1+0x78] ;  /* 0x0000780001127983 */ /* 0x001ea20000300a00 */
[----:B------:R-:W2:Y:S11]  /*395c0*/  LDL.LU R24, [R1+0x370] ;  /* 0x0003700001187983 */ /* 0x000eb60000300800 */
[----:B------:R-:W-:Y:S06]  /*395d0*/  @!UPT UIADD3 URZ, URZ, URZ, URZ ;  /* 0x0000003f3f3ff290 */ /* 0x000fec000fffe03f */
[----:B------:R-:W-:Y:S02]  /*395e0*/  STL.64 [R1+0x4e0], R12 ;  /* 0x0004e00c01007387 */ /* 0x000fe40000100a00 */
[----:B------:R-:W-:Y:S01]  /*395f0*/  STL.64 [R1+0x4e8], R14 ;  /* 0x0004e80e01007387 */ /* 0x000fe20000100a00 */
[----:B------:R-:W2:Y:S01]  /*39600*/  LDL.LU R25, [R1+0x374] ;  /* 0x0003740001197983 */ /* 0x000ea20000300800 */
[----:B------:R-:W2:Y:S02]  /*39610*/  LDL.LU R26, [R1+0x378] ;  /* 0x00037800011a7983 */ /* 0x000ea40000300800 */
[----:B------:R-:W2:Y:S02]  /*39620*/  LDL.LU R27, [R1+0x37c] ;  /* 0x00037c00011b7983 */ /* 0x000ea40000300800 */
[----:B------:R0:W-:Y:S01]  /*39630*/  STL.64 [R1+0x2168], R6 ;  /* 0x0021680601007387 */ /* 0x0001e20000100a00 */
[----:B------:R1:W-:Y:S01]  /*39640*/  STL [R1+0x2160], R4 ;  /* 0x0021600401007387 */ /* 0x0003e20000100800 */
[----:B0-----:R-:W-:-:S02]  /*39650*/  IMAD.MOV.U32 R6, RZ, RZ, R21 ;  /* 0x000000ffff067224 */ /* 0x001fc400078e0015 */
[----:B------:R-:W-:Y:S01]  /*39660*/  IMAD.MOV.U32 R7, RZ, RZ, R23 ;  /* 0x000000ffff077224 */ /* 0x000fe200078e0017 */
[----:B------:R-:W3:Y:S01]  /*39670*/  LDL.LU R21, [R1+0x21d8] ;  /* 0x0021d80001157983 */ /* 0x000ee20000300800 */
[----:B------:R-:W-:-:S03]  /*39680*/  IMAD.MOV.U32 R15, RZ, RZ, R5 ;  /* 0x000000ffff0f7224 */ /* 0x000fc600078e0005 */
[----:B------:R0:W-:Y:S01]  /*39690*/  STL.64 [R1+0x2180], R6 ;  /* 0x0021800601007387 */ /* 0x0001e20000100a00 */
[----:B-1----:R-:W4:Y:S02]  /*396a0*/  LDL.LU R4, [R1+0x440] ;  /* 0x0004400001047983 */ /* 0x002f240000300800 */
[----:B------:R-:W4:Y:S01]  /*396b0*/  LDL.LU R5, [R1+0x444] ;  /* 0x0004440001057983 */ /* 0x000f220000300800 */
[----:B0-----:R-:W2:Y:S01]  /*396c0*/  LDL.LU R6, [R1+0x448] ;  /* 0x0004480001067983 */ /* 0x001ea20000300800 */
[----:B------:R-:W2:Y:S02]  /*396d0*/  LDL.LU R7, [R1+0x44c] ;  /* 0x00044c0001077983 */ /* 0x000ea40000300800 */
[----:B------:R-:W-:Y:S01]  /*396e0*/  IMAD.MOV.U32 R14, RZ, RZ, R22 ;  /* 0x000000ffff0e7224 */ /* 0x000fe200078e0016 */
[----:B--2---:R3:W-:Y:S02]  /*396f0*/  STL.64 [R1+0x2190], R6 ;  /* 0x0021900601007387 */ /* 0x0047e40000100a00 */
[----:B---3--:R-:W-:-:S02]  /*39700*/  IMAD.MOV.U32 R6, RZ, RZ, R21 ;  /* 0x000000ffff067224 */ /* 0x008fc400078e0015 */
[----:B------:R-:W-:Y:S02]  /*39710*/  IMAD.MOV.U32 R7, RZ, RZ, R20 ;  /* 0x000000ffff077224 */ /* 0x000fe400078e0014 */
[----:B------:R-:W0:Y:S04]  /*39720*/  LDSM.16.MT88.4 R20, [R3+0xa080] ;  /* 0x00a080000314783b */ /* 0x000e280000004200 */
[----:B----4-:R1:W-:Y:S01]  /*39730*/  STL.64 [R1+0x2188], R4 ;  /* 0x0021880401007387 */ /* 0x0103e20000100a00 */
[----:B------:R2:W-:Y:S03]  /*39740*/  STL.64 [R1+0x21c8], R6 ;  /* 0x0021c80601007387 */ /* 0x0005e60000100a00 */
[----:B-1----:R-:W3:Y:S01]  /*39750*/  LDL.LU R4, [R1+0x360] ;  /* 0x0003600001047983 */ /* 0x002ee20000300800 */
[----:B------:R-:W3:Y:S02]  /*39760*/  LDL.LU R5, [R1+0x364] ;  /* 0x0003640001057983 */ /* 0x000ee40000300800 */
[----:B--2---:R-:W3:Y:S02]  /*39770*/  LDL.LU R6, [R1+0x368] ;  /* 0x0003680001067983 */ /* 0x004ee40000300800 */
[----:B------:R-:W3:Y:S01]  /*39780*/  LDL.LU R7, [R1+0x36c] ;  /* 0x00036c0001077983 */ /* 0x000ee20000300800 */
[----:B0-----:R-:W-:Y:S01]  /*39790*/  STL.64 [R1+0x20c0], R22 ;  /* 0x0020c01601007387 */ /* 0x001fe20000100a00 */
[----:B------:R0:W-:Y:S03]  /*397a0*/  STL.64 [R1+0x20b8], R20 ;  /* 0x0020b81401007387 */ /* 0x0001e60000100a00 */
        /* <DEDUP_REMOVED lines=12> */
[----:B------:R0:W-:Y:S01]  /*39870*/  STL.64 [R1+0x4d0], R24 ;  /* 0x0004d01801007387 */ /* 0x0001e20000100a00 */
[----:B------:R-:W-:Y:S03]  /*39880*/  STL.64 [R1+0x4d8], R26 ;  /* 0x0004d81a01007387 */ /* 0x000fe60000100a00 */
[----:B0-----:R-:W4:Y:S01]  /*39890*/  LDL.LU.64 R24, [R1+0x21d0] ;  /* 0x0021d00001187983 */ /* 0x001f220000300a00 */
[----:B------:R4:W-:Y:S01]  /*398a0*/  STL.64 [R1+0x2158], R18 ;  /* 0x0021581201007387 */ /* 0x0009e20000100a00 */
[----:B---3--:R-:W-:Y:S01]  /*398b0*/  HMMA.16816.F32 R8, R8, R14, R4 ;  /* 0x0000000e0808723c */ /* 0x008fe20000001804 */
[----:B----4-:R-:W-:Y:S02]  /*398c0*/  IMAD.MOV.U32 R18, RZ, RZ, R25 ;  /* 0x000000ffff127224 */ /* 0x010fe400078e0019 */
[----:B------:R-:W-:Y:S02]  /*398d0*/  IMAD.MOV.U32 R19, RZ, RZ, R24 ;  /* 0x000000ffff137224 */ /* 0x000fe400078e0018 */
[----:B------:R-:W0:Y:S04]  /*398e0*/  LDSM.16.MT88.4 R24, [R3+0xa100] ;  /* 0x00a100000318783b */ /* 0x000e280000004200 */
[----:B0-----:R-:W-:Y:S01]  /*398f0*/  STL.64 [R1+0x2040], R26 ;  /* 0x0020401a01007387 */ /* 0x001fe20000100a00 */
[----:B------:R0:W-:Y:S03]  /*39900*/  STL.64 [R1+0x2038], R24 ;  /* 0x0020381801007387 */ /* 0x0001e60000100a00 */
[----:B0-----:R-:W3:Y:S01]  /*39910*/  LDL.LU R24, [R1+0x430] ;  /* 0x0004300001187983 */ /* 0x001ee20000300800 */
[----:B------:R-:W3:Y:S02]  /*39920*/  LDL.LU R25, [R1+0x434] ;  /* 0x0004340001197983 */ /* 0x000ee40000300800 */
[----:B------:R-:W3:Y:S02]  /*39930*/  LDL.LU R26, [R1+0x438] ;  /* 0x00043800011a7983 */ /* 0x000ee40000300800 */
[----:B------:R-:W3:Y:S01]  /*39940*/  LDL.LU R27, [R1+0x43c] ;  /* 0x00043c00011b7983 */ /* 0x000ee20000300800 */
[----:B------:R-:W2:Y:S01]  /*39950*/  LDL.LU.64 R6, [R1+0x21c8] ;  /* 0x0021c80001067983 */ /* 0x000ea20000300a00 */
[----:B------:R-:W2:Y:S02]  /*39960*/  LDL.LU.64 R14, [R1+0x21c0] ;  /* 0x0021c000010e7983 */ /* 0x000ea40000300a00 */
[----:B------:R-:W2:Y:S02]  /*39970*/  LDL.LU.64 R12, [R1+0x21b8] ;  /* 0x0021b800010c7983 */ /* 0x000ea40000300a00 */
[----:B------:R-:W-:Y:S01]  /*39980*/  STL.64 [R1+0x4a0], R8 ;  /* 0x0004a00801007387 */ /* 0x000fe20000100a00 */
[----:B------:R-:W-:Y:S02]  /*39990*/  STL.64 [R1+0x4a8], R10 ;  /* 0x0004a80a01007387 */ /* 0x000fe40000100a00 */
[----:B------:R0:W1:Y:S02]  /*399a0*/  LDSM.16.MT88.4 R8, [R3+0xa180] ;  /* 0x00a180000308783b */ /* 0x0000640000004200 */
[----:B0-----:R-:W4:Y:S04]  /*399b0*/  LDL.LU R3, [R1+0x21b0] ;  /* 0x0021b00001037983 */ /* 0x001f280000300800 */
[----:B-1----:R0:W-:Y:S01]  /*399c0*/  STL.64 [R1+0x1fc8], R10 ;  /* 0x001fc80a01007387 */ /* 0x0021e20000100a00 */
[----:B------:R-:W-:Y:S03]  /*399d0*/  STL.64 [R1+0x1fc0], R8 ;  /* 0x001fc00801007387 */ /* 0x000fe60000100a00 */
[----:B0-----:R-:W3:Y:S01]  /*399e0*/  LDL.LU.64 R10, [R1+0x88] ;  /* 0x00008800010a7983 */ /* 0x001ee20000300a00 */
[----:B--2---:R-:W-:Y:S03]  /*399f0*/  HMMA.16816.F32 R4, R12, R6, R20 ;  /* 0x000000060c04723c */ /* 0x004fe60000001814 */
[----:B---3--:R0:W-:Y:S02]  /*39a00*/  STL.64 [R1+0x2150], R10 ;  /* 0x0021500a01007387 */ /* 0x0081e40000100a00 */
[----:B0-----:R-:W-:-:S02]  /*39a10*/  IMAD.MOV.U32 R10, RZ, RZ, R29 ;  /* 0x000000ffff0a7224 */ /* 0x001fc400078e001d */
[----:B------:R-:W-:Y:S01]  /*39a20*/  IMAD.MOV.U32 R11, RZ, RZ, R28 ;  /* 0x000000ffff0b7224 */ /* 0x000fe200078e001c */
[----:B------:R-:W2:Y:S01]  /*39a30*/  LDL.LU R29, [R1+0x21ac] ;  /* 0x0021ac00011d7983 */ /* 0x000ea20000300800 */
[----:B------:R-:W3:Y:S02]  /*39a40*/  LDL.LU R28, [R1+0x21a8] ;  /* 0x0021a800011c7983 */ /* 0x000ee40000300800 */
[----:B------:R-:W2:Y:S02]  /*39a50*/  LDL.LU.64 R22, [R1+0x21a0] ;  /* 0x0021a00001167983 */ /* 0x000ea40000300a00 */
[----:B------:R-:W2:Y:S10]  /*39a60*/  LDL.LU.64 R20, [R1+0x2198] ;  /* 0x0021980001147983 */ /* 0x000eb40000300a00 */
[----:B------:R-:W-:Y:S01]  /*39a70*/  STL.64 [R1+0x450], R4 ;  /* 0x0004500401007387 */ /* 0x000fe20000100a00 */
[----:B------:R0:W-:Y:S03]  /*39a80*/  STL.64 [R1+0x458], R6 ;  /* 0x0004580601007387 */ /* 0x0001e60000100a00 */
[----:B0-----:R-:W2:Y:S01]  /*39a90*/  LDL.LU.64 R6, [R1+0x2190] ;  /* 0x0021900001067983 */ /* 0x001ea20000300a00 */
[----:B------:R-:W2:Y:S02]  /*39aa0*/  LDL.LU.64 R4, [R1+0x2188] ;  /* 0x0021880001047983 */ /* 0x000ea40000300a00 */
[C---:B--2---:R-:W-:Y:S01]  /*39ab0*/  HMMA.16816.F32 R8, R12.reuse, R10, R4 ;  /* 0x0000000a0c08723c */ /* 0x044fe20000001804 */
[----:B------:R-:W2:Y:S11]  /*39ac0*/  LDL.LU.64 R6, [R1+0x2180] ;  /* 0x0021800001067983 */ /* 0x000eb60000300a00 */
[----:B------:R-:W-:Y:S11]  /*39ad0*/  @!UPT UIADD3 URZ, URZ, URZ, URZ ;  /* 0x0000003f3f3ff290 */ /* 0x000ff6000fffe03f */
[----:B------:R-:W-:Y:S01]  /*39ae0*/  STL.64 [R1+0x440], R8 ;  /* 0x0004400801007387 */ /* 0x000fe20000100a00 */
[----:B------:R0:W-:Y:S02]  /*39af0*/  STL.64 [R1+0x448], R10 ;  /* 0x0004480a01007387 */ /* 0x0001e40000100a00 */
[C---:B0-----:R-:W-:Y:S08]  /*39b00*/  HMMA.16816.F32 R8, R12.reuse, R18, R24 ;  /* 0x000000120c08723c */ /* 0x041ff00000001818 */
[----:B--2---:R-:W-:Y:S01]  /*39b10*/  HMMA.16816.F32 R4, R12, R6, R20 ;  /* 0x000000060c04723c */ /* 0x004fe20000001814 */
[----:B------:R-:W2:Y:S11]  /*39b20*/  LDL.LU R20, [R1+0x3b0] ;  /* 0x0003b00001147983 */ /* 0x000eb60000300800 */
[----:B------:R-:W-:Y:S03]  /*39b30*/  @!UPT UIADD3 URZ, URZ, URZ, URZ ;  /* 0x0000003f3f3ff290 */ /* 0x000fe6000fffe03f */
[----:B------:R0:W-:Y:S02]  /*39b40*/  STL.64 [R1+0x430], R8 ;  /* 0x0004300801007387 */ /* 0x0001e40000100a00 */
[----:B------:R1:W-:Y:S06]  /*39b50*/  STL.64 [R1+0x438], R10 ;  /* 0x0004380a01007387 */ /* 0x0003ec0000100a00 */
[----:B------:R-:W-:Y:S01]  /*39b60*/  STL.64 [R1+0x420], R4 ;  /* 0x0004200401007387 */ /* 0x000fe20000100a00 */
[----:B------:R-:W-:Y:S02]  /*39b70*/  STL.64 [R1+0x428], R6 ;  /* 0x0004280601007387 */ /* 0x000fe40000100a00 */
[----:B------:R-:W2:Y:S02]  /*39b80*/  LDL.LU R21, [R1+0x3b4] ;  /* 0x0003b40001157983 */ /* 0x000ea40000300800 */
[----:B------:R-:W2:Y:S01]  /*39b90*/  LDL.LU R22, [R1+0x3b8] ;  /* 0x0003b80001167983 */ /* 0x000ea20000300800 */
[----:B------:R-:W2:Y:S01]  /*39ba0*/  LDL.LU R23, [R1+0x3bc] ;  /* 0x0003bc0001177983 */ /* 0x000ea20000300800 */
[----:B0-----:R-:W2:Y:S02]  /*39bb0*/  LDL.LU R8, [R1+0x3f0] ;  /* 0x0003f00001087983 */ /* 0x001ea40000300800 */
[----:B------:R-:W2:Y:S02]  /*39bc0*/  LDL.LU R9, [R1+0x3f4] ;  /* 0x0003f40001097983 */ /* 0x000ea40000300800 */
[----:B-1----:R-:W2:Y:S01]  /*39bd0*/  LDL.LU R10, [R1+0x3f8] ;  /* 0x0003f800010a7983 */ /* 0x002ea20000300800 */
[----:B------:R-:W2:Y:S04]  /*39be0*/  LDL.LU R11, [R1+0x3fc] ;  /* 0x0003fc00010b7983 */ /* 0x000ea80000300800 */
        /* <DEDUP_REMOVED lines=16> */
[----:B--2---:R0:W-:Y:S01]  /*39cf0*/  STL.64 [R1+0x2118], R22 ;  /* 0x0021181601007387 */ /* 0x0041e20000100a00 */
[----:B------:R-:W-:Y:S03]  /*39d00*/  STL.64 [R1+0x2110], R20 ;  /* 0x0021101401007387 */ /* 0x000fe60000100a00 */
[----:B0-----:R-:W2:Y:S04]  /*39d10*/  LDL.64 R22, [R1+0x38] ;  /* 0x0000380001167983 */ /* 0x001ea80000100a00 */
[----:B--2---:R0:W-:Y:S04]  /*39d20*/  STL.64 [R1+0x2128], R22 ;  /* 0x0021281601007387 */ /* 0x0041e80000100a00 */
[----:B0-----:R-:W2:Y:S01]  /*39d30*/  LDL.64 R22, [R1+0x48] ;  /* 0x0000480001167983 */ /* 0x001ea20000100a00 */
[----:B------:R-:W2:Y:S02]  /*39d40*/  LDL.LU R24, [R1+0x260] ;  /* 0x0002600001187983 */ /* 0x000ea40000300800 */
[----:B------:R-:W2:Y:S02]  /*39d50*/  LDL.LU R25, [R1+0x264] ;  /* 0x0002640001197983 */ /* 0x000ea40000300800 */
[----:B------:R-:W2:Y:S01]  /*39d60*/  LDL.LU R26, [R1+0x268] ;  /* 0x00026800011a7983 */ /* 0x000ea20000300800 */
[----:B------:R-:W2:Y:S04]  /*39d70*/  LDL.LU R27, [R1+0x26c] ;  /* 0x00026c00011b7983 */ /* 0x000ea80000300800 */
[----:B--2---:R0:W-:Y:S01]  /*39d80*/  STL.64 [R1+0x2068], R26 ;  /* 0x0020681a01007387 */ /* 0x0041e20000100a00 */
[----:B------:R1:W-:Y:S03]  /*39d90*/  STL.64 [R1+0x2060], R24 ;  /* 0x0020601801007387 */ /* 0x0003e60000100a00 */
[----:B0-----:R-:W2:Y:S01]  /*39da0*/  LDL.LU.64 R26, [R1+0x8] ;  /* 0x00000800011a7983 */ /* 0x001ea20000300a00 */
[----:B------:R-:W-:-:S02]  /*39db0*/  IMAD.MOV.U32 R6, RZ, RZ, R2 ;  /* 0x000000ffff067224 */ /* 0x000fc400078e0002 */
[----:B------:R-:W-:-:S07]  /*39dc0*/  IMAD.MOV.U32 R7, RZ, RZ, R0 ;  /* 0x000000ffff077224 */ /* 0x000fce00078e0000 */
[C---:B------:R-:W-:Y:S01]  /*39dd0*/  HMMA.16816.F32 R4, R12.reuse, R6, R8 ;  /* 0x000000060c04723c */ /* 0x040fe20000001808 */
[----:B--2---:R0:W-:Y:S01]  /*39de0*/  STL.64 [R1+0x2120], R26 ;  /* 0x0021201a01007387 */ /* 0x0041e20000100a00 */
[----:B-1----:R-:W2:Y:S02]  /*39df0*/  LDL.LU R24, [R1+0x3d0] ;  /* 0x0003d00001187983 */ /* 0x002ea40000300800 */
[----:B------:R-:W2:Y:S01]  /*39e00*/  LDL.LU R25, [R1+0x3d4] ;  /* 0x0003d40001197983 */ /* 0x000ea20000300800 */
        /* <DEDUP_REMOVED lines=8> */
[----:B------:R-:W2:Y:S01]  /*39e90*/  LDL.LU.64 R10, [R1+0x2178] ;  /* 0x00217800010a7983 */ /* 0x000ea20000300a00 */
[----:B------:R-:W2:Y:S03]  /*39ea0*/  LDL.LU.64 R8, [R1+0x2170] ;  /* 0x0021700001087983 */ /* 0x000ea60000300a00 */
[----:B------:R-:W-:Y:S02]  /*39eb0*/  STL.64 [R1+0x410], R4 ;  /* 0x0004100401007387 */ /* 0x000fe40000100a00 */
[----:B------:R0:W-:Y:S02]  /*39ec0*/  STL.64 [R1+0x418], R6 ;  /* 0x0004180601007387 */ /* 0x0001e40000100a00 */
[----:B0-----:R-:W2:Y:S01]  /*39ed0*/  LDL.LU.64 R6, [R1+0x2168] ;  /* 0x0021680001067983 */ /* 0x001ea20000300a00 */
[----:B------:R-:W3:Y:S01]  /*39ee0*/  LDL.LU R4, [R1+0x2160] ;  /* 0x0021600001047983 */ /* 0x000ee20000300800 */
[C---:B--2---:R-:W-:Y:S11]  /*39ef0*/  HMMA.16816.F32 R16, R12.reuse, R6, R16 ;  /* 0x000000060c10723c */ /* 0x044ff60000001810 */
        /* <DEDUP_REMOVED lines=14> */
[----:B------:R-:W3:Y:S01]  /*39fe0*/  LDL R5, [R1+0x770] ;  /* 0x0007700001057983 */ /* 0x000ee20000100800 */
[----:B------:R-:W-:Y:S04]  /*39ff0*/  STL.64 [R1+0x20e8], R6 ;  /* 0x0020e80601007387 */ /* 0x000fe80000100a00 */
[----:B---3--:R0:W-:Y:S04]  /*3a000*/  STL.64 [R1+0x20e0], R4 ;  /* 0x0020e00401007387 */ /* 0x0081e80000100a00 */
[----:B0-----:R-:W3:Y:S01]  /*3a010*/  LDL.LU R4, [R1+0x350] ;  /* 0x0003500001047983 */ /* 0x001ee20000300800 */
[----:B------:R-:W3:Y:S02]  /*3a020*/  LDL.LU R5, [R1+0x354] ;  /* 0x0003540001057983 */ /* 0x000ee40000300800 */
[----:B------:R-:W3:Y:S02]  /*3a030*/  LDL.LU R6, [R1+0x358] ;  /* 0x0003580001067983 */ /* 0x000ee40000300800 */
[----:B------:R-:W3:Y:S01]  /*3a040*/  LDL.LU R7, [R1+0x35c] ;  /* 0x00035c0001077983 */ /* 0x000ee20000300800 */
[----:B--2---:R-:W-:Y:S08]  /*3a050*/  HMMA.16816.F32 R24, R16, R22, R24 ;  /* 0x000000161018723c */ /* 0x004ff00000001818 */
[----:B---3--:R-:W-:Y:S01]  /*3a060*/  HMMA.16816.F32 R12, R12, R10, R4 ;  /* 0x0000000a0c0c723c */ /* 0x008fe20000001804 */
[----:B------:R-:W2:Y:S01]  /*3a070*/  LDL.LU.64 R6, [R1+0x28] ;  /* 0x0000280001067983 */ /* 0x000ea20000300a00 */
[----:B------:R0:W-:Y:S05]  /*3a080*/  STL.64 [R1+0x20c8], R10 ;  /* 0x0020c80a01007387 */ /* 0x0001ea0000100a00 */
[----:B------:R-:W-:-:S02]  /*3a090*/  IMAD.MOV.U32 R5, RZ, RZ, R22 ;  /* 0x000000ffff057224 */ /* 0x000fc400078e0016 */
[----:B------:R-:W-:Y:S11]  /*3a0a0*/  IMAD.MOV.U32 R4, RZ, RZ, R23 ;  /* 0x000000ffff047224 */ /* 0x000ff600078e0017 */
[----:B------:R-:W-:Y:S03]  /*3a0b0*/  @!UPT UIADD3 URZ, URZ, URZ, URZ ;  /* 0x0000003f3f3ff290 */ /* 0x000fe6000fffe03f */
[----:B------:R-:W-:Y:S01]  /*3a0c0*/  STL.64 [R1+0x1b0], R12 ;  /* 0x0001b00c01007387 */ /* 0x000fe20000100a00 */
[----:B------:R1:W-:Y:S02]  /*3a0d0*/  STL.64 [R1+0x1b8], R14 ;  /* 0x0001b80e01007387 */ /* 0x0003e40000100a00 */
[----:B0-----:R-:W3:Y:S02]  /*3a0e0*/  LDL.64 R10, [R1+0x18] ;  /* 0x00001800010a7983 */ /* 0x001ee40000100a00 */
[----:B-1----:R-:W-:Y:S02]  /*3a0f0*/  IMAD.MOV.U32 R14, RZ, RZ, R2 ;  /* 0x000000ffff0e7224 */ /* 0x002fe400078e0002 */
[----:B------:R-:W-:-:S05]  /*3a100*/  IMAD.MOV.U32 R15, RZ, RZ, R0 ;  /* 0x000000ffff0f7224 */ /* 0x000fca00078e0000 */
[----:B------:R0:W-:Y:S01]  /*3a110*/  STL.64 [R1+0x20f0], R14 ;  /* 0x0020f00e01007387 */ /* 0x0001e20000100a00 */
[----:B------:R-:W2:Y:S02]  /*3a120*/  LDL.LU R12, [R1+0x3a0] ;  /* 0x0003a000010c7983 */ /* 0x000ea40000300800 */
[----:B------:R-:W2:Y:S01]  /*3a130*/  LDL.LU R13, [R1+0x3a4] ;  /* 0x0003a400010d7983 */ /* 0x000ea20000300800 */
[----:B0-----:R-:W2:Y:S01]  /*3a140*/  LDL.LU R14, [R1+0x3a8] ;  /* 0x0003a800010e7983 */ /* 0x001ea20000300800 */
[----:B------:R-:W2:Y:S02]  /*3a150*/  LDL.LU R15, [R1+0x3ac] ;  /* 0x0003ac00010f7983 */ /* 0x000ea40000300800 */
[----:B------:R-:W-:Y:S02]  /*3a160*/  STL.64 [R1+0x3e0], R24 ;  /* 0x0003e01801007387 */ /* 0x000fe40000100a00 */
[----:B------:R0:W-:Y:S02]  /*3a170*/  STL.64 [R1+0x3e8], R26 ;  /* 0x0003e81a01007387 */ /* 0x0001e40000100a00 */
[----:B0-----:R-:W2:Y:S01]  /*3a180*/  LDL.LU.64 R26, [R1+0x2138] ;  /* 0x00213800011a7983 */ /* 0x001ea20000300a00 */
[----:B------:R-:W2:Y:S02]  /*3a190*/  LDL.LU.64 R24, [R1+0x2130] ;  /* 0x0021300001187983 */ /* 0x000ea40000300a00 */
[----:B------:R-:W2:Y:S02]  /*3a1a0*/  LDL.LU.64 R22, [R1+0x2128] ;  /* 0x0021280001167983 */ /* 0x000ea40000300a00 */
[C---:B--2---:R-:W-:Y:S11]  /*3a1b0*/  HMMA.16816.F32 R24, R16.reuse, R22, R24 ;  /* 0x000000161018723c */ /* 0x044ff60000001818 */
[----:B------:R-:W-:Y:S11]  /*3a1c0*/  @!UPT UIADD3 URZ, URZ, URZ, URZ ;  /* 0x0000003f3f3ff290 */ /* 0x000ff6000fffe03f */
[----:B------:R-:W-:Y:S01]  /*3a1d0*/  @!UPT UIADD3 URZ, URZ, URZ, URZ ;  /* 0x0000003f3f3ff290 */ /* 0x000fe2000fffe03f */
[----:B------:R0:W-:Y:S01]  /*3a1e0*/  STL.64 [R1+0x3d0], R24 ;  /* 0x0003d01801007387 */ /* 0x0001e20000100a00 */
[----:B------:R1:W-:Y:S02]  /*3a1f0*/  STL.64 [R1+0x3d8], R26 ;  /* 0x0003d81a01007387 */ /* 0x0003e40000100a00 */
[----:B0-----:R-:W-:Y:S01]  /*3a200*/  IMAD.MOV.U32 R25, RZ, RZ, R22 ;  /* 0x000000ffff197224 */ /* 0x001fe200078e0016 */
[----:B-1----:R-:W2:Y:S01]  /*3a210*/  LDL.LU.64 R26, [R1+0x2120] ;  /* 0x00212000011a7983 */ /* 0x002ea20000300a00 */
[----:B------:R-:W-:Y:S02]  /*3a220*/  IMAD.MOV.U32 R24, RZ, RZ, R23 ;  /* 0x000000ffff187224 */ /* 0x000fe400078e0017 */
        /* <DEDUP_REMOVED lines=11> */
[C---:B--2---:R-:W-:Y:S01]  /*3a2e0*/  HMMA.16816.F32 R8, R16.reuse, R26, R20 ;  /* 0x0000001a1008723c */ /* 0x044fe20000001814 */
[----:B------:R-:W2:Y:S11]  /*3a2f0*/  LDL.LU R20, [R1+0x2b0] ;  /* 0x0002b00001147983 */ /* 0x000eb60000300800 */
[----:B------:R-:W-:Y:S11]  /*3a300*/  @!UPT UIADD3 URZ, URZ, URZ, URZ ;  /* 0x0000003f3f3ff290 */ /* 0x000ff6000fffe03f */
[----:B------:R-:W-:Y:S01]  /*3a310*/  STL.64 [R1+0x3b0], R8 ;  /* 0x0003b00801007387 */ /* 0x000fe20000100a00 */
[----:B------:R-:W-:Y:S02]  /*3a320*/  STL.64 [R1+0x3b8], R10 ;  /* 0x0003b80a01007387 */ /* 0x000fe40000100a00 */
[----:B------:R-:W2:Y:S02]  /*3a330*/  LDL.LU R21, [R1+0x2b4] ;  /* 0x0002b40001157983 */ /* 0x000ea40000300800 */
[----:B------:R-:W3:Y:S01]  /*3a340*/  LDL.LU R22, [R1+0x2b8] ;  /* 0x0002b80001167983 */ /* 0x000ee20000300800 */
[----:B------:R-:W3:Y:S01]  /*3a350*/  LDL.LU R23, [R1+0x2bc] ;  /* 0x0002bc0001177983 */ /* 0x000ee20000300800 */
[----:B------:R-:W-:Y:S03]  /*3a360*/  HMMA.16816.F32 R12, R16, R6, R12 ;  /* 0x00000006100c723c */ /* 0x000fe6000000180c */
        /* <DEDUP_REMOVED lines=10> */
[----:B------:R0:W-:Y:S02]  /*3a410*/  STL.64 [R1+0x2070], R26 ;  /* 0x0020701a01007387 */ /* 0x0001e40000100a00 */
[----:B0-----:R-:W-:-:S02]  /*3a420*/  IMAD.MOV.U32 R26, RZ, RZ, R0 ;  /* 0x000000ffff1a7224 */ /* 0x001fc400078e0000 */
[----:B------:R-:W-:Y:S01]  /*3a430*/  IMAD.MOV.U32 R27, RZ, RZ, R2 ;  /* 0x000000ffff1b7224 */ /* 0x000fe200078e0002 */
[----:B------:R-:W2:Y:S01]  /*3a440*/  LDL.LU R0, [R1+0x20fc] ;  /* 0x0020fc0001007983 */ /* 0x000ea20000300800 */
[----:B------:R-:W2:Y:S03]  /*3a450*/  LDL.LU R2, [R1+0x20f8] ;  /* 0x0020f80001027983 */ /* 0x000ea60000300800 */
[----:B------:R0:W-:Y:S02]  /*3a460*/  STL.64 [R1+0x2088], R26 ;  /* 0x0020881a01007387 */ /* 0x0001e40000100a00 */
[----:B0-----:R-:W-:Y:S02]  /*3a470*/  IMAD.MOV.U32 R26, RZ, RZ, R25 ;  /* 0x000000ffff1a7224 */ /* 0x001fe400078e0019 */
[----:B------:R-:W-:-:S05]  /*3a480*/  IMAD.MOV.U32 R27, RZ, RZ, R24 ;  /* 0x000000ffff1b7224 */ /* 0x000fca00078e0018 */
[----:B------:R-:W-:Y:S01]  /*3a490*/  STL.64 [R1+0x20a0], R26 ;  /* 0x0020a01a01007387 */ /* 0x000fe20000100a00 */
[----:B------:R0:W-:Y:S02]  /*3a4a0*/  STL.64 [R1+0x2e0], R12 ;  /* 0x0002e00c01007387 */ /* 0x0001e40000100a00 */
[----:B------:R1:W-:Y:S02]  /*3a4b0*/  STL.64 [R1+0x2e8], R14 ;  /* 0x0002e80e01007387 */ /* 0x0003e40000100a00 */
[----:B0-----:R-:W-:Y:S01]  /*3a4c0*/  IMAD.MOV.U32 R13, RZ, RZ, R6 ;  /* 0x000000ffff0d7224 */ /* 0x001fe200078e0006 */
[----:B-1----:R-:W3:Y:S01]  /*3a4d0*/  LDL.LU.64 R14, [R1+0x20f0] ;  /* 0x0020f000010e7983 */ /* 0x002ee20000300a00 */
[----:B------:R-:W-:Y:S02]  /*3a4e0*/  IMAD.MOV.U32 R12, RZ, RZ, R7 ;  /* 0x000000ffff0c7224 */ /* 0x000fe400078e0007 */
[----:B------:R-:W2:Y:S02]  /*3a4f0*/  LDL.LU.64 R6, [R1+0x20e8] ;  /* 0x0020e80001067983 */ /* 0x000ea40000300a00 */
[----:B------:R-:W-:-:S02]  /*3a500*/  IMAD.MOV.U32 R26, RZ, RZ, R5 ;  /* 0x000000ffff1a7224 */ /* 0x000fc400078e0005 */
[----:B------:R-:W-:Y:S02]  /*3a510*/  IMAD.MOV.U32 R27, RZ, RZ, R4 ;  /* 0x000000ffff1b7224 */ /* 0x000fe400078e0004 */
[----:B------:R-:W3:Y:S01]  /*3a520*/  LDL.LU.64 R4, [R1+0x20e0] ;  /* 0x0020e00001047983 */ /* 0x000ee20000300a00 */
[C---:B--2---:R-:W-:Y:S11]  /*3a530*/  HMMA.16816.F32 R20, R16.reuse, R6, R20 ;  /* 0x000000061014723c */ /* 0x044ff60000001814 */
[----:B------:R-:W-:Y:S11]  /*3a540*/  @!UPT UIADD3 URZ, URZ, URZ, URZ ;  /* 0x0000003f3f3ff290 */ /* 0x000ff6000fffe03f */
[----:B------:R-:W-:Y:S01]  /*3a550*/  @!UPT UIADD3 URZ, URZ, URZ, URZ ;  /* 0x0000003f3f3ff290 */ /* 0x000fe2000fffe03f */
[----:B------:R-:W-:Y:S01]  /*3a560*/  STL.64 [R1+0x2d0], R20 ;  /* 0x0002d01401007387 */ /* 0x000fe20000100a00 */
[----:B------:R0:W-:Y:S03]  /*3a570*/  STL.64 [R1+0x2d8], R22 ;  /* 0x0002d81601007387 */ /* 0x0001e60000100a00 */
[----:B0-----:R-:W2:Y:S01]  /*3a580*/  LDL.LU.64 R22, [R1+0x20d8] ;  /* 0x0020d80001167983 */ /* 0x001ea20000300a00 */
[----:B------:R-:W2:Y:S02]  /*3a590*/  LDL.LU.64 R20, [R1+0x20d0] ;  /* 0x0020d00001147983 */ /* 0x000ea40000300a00 */
[----:B------:R-:W-:Y:S02]  /*3a5a0*/  STL.64 [R1+0x2080], R6 ;  /* 0x0020800601007387 */ /* 0x000fe40000100a00 */
[----:B---3--:R0:W-:Y:S02]  /*3a5b0*/  STL.64 [R1+0x2078], R4 ;  /* 0x0020780401007387 */ /* 0x0081e40000100a00 */
[----:B0-----:R-:W3:Y:S01]  /*3a5c0*/  LDL.LU R4, [R1+0x280] ;  /* 0x0002800001047983 */ /* 0x001ee20000300800 */
[----:B------:R-:W3:Y:S02]  /*3a5d0*/  LDL.LU R5, [R1+0x284] ;  /* 0x0002840001057983 */ /* 0x000ee40000300800 */
[----:B------:R-:W2:Y:S02]  /*3a5e0*/  LDL.LU R6, [R1+0x288] ;  /* 0x0002880001067983 */ /* 0x000ea40000300800 */
[----:B------:R-:W2:Y:S01]  /*3a5f0*/  LDL.LU R7, [R1+0x28c] ;  /* 0x00028c0001077983 */ /* 0x000ea20000300800 */
[C---:B------:R-:W-:Y:S01]  /*3a600*/  HMMA.16816.F32 R8, R16.reuse, R14, R8 ;  /* 0x0000000e1008723c */ /* 0x040fe20000001808 */
[----:B--2---:R-:W-:Y:S01]  /*3a610*/  STL.64 [R1+0x2098], R6 ;  /* 0x0020980601007387 */ /* 0x004fe20000100a00 */
[----:B---3--:R0:W-:Y:S03]  /*3a620*/  STL.64 [R1+0x2090], R4 ;  /* 0x0020900401007387 */ /* 0x0081e60000100a00 */
        /* <DEDUP_REMOVED lines=9> */
[----:B------:R-:W2:Y:S02]  /*3a6c0*/  LDL.LU R7, [R1+0x2ac] ;  /* 0x0002ac0001077983 */ /* 0x000ea40000300800 */
[----:B------:R-:W-:Y:S01]  /*3a6d0*/  STL.64 [R1+0x2c0], R8 ;  /* 0x0002c00801007387 */ /* 0x000fe20000100a00 */
[----:B------:R0:W-:Y:S03]  /*3a6e0*/  STL.64 [R1+0x2c8], R10 ;  /* 0x0002c80a01007387 */ /* 0x0001e60000100a00 */
[----:B0-----:R-:W3:Y:S02]  /*3a6f0*/  LDL.LU.64 R10, [R1+0x20c8] ;  /* 0x0020c800010a7983 */ /* 0x001ee40000300a00 */
[----:B---3--:R-:W-:Y:S02]  /*3a700*/  HMMA.16816.F32 R16, R16, R10, R20 ;  /* 0x0000000a1010723c */ /* 0x008fe40000001814 */
[----:B------:R-:W2:Y:S01]  /*3a710*/  LDL.LU.64 R22, [R1+0x20c0] ;  /* 0x0020c00001167983 */ /* 0x000ea20000300a00 */
[----:B------:R-:W2:Y:S02]  /*3a720*/  LDL.LU.64 R20, [R1+0x20b8] ;  /* 0x0020b80001147983 */ /* 0x000ea40000300a00 */
[----:B------:R0:W-:Y:S02]  /*3a730*/  STL.64 [R1+0x2048], R10 ;  /* 0x0020480a01007387 */ /* 0x0001e40000100a00 */
[----:B------:R-:W3:Y:S11]  /*3a740*/  LDL.LU R8, [R1+0x270] ;  /* 0x0002700001087983 */ /* 0x000ef60000300800 */
[----:B------:R-:W-:Y:S05]  /*3a750*/  @!UPT UIADD3 URZ, URZ, URZ, URZ ;  /* 0x0000003f3f3ff290 */ /* 0x000fea000fffe03f */
[----:B------:R-:W-:Y:S01]  /*3a760*/  STL.64 [R1+0x1a0], R16 ;  /* 0x0001a01001007387 */ /* 0x000fe20000100a00 */
[----:B------:R-:W-:Y:S02]  /*3a770*/  STL.64 [R1+0x1a8], R18 ;  /* 0x0001a81201007387 */ /* 0x000fe40000100a00 */
[----:B------:R-:W3:Y:S02]  /*3a780*/  LDL.LU R9, [R1+0x274] ;  /* 0x0002740001097983 */ /* 0x000ee40000300800 */
[----:B0-----:R-:W3:Y:S01]  /*3a790*/  LDL.LU R10, [R1+0x278] ;  /* 0x00027800010a7983 */ /* 0x001ee20000300800 */
        /* <DEDUP_REMOVED lines=29> */
[----:B------:R-:W-:Y:S02]  /*3a970*/  STL.64 [R1+0xd8], R10 ;  /* 0x0000d80a01007387 */ /* 0x000fe40000100a00 */
        /* <DEDUP_REMOVED lines=9> */
[----:B------:R-:W3:Y:S11]  /*3aa10*/  LDL.LU R24, [R1+0x190] ;  /* 0x0001900001187983 */ /* 0x000ef60000300800 */
[----:B------:R-:W-:Y:S11]  /*3aa20*/  @!UPT UIADD3 URZ, URZ, URZ, URZ ;  /* 0x0000003f3f3ff290 */ /* 0x000ff6000fffe03f */
[----:B------:R0:W-:Y:S01]  /*3aa30*/  STL.64 [R1+0x1d0], R8 ;  /* 0x0001d00801007387 */ /* 0x0001e20000100a00 */
[----:B------:R1:W-:Y:S02]  /*3aa40*/  STL.64 [R1+0x1d8], R10 ;  /* 0x0001d80a01007387 */ /* 0x0003e40000100a00 */
[----:B------:R-:W3:Y:S02]  /*3aa50*/  LDL.LU R25, [R1+0x194] ;  /* 0x0001940001197983 */ /* 0x000ee40000300800 */
[----:B------:R-:W3:Y:S01]  /*3aa60*/  LDL.LU R26, [R1+0x198] ;  /* 0x00019800011a7983 */ /* 0x000ee20000300800 */
[----:B------:R-:W3:Y:S04]  /*3aa70*/  LDL.LU R27, [R1+0x19c] ;  /* 0x00019c00011b7983 */ /* 0x000ee80000300800 */
[----:B0-----:R-:W3:Y:S01]  /*3aa80*/  LDL.LU R8, [R1+0x240] ;  /* 0x0002400001087983 */ /* 0x001ee20000300800 */
[----:B------:R-:W3:Y:S02]  /*3aa90*/  LDL.LU R9, [R1+0x244] ;  /* 0x0002440001097983 */ /* 0x000ee40000300800 */
[----:B-1----:R-:W3:Y:S02]  /*3aaa0*/  LDL.LU R10, [R1+0x248] ;  /* 0x00024800010a7983 */ /* 0x002ee40000300800 */
[----:B------:R-:W3:Y:S01]  /*3aab0*/  LDL.LU R11, [R1+0x24c] ;  /* 0x00024c00010b7983 */ /* 0x000ee20000300800 */
[----:B------:R0:W-:Y:S01]  /*3aac0*/  STL.64 [R1+0x2018], R18 ;  /* 0x0020181201007387 */ /* 0x0001e20000100a00 */
[----:B------:R-:W3:Y:S02]  /*3aad0*/  LDL.LU R16, [R1+0x160] ;  /* 0x0001600001107983 */ /* 0x000ee40000300800 */
[----:B------:R-:W3:Y:S01]  /*3aae0*/  LDL.LU R17, [R1+0x164] ;  /* 0x0001640001117983 */ /* 0x000ee20000300800 */
[----:B0-----:R-:W3:Y:S01]  /*3aaf0*/  LDL.LU R18, [R1+0x168] ;  /* 0x0001680001127983 */ /* 0x001ee20000300800 */
[----:B------:R-:W3:Y:S01]  /*3ab00*/  LDL.LU R19, [R1+0x16c] ;  /* 0x00016c0001137983 */ /* 0x000ee20000300800 */
[C---:B--2---:R-:W-:Y:S02]  /*3ab10*/  HMMA.16816.F32 R12, R20.reuse, R6, R12 ;  /* 0x00000006140c723c */ /* 0x044fe4000000180c */
[----:B---3--:R0:W-:Y:S01]  /*3ab20*/  STL.64 [R1+0x2028], R18 ;  /* 0x0020281201007387 */ /* 0x0081e20000100a00 */
[----:B------:R-:W-:Y:S03]  /*3ab30*/  STL.64 [R1+0x2020], R16 ;  /* 0x0020201001007387 */ /* 0x000fe60000100a00 */
[----:B0-----:R-:W2:Y:S11]  /*3ab40*/  LDL.LU.64 R18, [R1+0x48] ;  /* 0x0000480001127983 */ /* 0x001eb60000300a00 */
[----:B------:R-:W-:Y:S06]  /*3ab50*/  @!UPT UIADD3 URZ, URZ, URZ, URZ ;  /* 0x0000003f3f3ff290 */ /* 0x000fec000fffe03f */
[----:B------:R-:W-:Y:S02]  /*3ab60*/  STL.64 [R1+0x270], R12 ;  /* 0x0002700c01007387 */ /* 0x000fe40000100a00 */
[----:B------:R0:W-:Y:S02]  /*3ab70*/  STL.64 [R1+0x278], R14 ;  /* 0x0002780e01007387 */ /* 0x0001e40000100a00 */
[----:B0-----:R-:W3:Y:S01]  /*3ab80*/  LDL.LU.64 R14, [R1+0x2058] ;  /* 0x00205800010e7983 */ /* 0x001ee20000300a00 */
[----:B------:R-:W2:Y:S02]  /*3ab90*/  LDL.LU.64 R12, [R1+0x2050] ;  /* 0x00205000010c7983 */ /* 0x000ea40000300a00 */
        /* <DEDUP_REMOVED lines=14> */
[----:B0-----:R-:W2:Y:S01]  /*3ac80*/  LDL.LU.64 R6, [R1+0x18] ;  /* 0x0000180001067983 */ /* 0x001ea20000300a00 */
[C---:B---3--:R-:W-:Y:S03]  /*3ac90*/  HMMA.16816.F32 R8, R20.reuse, R14, R8 ;  /* 0x0000000e1408723c */ /* 0x048fe60000001808 */
[----:B--2---:R0:W-:Y:S04]  /*3aca0*/  STL.64 [R1+0x2010], R6 ;  /* 0x0020100601007387 */ /* 0x0041e80000100a00 */
[----:B0-----:R-:W2:Y:S04]  /*3acb0*/  LDL.LU.64 R6, [R1+0x38] ;  /* 0x0000380001067983 */ /* 0x001ea80000300a00 */
[----:B--2---:R0:W-:Y:S01]  /*3acc0*/  STL.64 [R1+0x2030], R6 ;  /* 0x0020300601007387 */ /* 0x0041e20000100a00 */
[----:B------:R-:W2:Y:S02]  /*3acd0*/  LDL.LU R4, [R1+0x170] ;  /* 0x0001700001047983 */ /* 0x000ea40000300800 */
[----:B------:R-:W2:Y:S01]  /*3ace0*/  LDL.LU R5, [R1+0x174] ;  /* 0x0001740001057983 */ /* 0x000ea20000300800 */
[----:B0-----:R-:W2:Y:S01]  /*3acf0*/  LDL.LU R6, [R1+0x178] ;  /* 0x0001780001067983 */ /* 0x001ea20000300800 */
[----:B------:R-:W2:Y:S07]  /*3ad00*/  LDL.LU R7, [R1+0x17c] ;  /* 0x00017c0001077983 */ /* 0x000eae0000300800 */
[----:B------:R-:W-:Y:S02]  /*3ad10*/  STL.64 [R1+0x520], R8 ;  /* 0x0005200801007387 */ /* 0x000fe40000100a00 */
[----:B------:R0:W-:Y:S02]  /*3ad20*/  STL.64 [R1+0x528], R10 ;  /* 0x0005280a01007387 */ /* 0x0001e40000100a00 */
        /* <DEDUP_REMOVED lines=8> */
[----:B------:R1:W-:Y:S02]  /*3adb0*/  STL.64 [R1+0x198], R22 ;  /* 0x0001981601007387 */ /* 0x0003e40000100a00 */
[----:B------:R-:W3:Y:S02]  /*3adc0*/  LDL.LU R9, [R1+0x154] ;  /* 0x0001540001097983 */ /* 0x000ee40000300800 */
[----:B0-----:R-:W3:Y:S01]  /*3add0*/  LDL.LU R10, [R1+0x158] ;  /* 0x00015800010a7983 */ /* 0x001ee20000300800 */
[----:B------:R-:W3:Y:S01]  /*3ade0*/  LDL.LU R11, [R1+0x15c] ;  /* 0x00015c00010b7983 */ /* 0x000ee20000300800 */
[----:B-1----:R-:W-:Y:S02]  /*3adf0*/  IMAD.MOV.U32 R22, RZ, RZ, R13 ;  /* 0x000000ffff167224 */ /* 0x002fe400078e000d */
[----:B------:R-:W-:Y:S02]  /*3ae00*/  IMAD.MOV.U32 R23, RZ, RZ, R12 ;  /* 0x000000ffff177224 */ /* 0x000fe400078e000c */
[----:B------:R-:W-:-:S02]  /*3ae10*/  IMAD.MOV.U32 R13, RZ, RZ, R18 ;  /* 0x000000ffff0d7224 */ /* 0x000fc400078e0012 */
        /* <DEDUP_REMOVED lines=25> */
[----:B------:R-:W3:Y:S01]  /*3afb0*/  LDL.LU.64 R6, [R1+0x2008] ;  /* 0x0020080001067983 */ /* 0x000ee20000300a00 */
[----:B------:R-:W3:Y:S02]  /*3afc0*/  LDL.LU.64 R4, [R1+0x2000] ;  /* 0x0020000001047983 */ /* 0x000ee40000300a00 */
[----:B---3--:R-:W-:Y:S11]  /*3afd0*/  HMMA.16816.F32 R4, R24, R22, R4 ;  /* 0x000000161804723c */ /* 0x008ff60000001804 */
[----:B------:R-:W-:Y:S11]  /*3afe0*/  @!UPT UIADD3 URZ, URZ, URZ, URZ ;  /* 0x0000003f3f3ff290 */ /* 0x000ff6000fffe03f */
[----:B------:R-:W-:Y:S01]  /*3aff0*/  @!UPT UIADD3 URZ, URZ, URZ, URZ ;  /* 0x0000003f3f3ff290 */ /* 0x000fe2000fffe03f */
[----:B------:R-:W-:Y:S01]  /*3b000*/  STL.64 [R1+0x550], R4 ;  /* 0x0005500401007387 */ /* 0x000fe20000100a00 */
[----:B------:R0:W-:Y:S03]  /*3b010*/  STL.64 [R1+0x558], R6 ;  /* 0x0005580601007387 */ /* 0x0001e60000100a00 */
[----:B0-----:R-:W2:Y:S01]  /*3b020*/  LDL.LU.64 R6, [R1+0x1ff8] ;  /* 0x001ff80001067983 */ /* 0x001ea20000300a00 */
[----:B------:R-:W2:Y:S02]  /*3b030*/  LDL.LU.64 R4, [R1+0x1ff0] ;  /* 0x001ff00001047983 */ /* 0x000ea40000300a00 */
[----:B------:R0:W-:Y:S02]  /*3b040*/  STL.64 [R1+0x1f78], R22 ;  /* 0x001f781601007387 */ /* 0x0001e40000100a00 */
[----:B0-----:R-:W-:Y:S02]  /*3b050*/  IMAD.MOV.U32 R22, RZ, RZ, R9 ;  /* 0x000000ffff167224 */ /* 0x001fe400078e0009 */
[----:B------:R-:W-:-:S02]  /*3b060*/  IMAD.MOV.U32 R23, RZ, RZ, R8 ;  /* 0x000000ffff177224 */ /* 0x000fc400078e0008 */
[----:B------:R-:W3:Y:S01]  /*3b070*/  LDL.LU R8, [R1+0x110] ;  /* 0x0001100001087983 */ /* 0x000ee20000300800 */
[----:B------:R-:W3:Y:S02]  /*3b080*/  LDL.LU R9, [R1+0x114] ;  /* 0x0001140001097983 */ /* 0x000ee40000300800 */
[----:B------:R-:W3:Y:S02]  /*3b090*/  LDL.LU R10, [R1+0x118] ;  /* 0x00011800010a7983 */ /* 0x000ee40000300800 */
[----:B------:R-:W3:Y:S01]  /*3b0a0*/  LDL.LU R11, [R1+0x11c] ;  /* 0x00011c00010b7983 */ /* 0x000ee20000300800 */
[----:B------:R0:W-:Y:S02]  /*3b0b0*/  STL.64 [R1+0x1f90], R22 ;  /* 0x001f901601007387 */ /* 0x0001e40000100a00 */
[----:B0-----:R-:W-:Y:S02]  /*3b0c0*/  IMAD.MOV.U32 R22, RZ, RZ, R17 ;  /* 0x000000ffff167224 */ /* 0x001fe400078e0011 */
[----:B------:R-:W-:-:S05]  /*3b0d0*/  IMAD.MOV.U32 R23, RZ, RZ, R16 ;  /* 0x000000ffff177224 */ /* 0x000fca00078e0010 */
[----:B------:R0:W-:Y:S01]  /*3b0e0*/  STL.64 [R1+0x1fa8], R22 ;  /* 0x001fa81601007387 */ /* 0x0001e20000100a00 */
[----:B------:R-:W3:Y:S02]  /*3b0f0*/  LDL.LU R20, [R1+0x120] ;  /* 0x0001200001147983 */ /* 0x000ee40000300800 */
[----:B------:R-:W3:Y:S01]  /*3b100*/  LDL.LU R21, [R1+0x124] ;  /* 0x0001240001157983 */ /* 0x000ee20000300800 */
[----:B0-----:R-:W3:Y:S01]  /*3b110*/  LDL.LU R22, [R1+0x128] ;  /* 0x0001280001167983 */ /* 0x001ee20000300800 */
[----:B------:R-:W3:Y:S01]  /*3b120*/  LDL.LU R23, [R1+0x12c] ;  /* 0x00012c0001177983 */ /* 0x000ee20000300800 */
[C---:B--2---:R-:W-:Y:S11]  /*3b130*/  HMMA.16816.F32 R4, R24.reuse, R18, R4 ;  /* 0x000000121804723c */ /* 0x044ff60000001804 */
[----:B------:R-:W-:Y:S11]  /*3b140*/  @!UPT UIADD3 URZ, URZ, URZ, URZ ;  /* 0x0000003f3f3ff290 */ /* 0x000ff6000fffe03f */
[----:B------:R-:W-:Y:S01]  /*3b150*/  @!UPT UIADD3 URZ, URZ, URZ, URZ ;  /* 0x0000003f3f3ff290 */ /* 0x000fe2000fffe03f */
[----:B------:R-:W-:Y:S01]  /*3b160*/  STL.64 [R1+0x170], R4 ;  /* 0x0001700401007387 */ /* 0x000fe20000100a00 */
[----:B------:R0:W-:Y:S03]  /*3b170*/  STL.64 [R1+0x178], R6 ;  /* 0x0001780601007387 */ /* 0x0001e60000100a00 */
[----:B0-----:R-:W3:Y:S01]  /*3b180*/  LDL.LU.64 R6, [R1+0x1fe8] ;  /* 0x001fe80001067983 */ /* 0x001ee20000300a00 */
[----:B------:R-:W2:Y:S02]  /*3b190*/  LDL.LU.64 R4, [R1+0x1fe0] ;  /* 0x001fe00001047983 */ /* 0x000ea40000300a00 */
[----:B------:R3:W-:Y:S02]  /*3b1a0*/  STL.64 [R1+0x1fd0], R18 ;  /* 0x001fd01201007387 */ /* 0x0007e40000100a00 */
[C---:B---3--:R-:W-:Y:S11]  /*3b1b0*/  HMMA.16816.F32 R16, R24.reuse, R6, R20 ;  /* 0x000000061810723c */ /* 0x048ff60000001814 */
[----:B------:R-:W-:Y:S11]  /*3b1c0*/  @!UPT UIADD3 URZ, URZ, URZ, URZ ;  /* 0x0000003f3f3ff290 */ /* 0x000ff6000fffe03f */
[----:B------:R-:W-:Y:S01]  /*3b1d0*/  @!UPT UIADD3 URZ, URZ, URZ, URZ ;  /* 0x0000003f3f3ff290 */ /* 0x000fe2000fffe03f */
[----:B------:R0:W-:Y:S01]  /*3b1e0*/  STL.64 [R1+0x160], R16 ;  /* 0x0001601001007387 */ /* 0x0001e20000100a00 */
[----:B------:R1:W-:Y:S03]  /*3b1f0*/  STL.64 [R1+0x168], R18 ;  /* 0x0001681201007387 */ /* 0x0003e60000100a00 */
[----:B0-----:R-:W3:Y:S01]  /*3b200*/  LDL.LU R16, [R1+0xb0] ;  /* 0x0000b00001107983 */ /* 0x001ee20000300800 */
[----:B------:R-:W3:Y:S02]  /*3b210*/  LDL.LU R17, [R1+0xb4] ;  /* 0x0000b40001117983 */ /* 0x000ee40000300800 */
[----:B-1----:R-:W3:Y:S02]  /*3b220*/  LDL.LU R18, [R1+0xb8] ;  /* 0x0000b80001127983 */ /* 0x002ee40000300800 */
[----:B------:R-:W3:Y:S01]  /*3b230*/  LDL.LU R19, [R1+0xbc] ;  /* 0x0000bc0001137983 */ /* 0x000ee20000300800 */
[----:B------:R-:W-:Y:S01]  /*3b240*/  STL.64 [R1+0x1f88], R6 ;  /* 0x001f880601007387 */ /* 0x000fe20000100a00 */
[----:B--2---:R0:W-:Y:S03]  /*3b250*/  STL.64 [R1+0x1f80], R4 ;  /* 0x001f800401007387 */ /* 0x0041e60000100a00 */
        /* <DEDUP_REMOVED lines=28> */
[----:B--2---:R-:W-:Y:S01]  /*3b420*/  STL.64 [R1+0x1f68], R14 ;  /* 0x001f680e01007387 */ /* 0x004fe20000100a00 */
[----:B------:R0:W-:Y:S04]  /*3b430*/  STL.64 [R1+0x1f60], R12 ;  /* 0x001f600c01007387 */ /* 0x0001e80000100a00 */
[----:B------:R-:W-:-:S02]  /*3b440*/  IMAD.MOV.U32 R17, RZ, RZ, R10 ;  /* 0x000000ffff117224 */ /* 0x000fc400078e000a */
[----:B------:R-:W-:Y:S01]  /*3b450*/  IMAD.MOV.U32 R16, RZ, RZ, R11 ;  /* 0x000000ffff107224 */ /* 0x000fe200078e000b */
[----:B0-----:R-:W2:Y:S01]  /*3b460*/  LDL.LU R12, [R1+0x220] ;  /* 0x00022000010c7983 */ /* 0x001ea20000300800 */
[----:B------:R-:W2:Y:S02]  /*3b470*/  LDL.LU R13, [R1+0x224] ;  /* 0x00022400010d7983 */ /* 0x000ea40000300800 */
[----:B------:R-:W2:Y:S02]  /*3b480*/  LDL.LU R14, [R1+0x228] ;  /* 0x00022800010e7983 */ /* 0x000ea40000300800 */
[----:B------:R-:W2:Y:S01]  /*3b490*/  LDL.LU R15, [R1+0x22c] ;  /* 0x00022c00010f7983 */ /* 0x000ea20000300800 */
[----:B------:R-:W2:Y:S07]  /*3b4a0*/  LDL.LU.64 R18, [R1+0x1fd0] ;  /* 0x001fd00001127983 */ /* 0x000eae0000300a00 */
[----:B------:R0:W-:Y:S02]  /*3b4b0*/  STL.64 [R1+0x4c0], R24 ;  /* 0x0004c01801007387 */ /* 0x0001e40000100a00 */
[----:B------:R1:W-:Y:S02]  /*3b4c0*/  STL.64 [R1+0x4c8], R26 ;  /* 0x0004c81a01007387 */ /* 0x0003e40000100a00 */
[----:B------:R-:W3:Y:S01]  /*3b4d0*/  LDL.LU.64 R10, [R1+0x1fc8] ;  /* 0x001fc800010a7983 */ /* 0x000ee20000300a00 */
[----:B------:R-:W3:Y:S04]  /*3b4e0*/  LDL.LU.64 R8, [R1+0x1fc0] ;  /* 0x001fc00001087983 */ /* 0x000ee80000300a00 */
[----:B0-----:R-:W2:Y:S01]  /*3b4f0*/  LDL.LU R24, [R1+0x50] ;  /* 0x0000500001187983 */ /* 0x001ea20000300800 */
[----:B------:R-:W2:Y:S02]  /*3b500*/  LDL.LU R25, [R1+0x54] ;  /* 0x0000540001197983 */ /* 0x000ea40000300800 */
[----:B-1----:R-:W2:Y:S02]  /*3b510*/  LDL.LU R26, [R1+0x58] ;  /* 0x00005800011a7983 */ /* 0x002ea40000300800 */
[----:B------:R-:W2:Y:S01]  /*3b520*/  LDL.LU R27, [R1+0x5c] ;  /* 0x00005c00011b7983 */ /* 0x000ea20000300800 */
[C---:B---3--:R-:W-:Y:S01]  /*3b530*/  HMMA.16816.F32 R20, R8.reuse, R22, R4 ;  /* 0x000000160814723c */ /* 0x048fe20000001804 */
[----:B------:R-:W3:Y:S01]  /*3b540*/  LDL.LU.64 R6, [R1+0x1fb8] ;  /* 0x001fb80001067983 */ /* 0x000ee20000300a00 */
[----:B------:R-:W3:Y:S11]  /*3b550*/  LDL.LU.64 R4, [R1+0x1fb0] ;  /* 0x001fb00001047983 */ /* 0x000ef60000300a00 */
[----:B------:R-:W-:Y:S10]  /*3b560*/  @!UPT UIADD3 URZ, URZ, URZ, URZ ;  /* 0x0000003f3f3ff290 */ /* 0x000ff4000fffe03f */
        /* <DEDUP_REMOVED lines=10> */
[C---:B---3--:R-:W-:Y:S02]  /*3b610*/  HMMA.16816.F32 R20, R8.reuse, R22, R4 ;  /* 0x000000160814723c */ /* 0x048fe40000001804 */
[----:B------:R-:W3:Y:S01]  /*3b620*/  LDL.LU.64 R6, [R1+0x1f88] ;  /* 0x001f880001067983 */ /* 0x000ee20000300a00 */
[----:B------:R-:W2:Y:S11]  /*3b630*/  LDL.LU.64 R4, [R1+0x1f80] ;  /* 0x001f800001047983 */ /* 0x000eb60000300a00 */
[----:B------:R-:W-:Y:S09]  /*3b640*/  @!UPT UIADD3 URZ, URZ, URZ, URZ ;  /* 0x0000003f3f3ff290 */ /* 0x000ff2000fffe03f */
[----:B------:R-:W-:Y:S01]  /*3b650*/  STL.64 [R1+0xc0], R20 ;  /* 0x0000c01401007387 */ /* 0x000fe20000100a00 */
[----:B------:R0:W-:Y:S03]  /*3b660*/  STL.64 [R1+0xc8], R22 ;  /* 0x0000c81601007387 */ /* 0x0001e60000100a00 */
[----:B0-----:R-:W2:Y:S02]  /*3b670*/  LDL.LU.64 R22, [R1+0x1f78] ;  /* 0x001f780001167983 */ /* 0x001ea40000300a00 */
[C---:B--2---:R-:W-:Y:S02]  /*3b680*/  HMMA.16816.F32 R20, R8.reuse, R22, R24 ;  /* 0x000000160814723c */ /* 0x044fe40000001818 */
[----:B----4-:R0:W1:Y:S04]  /*3b690*/  LDSM.16.MT88.4 R24, [R3+0xc000] ;  /* 0x00c000000318783b */ /* 0x0100680000004200 */
[----:B0-----:R-:W2:Y:S11]  /*3b6a0*/  LDL.LU R3, [R1+0x1f70] ;  /* 0x001f700001037983 */ /* 0x001eb60000300800 */
[----:B------:R-:W-:Y:S06]  /*3b6b0*/  @!UPT UIADD3 URZ, URZ, URZ, URZ ;  /* 0x0000003f3f3ff290 */ /* 0x000fec000fffe03f */
[----:B------:R-:W-:Y:S01]  /*3b6c0*/  STL.64 [R1+0xb0], R20 ;  /* 0x0000b01401007387 */ /* 0x000fe20000100a00 */
[----:B------:R-:W-:Y:S02]  /*3b6d0*/  STL.64 [R1+0xb8], R22 ;  /* 0x0000b81601007387 */ /* 0x000fe40000100a00 */
[----:B------:R-:W-:Y:S01]  /*3b6e0*/  LDSM.16.M88.4 R20, [R5+0x10080] ;  /* 0x010080000514783b */ /* 0x000fe20000000200 */
[----:B-1----:R0:W-:Y:S03]  /*3b6f0*/  STL.64 [R1+0x1f40], R26 ;  /* 0x001f401a01007387 */ /* 0x0021e60000100a00 */
[----:B0-----:R-:W-:Y:S02]  /*3b700*/  IMAD.MOV.U32 R26, RZ, RZ, R17 ;  /* 0x000000ffff1a7224 */ /* 0x001fe400078e0011 */
[----:B------:R-:W-:Y:S02]  /*3b710*/  IMAD.MOV.U32 R27, RZ, RZ, R16 ;  /* 0x000000ffff1b7224 */ /* 0x000fe400078e0010 */
[----:B------:R-:W-:Y:S01]  /*3b720*/  HMMA.16816.F32 R16, R8, R18, R12 ;  /* 0x000000120810723c */ /* 0x000fe2000000180c */
[----:B------:R-:W0:Y:S04]  /*3b730*/  LDSM.16.M88.4 R12, [R5+0x11080] ;  /* 0x01108000050c783b */ /* 0x000e280000000200 */
[----:B------:R1:W-:Y:S01]  /*3b740*/  STL.64 [R1+0x1f38], R24 ;  /* 0x001f381801007387 */ /* 0x0003e20000100a00 */
[----:B------:R4:W-:Y:S03]  /*3b750*/  STL.64 [R1+0x1f50], R26 ;  /* 0x001f501a01007387 */ /* 0x0009e60000100a00 */
[----:B-1----:R-:W2:Y:S01]  /*3b760*/  LDL.LU R24, [R1+0x460] ;  /* 0x0004600001187983 */ /* 0x002ea20000300800 */
[----:B------:R-:W2:Y:S02]  /*3b770*/  LDL.LU R25, [R1+0x464] ;  /* 0x0004640001197983 */ /* 0x000ea40000300800 */
[----:B----4-:R-:W4:Y:S02]  /*3b780*/  LDL.LU R26, [R1+0x468] ;  /* 0x00046800011a7983 */ /* 0x010f240000300800 */
[----:B------:R-:W4:Y:S09]  /*3b790*/  LDL.LU R27, [R1+0x46c] ;  /* 0x00046c00011b7983 */ /* 0x000f320000300800 */
[----:B------:R1:W-:Y:S01]  /*3b7a0*/  STL.64 [R1+0xa0], R16 ;  /* 0x0000a01001007387 */ /* 0x0003e20000100a00 */
[----:B------:R-:W-:Y:S03]  /*3b7b0*/  STL.64 [R1+0xa8], R18 ;  /* 0x0000a81201007387 */ /* 0x000fe60000100a00 */
[----:B0-----:R-:W-:Y:S01]  /*3b7c0*/  STL.64 [R1+0x50], R12 ;  /* 0x0000500c01007387 */ /* 0x001fe20000100a00 */
[----:B------:R0:W-:Y:S02]  /*3b7d0*/  STL.64 [R1+0x58], R14 ;  /* 0x0000580e01007387 */ /* 0x0001e40000100a00 */
[----:B-1----:R-:W-:-:S02]  /*3b7e0*/  IMAD.MOV.U32 R17, RZ, RZ, R12 ;  /* 0x000000ffff117224 */ /* 0x002fc400078e000c */
[----:B------:R-:W-:Y:S01]  /*3b7f0*/  IMAD.MOV.U32 R16, RZ, RZ, R13 ;  /* 0x000000ffff107224 */ /* 0x000fe200078e000d */
[----:B0-----:R-:W3:Y:S01]  /*3b800*/  LDL.LU.64 R14, [R1+0x1f68] ;  /* 0x001f6800010e7983 */ /* 0x001ee20000300a00 */
[----:B------:R-:W3:Y:S03]  /*3b810*/  LDL.LU.64 R12, [R1+0x1f60] ;  /* 0x001f6000010c7983 */ /* 0x000ee60000300a00 */
[----:B------:R0:W-:Y:S02]  /*3b820*/  STL.64 [R1+0x1f48], R16 ;  /* 0x001f481001007387 */ /* 0x0001e40000100a00 */
[----:B0-----:R-:W2:Y:S01]  /*3b830*/  LDL.LU R16, [R1+0x330] ;  /* 0x0003300001107983 */ /* 0x001ea20000300800 */
[----:B------:R-:W-:Y:S02]  /*3b840*/  STL.64 [R1+0x60], R20 ;  /* 0x0000601401007387 */ /* 0x000fe40000100a00 */
[----:B------:R-:W-:Y:S01]  /*3b850*/  STL.64 [R1+0x68], R22 ;  /* 0x0000681601007387 */ /* 0x000fe20000100a00 */
[----:B---3--:R-:W-:Y:S11]  /*3b860*/  HMMA.16816.F32 R12, R8, R6, R12 ;  /* 0x00000006080c723c */ /* 0x008ff6000000180c */
[----:B------:R-:W-:Y:S11]  /*3b870*/  @!UPT UIADD3 URZ, URZ, URZ, URZ ;  /* 0x0000003f3f3ff290 */ /* 0x000ff6000fffe03f */
[----:B------:R-:W-:Y:S01]  /*3b880*/  @!UPT UIADD3 URZ, URZ, URZ, URZ ;  /* 0x0000003f3f3ff290 */ /* 0x000fe2000fffe03f */
[----:B------:R-:W-:Y:S01]  /*3b890*/  STL.64 [R1+0x90], R12 ;  /* 0x0000900c01007387 */ /* 0x000fe20000100a00 */
[----:B------:R-:W-:Y:S02]  /*3b8a0*/  STL.64 [R1+0x98], R14 ;  /* 0x0000980e01007387 */ /* 0x000fe40000100a00 */
[----:B------:R-:W0:Y:S02]  /*3b8b0*/  LDSM.16.M88.4 R12, [R5+0x12080] ;  /* 0x01208000050c783b */ /* 0x000e240000000200 */
[----:B0-----:R-:W-:Y:S02]  /*3b8c0*/  STL.64 [R1+0x40], R12 ;  /* 0x0000400c01007387 */ /* 0x001fe40000100a00 */
[----:B------:R-:W-:Y:S02]  /*3b8d0*/  IMAD.MOV.U32 R7, RZ, RZ, R12 ;  /* 0x000000ffff077224 */ /* 0x000fe400078e000c */
[----:B------:R-:W-:Y:S02]  /*3b8e0*/  STL.64 [R1+0x48], R14 ;  /* 0x0000480e01007387 */ /* 0x000fe40000100a00 */
[----:B------:R-:W-:-:S02]  /*3b8f0*/  IMAD.MOV.U32 R6, RZ, RZ, R13 ;  /* 0x000000ffff067224 */ /* 0x000fc400078e000d */
[----:B------:R-:W0:Y:S04]  /*3b900*/  LDSM.16.M88.4 R12, [R5+0x13080] ;  /* 0x01308000050c783b */ /* 0x000e280000000200 */
[----:B0-----:R-:W-:Y:S01]  /*3b910*/  STL.64 [R1+0x30], R12 ;  /* 0x0000300c01007387 */ /* 0x001fe20000100a00 */
[----:B------:R0:W-:Y:S03]  /*3b920*/  STL.64 [R1+0x38], R14 ;  /* 0x0000380e01007387 */ /* 0x0001e60000100a00 */
[----:B0-----:R-:W4:Y:S01]  /*3b930*/  LDL.LU.64 R14, [R1+0x1f58] ;  /* 0x001f5800010e7983 */ /* 0x001f220000300a00 */
[----:B--2---:R-:W-:Y:S02]  /*3b940*/  IMAD.MOV.U32 R17, RZ, RZ, R3 ;  /* 0x000000ffff117224 */ /* 0x004fe400078e0003 */
[----:B------:R-:W-:-:S02]  /*3b950*/  IMAD.MOV.U32 R18, RZ, RZ, R2 ;  /* 0x000000ffff127224 */ /* 0x000fc400078e0002 */
[----:B------:R-:W-:Y:S01]  /*3b960*/  IMAD.MOV.U32 R19, RZ, RZ, R0 ;  /* 0x000000ffff137224 */ /* 0x000fe200078e0000 */
[C---:B----4-:R-:W-:Y:S01]  /*3b970*/  HMMA.16816.F32 R12, R8.reuse, R14, R24 ;  /* 0x0000000e080c723c */ /* 0x050fe20000001818 */
[----:B------:R-:W2:Y:S11]  /*3b980*/  LDL.LU.64 R26, [R1+0x1f50] ;  /* 0x001f5000011a7983 */ /* 0x000eb60000300a00 */
[----:B------:R-:W-:Y:S11]  /*3b990*/  @!UPT UIADD3 URZ, URZ, URZ, URZ ;  /* 0x0000003f3f3ff290 */ /* 0x000ff6000fffe03f */
[----:B------:R-:W-:Y:S01]  /*3b9a0*/  STL [R1+0x360], R12 ;  /* 0x0003600c01007387 */ /* 0x000fe20000100800 */
[----:B------:R-:W-:Y:S02]  /*3b9b0*/  IMAD.MOV.U32 R3, RZ, RZ, R13 ;  /* 0x000000ffff037224 */ /* 0x000fe400078e000d */
[----:B------:R-:W-:Y:S02]  /*3b9c0*/  IMAD.MOV.U32 R2, RZ, RZ, R14 ;  /* 0x000000ffff027224 */ /* 0x000fe400078e000e */
[----:B------:R-:W-:Y:S02]  /*3b9d0*/  IMAD.MOV.U32 R0, RZ, RZ, R15 ;  /* 0x000000ffff007224 */ /* 0x000fe400078e000f */
[----:B------:R-:W0:Y:S04]  /*3b9e0*/  LDSM.16.M88.4 R12, [R5+0x14080] ;  /* 0x01408000050c783b */ /* 0x000e280000000200 */
[----:B------:R1:W-:Y:S04]  /*3b9f0*/  STL [R1+0x1c50], R0 ;  /* 0x001c500001007387 */ /* 0x0003e80000100800 */
[----:B-1----:R-:W3:Y:S01]  /*3ba00*/  LDL R0, [R1+0x5d4] ;  /* 0x0005d40001007983 */ /* 0x002ee20000100800 */
[----:B------:R-:W-:Y:S02]  /*3ba10*/  STL [R1+0x1c4c], R2 ;  /* 0x001c4c0201007387 */ /* 0x000fe40000100800 */
[----:B------:R-:W-:Y:S01]  /*3ba20*/  STL [R1+0x1c48], R3 ;  /* 0x001c480301007387 */ /* 0x000fe20000100800 */
[----:B0-----:R-:W-:Y:S01]  /*3ba30*/  STL.64 [R1+0x1f30], R14 ;  /* 0x001f300e01007387 */ /* 0x001fe20000100a00 */
[----:B------:R0:W-:Y:S03]  /*3ba40*/  STL.64 [R1+0x1f28], R12 ;  /* 0x001f280c01007387 */ /* 0x0001e60000100a00 */
[----:B0-----:R-:W4:Y:S01]  /*3ba50*/  LDL.LU R12, [R1+0x320] ;  /* 0x00032000010c7983 */ /* 0x001f220000300800 */
[----:B------:R-:W4:Y:S02]  /*3ba60*/  LDL.LU R13, [R1+0x324] ;  /* 0x00032400010d7983 */ /* 0x000f240000300800 */
[----:B------:R-:W4:Y:S02]  /*3ba70*/  LDL.LU R14, [R1+0x328] ;  /* 0x00032800010e7983 */ /* 0x000f240000300800 */
[----:B------:R-:W4:Y:S01]  /*3ba80*/  LDL.LU R15, [R1+0x32c] ;  /* 0x00032c00010f7983 */ /* 0x000f220000300800 */
[----:B--2---:R-:W-:Y:S01]  /*3ba90*/  HMMA.16816.F32 R8, R8, R26, R16 ;  /* 0x0000001a0808723c */ /* 0x004fe20000001810 */
[----:B------:R-:W2:Y:S01]  /*3baa0*/  LDL.LU.64 R16, [R1+0x1f48] ;  /* 0x001f480001107983 */ /* 0x000ea20000300a00 */
[----:B------:R-:W4:Y:S02]  /*3bab0*/  LDL.LU.64 R26, [R1+0x1f40] ;  /* 0x001f4000011a7983 */ /* 0x000f240000300a00 */
[----:B------:R-:W4:Y:S11]  /*3bac0*/  LDL.LU.64 R24, [R1+0x1f38] ;  /* 0x001f380001187983 */ /* 0x000f360000300a00 */
[----:B------:R-:W-:Y:S08]  /*3bad0*/  @!UPT UIADD3 URZ, URZ, URZ, URZ ;  /* 0x0000003f3f3ff290 */ /* 0x000ff0000fffe03f */
[----:B------:R0:W-:Y:S01]  /*3bae0*/  STL.64 [R1+0x70], R8 ;  /* 0x0000700801007387 */ /* 0x0001e20000100a00 */
[----:B------:R-:W-:Y:S03]  /*3baf0*/  STL.64 [R1+0x78], R10 ;  /* 0x0000780a01007387 */ /* 0x000fe60000100a00 */
[----:B0-----:R-:W2:Y:S04]  /*3bb00*/  LDL.64 R8, [R1+0x30] ;  /* 0x0000300001087983 */ /* 0x001ea80000100a00 */
[----:B--2---:R0:W-:Y:S02]  /*3bb10*/  STL.64 [R1+0x1f00], R8 ;  /* 0x001f000801007387 */ /* 0x0041e40000100a00 */
[----:B0-----:R-:W-:-:S02]  /*3bb20*/  IMAD.MOV.U32 R8, RZ, RZ, R7 ;  /* 0x000000ffff087224 */ /* 0x001fc400078e0007 */
[----:B------:R-:W-:-:S05]  /*3bb30*/  IMAD.MOV.U32 R9, RZ, RZ, R6 ;  /* 0x000000ffff097224 */ /* 0x000fca00078e0006 */
[----:B------:R0:W-:Y:S02]  /*3bb40*/  STL.64 [R1+0x1f10], R8 ;  /* 0x001f100801007387 */ /* 0x0001e40000100a00 */
[----:B0-----:R-:W-:Y:S02]  /*3bb50*/  IMAD.MOV.U32 R8, RZ, RZ, R17 ;  /* 0x000000ffff087224 */ /* 0x001fe400078e0011 */
[----:B------:R-:W-:Y:S02]  /*3bb60*/  IMAD.MOV.U32 R9, RZ, RZ, R16 ;  /* 0x000000ffff097224 */ /* 0x000fe400078e0010 */
[----:B------:R-:W0:Y:S01]  /*3bb70*/  LDSM.16.M88.4 R16, [R5+0x15080] ;  /* 0x015080000510783b */ /* 0x000e220000000200 */
[C---:B----4-:R-:W-:Y:S03]  /*3bb80*/  HMMA.16816.F32 R20, R24.reuse, R20, R12 ;  /* 0x000000141814723c */ /* 0x050fe6000000180c */
[----:B0-----:R-:W-:Y:S01]  /*3bb90*/  STL.64 [R1+0x1f20], R18 ;  /* 0x001f201201007387 */ /* 0x001fe20000100a00 */
[----:B------:R0:W-:Y:S03]  /*3bba0*/  STL.64 [R1+0x1f18], R16 ;  /* 0x001f181001007387 */ /* 0x0001e60000100a00 */
[----:B0-----:R-:W2:Y:S01]  /*3bbb0*/  LDL.LU R16, [R1+0x310] ;  /* 0x0003100001107983 */ /* 0x001ea20000300800 */
[----:B------:R-:W2:Y:S02]  /*3bbc0*/  LDL.LU R17, [R1+0x314] ;  /* 0x0003140001117983 */ /* 0x000ea40000300800 */
[----:B------:R-:W2:Y:S02]  /*3bbd0*/  LDL.LU R18, [R1+0x318] ;  /* 0x0003180001127983 */ /* 0x000ea40000300800 */
[----:B------:R-:W2:Y:S01]  /*3bbe0*/  LDL.LU R19, [R1+0x31c] ;  /* 0x00031c0001137983 */ /* 0x000ea20000300800 */
[----:B------:R-:W4:Y:S01]  /*3bbf0*/  LDL.LU.64 R14, [R1+0x1f30] ;  /* 0x001f3000010e7983 */ /* 0x000f220000300a00 */
[----:B------:R-:W2:Y:S03]  /*3bc00*/  LDL.LU.64 R12, [R1+0x1f28] ;  /* 0x001f2800010c7983 */ /* 0x000ea60000300a00 */
[----:B--2---:R-:W-:Y:S01]  /*3bc10*/  STL.64 [R1+0x20], R12 ;  /* 0x0000200c01007387 */ /* 0x004fe20000100a00 */
[----:B----4-:R-:W-:Y:S05]  /*3bc20*/  STL.64 [R1+0x28], R14 ;  /* 0x0000280e01007387 */ /* 0x010fea0000100a00 */
[----:B------:R-:W-:Y:S02]  /*3bc30*/  STL.64 [R1+0x350], R20 ;  /* 0x0003501401007387 */ /* 0x000fe40000100a00 */
[----:B------:R-:W-:Y:S01]  /*3bc40*/  STL.64 [R1+0x358], R22 ;  /* 0x0003581601007387 */ /* 0x000fe20000100a00 */
[----:B------:R0:W-:Y:S01]  /*3bc50*/  STL.64 [R1+0x1f08], R12 ;  /* 0x001f080c01007387 */ /* 0x0001e20000100a00 */
[----:B------:R-:W-:Y:S03]  /*3bc60*/  HMMA.16816.F32 R8, R24, R8, R16 ;  /* 0x000000081808723c */ /* 0x000fe60000001810 */
[----:B------:R-:W-:Y:S04]  /*3bc70*/  LDSM.16.M88.4 R20, [R5+0x16080] ;  /* 0x016080000514783b */ /* 0x000fe80000000200 */
[----:B0-----:R-:W2:Y:S01]  /*3bc80*/  LDL.LU R12, [R1+0x300] ;  /* 0x00030000010c7983 */ /* 0x001ea20000300800 */
[----:B------:R-:W2:Y:S02]  /*3bc90*/  LDL.LU R13, [R1+0x304] ;  /* 0x00030400010d7983 */ /* 0x000ea40000300800 */
[----:B------:R-:W2:Y:S02]  /*3bca0*/  LDL.LU R14, [R1+0x308] ;  /* 0x00030800010e7983 */ /* 0x000ea40000300800 */
[----:B------:R-:W4:Y:S01]  /*3bcb0*/  LDL.LU.64 R18, [R1+0x1f20] ;  /* 0x001f200001127983 */ /* 0x000f220000300a00 */
[----:B------:R-:W2:Y:S01]  /*3bcc0*/  LDL.LU.64 R16, [R1+0x1f18] ;  /* 0x001f180001107983 */ /* 0x000ea20000300a00 */
[----:B------:R-:W-:-:S02]  /*3bcd0*/  IMAD.MOV.U32 R15, RZ, RZ, R4 ;  /* 0x000000ffff0f7224 */ /* 0x000fc400078e0004 */
[----:B------:R-:W0:Y:S07]  /*3bce0*/  LDSM.16.M88.4 R4, [R5+0x17080] ;  /* 0x017080000504783b */ /* 0x000e2e0000000200 */
[----:B------:R1:W-:Y:S01]  /*3bcf0*/  STL.64 [R1+0x340], R8 ;  /* 0x0003400801007387 */ /* 0x0003e20000100a00 */
[----:B------:R-:W-:Y:S03]  /*3bd00*/  STL.64 [R1+0x348], R10 ;  /* 0x0003480a01007387 */ /* 0x000fe60000100a00 */
[----:B-1----:R-:W3:Y:S04]  /*3bd10*/  LDL.LU.64 R8, [R1+0x1f10] ;  /* 0x001f100001087983 */ /* 0x002ee80000300a00 */
[----:B--2---:R-:W-:Y:S01]  /*3bd20*/  STL.64 [R1+0x10], R16 ;  /* 0x0000101001007387 */ /* 0x004fe20000100a00 */
[----:B----4-:R-:W-:Y:S02]  /*3bd30*/  STL.64 [R1+0x18], R18 ;  /* 0x0000181201007387 */ /* 0x010fe40000100a00 */
[----:B0-----:R0:W-:Y:S02]  /*3bd40*/  STL [R1+0x1c70], R7 ;  /* 0x001c700701007387 */ /* 0x0011e40000100800 */
[----:B------:R-:W-:Y:S01]  /*3bd50*/  STL.64 [R1], R20 ;  /* 0x0000001401007387 */ /* 0x000fe20000100a00 */
[----:B------:R-:W-:Y:S04]  /*3bd60*/  STL.64 [R1+0x8], R22 ;  /* 0x0000081601007387 */ /* 0x000fe80000100a00 */
[----:B0-----:R-:W2:Y:S01]  /*3bd70*/  LDL R7, [R1+0x13dc] ;  /* 0x0013dc0001077983 */ /* 0x001ea20000100800 */
[C---:B---3--:R-:W-:Y:S03]  /*3bd80*/  HMMA.16816.F32 R8, R24.reuse, R8, R12 ;  /* 0x000000081808723c */ /* 0x048fe6000000180c */
[----:B--2---:R-:W-:Y:S01]  /*3bd90*/  STL.64 [R1+0x1ef0], R6 ;  /* 0x001ef00601007387 */ /* 0x004fe20000100a00 */
[----:B------:R0:W-:Y:S03]  /*3bda0*/  STL.64 [R1+0x1ee8], R4 ;  /* 0x001ee80401007387 */ /* 0x0001e60000100a00 */
[----:B0-----:R-:W2:Y:S01]  /*3bdb0*/  LDL.LU R4, [R1+0x2f0] ;  /* 0x0002f00001047983 */ /* 0x001ea20000300800 */
[----:B------:R-:W2:Y:S02]  /*3bdc0*/  LDL.LU R5, [R1+0x2f4] ;  /* 0x0002f40001057983 */ /* 0x000ea40000300800 */
[----:B------:R-:W2:Y:S02]  /*3bdd0*/  LDL.LU R6, [R1+0x2f8] ;  /* 0x0002f80001067983 */ /* 0x000ea40000300800 */
[----:B------:R-:W2:Y:S01]  /*3bde0*/  LDL.LU R7, [R1+0x2fc] ;  /* 0x0002fc0001077983 */ /* 0x000ea20000300800 */
[----:B------:R-:W3:Y:S10]  /*3bdf0*/  LDL.LU.64 R12, [R1+0x1f08] ;  /* 0x001f0800010c7983 */ /* 0x000ef40000300a00 */
[----:B------:R0:W-:Y:S02]  /*3be00*/  STL.64 [R1+0x330], R8 ;  /* 0x0003300801007387 */ /* 0x0001e40000100a00 */
[----:B------:R-:W-:Y:S01]  /*3be10*/  STL.64 [R1+0x338], R10 ;  /* 0x0003380a01007387 */ /* 0x000fe20000100a00 */
[----:B0-----:R-:W2:Y:S02]  /*3be20*/  LDL.LU.64 R8, [R1+0x1f00] ;  /* 0x001f000001087983 */ /* 0x001ea40000300a00 */
[----:B--2---:R-:W-:Y:S01]  /*3be30*/  HMMA.16816.F32 R4, R24, R8, R4 ;  /* 0x000000081804723c */ /* 0x004fe20000001804 */
[----:B------:R-:W-:-:S02]  /*3be40*/  IMAD.MOV.U32 R3, RZ, RZ, R8 ;  /* 0x000000ffff037224 */ /* 0x000fc400078e0008 */
[----:B------:R-:W-:Y:S02]  /*3be50*/  IMAD.MOV.U32 R2, RZ, RZ, R9 ;  /* 0x000000ffff027224 */ /* 0x000fe400078e0009 */
[----:B------:R-:W0:Y:S11]  /*3be60*/  LDSM.16.MT88.4 R8, [R0+0xc080] ;  /* 0x00c080000008783b */ /* 0x000e360000004200 */
[----:B------:R-:W-:Y:S07]  /*3be70*/  @!UPT UIADD3 URZ, URZ, URZ, URZ ;  /* 0x0000003f3f3ff290 */ /* 0x000fee000fffe03f */
[----:B------:R1:W-:Y:S01]  /*3be80*/  STL.64 [R1+0x320], R4 ;  /* 0x0003200401007387 */ /* 0x0003e20000100a00 */
[----:B------:R2:W-:Y:S03]  /*3be90*/  STL.64 [R1+0x328], R6 ;  /* 0x0003280601007387 */ /* 0x0005e60000100a00 */
[----:B-1----:R-:W4:Y:S01]  /*3bea0*/  LDL.LU R4, [R1+0x540] ;  /* 0x0005400001047983 */ /* 0x002f220000300800 */
[----:B------:R-:W4:Y:S02]  /*3beb0*/  LDL.LU R5, [R1+0x544] ;  /* 0x0005440001057983 */ /* 0x000f240000300800 */
[----:B--2---:R-:W4:Y:S02]  /*3bec0*/  LDL.LU R6, [R1+0x548] ;  /* 0x0005480001067983 */ /* 0x004f240000300800 */
[----:B------:R-:W4:Y:S01]  /*3bed0*/  LDL.LU R7, [R1+0x54c] ;  /* 0x00054c0001077983 */ /* 0x000f220000300800 */
[----:B0-----:R-:W-:Y:S01]  /*3bee0*/  STL.64 [R1+0x1ee0], R10 ;  /* 0x001ee00a01007387 */ /* 0x001fe20000100a00 */
[----:B------:R0:W-:Y:S03]  /*3bef0*/  STL.64 [R1+0x1ed8], R8 ;  /* 0x001ed80801007387 */ /* 0x0001e60000100a00 */
[----:B0-----:R-:W3:Y:S01]  /*3bf00*/  LDL.LU R8, [R1+0x470] ;  /* 0x0004700001087983 */ /* 0x001ee20000300800 */
[----:B------:R-:W3:Y:S02]  /*3bf10*/  LDL.LU R9, [R1+0x474] ;  /* 0x0004740001097983 */ /* 0x000ee40000300800 */
[----:B------:R-:W3:Y:S02]  /*3bf20*/  LDL.LU R10, [R1+0x478] ;  /* 0x00047800010a7983 */ /* 0x000ee40000300800 */
[----:B------:R-:W3:Y:S02]  /*3bf30*/  LDL.LU R11, [R1+0x47c] ;  /* 0x00047c00010b7983 */ /* 0x000ee40000300800 */
[----:B---3--:R-:W-:Y:S01]  /*3bf40*/  HMMA.16816.F32 R12, R24, R12, R8 ;  /* 0x0000000c180c723c */ /* 0x008fe20000001808 */
[----:B------:R-:W2:Y:S11]  /*3bf50*/  LDL.LU R8, [R1+0x210] ;  /* 0x0002100001087983 */ /* 0x000eb60000300800 */
[----:B------:R-:W-:Y:S11]  /*3bf60*/  @!UPT UIADD3 URZ, URZ, URZ, URZ ;  /* 0x0000003f3f3ff290 */ /* 0x000ff6000fffe03f */
[----:B------:R-:W-:Y:S01]  /*3bf70*/  STL.64 [R1+0x310], R12 ;  /* 0x0003100c01007387 */ /* 0x000fe20000100a00 */
[----:B------:R-:W-:Y:S02]  /*3bf80*/  STL.64 [R1+0x318], R14 ;  /* 0x0003180e01007387 */ /* 0x000fe40000100a00 */
[----:B------:R-:W0:Y:S04]  /*3bf90*/  LDSM.16.MT88.4 R12, [R0+0xc100] ;  /* 0x00c10000000c783b */ /* 0x000e280000004200 */
[----:B------:R-:W2:Y:S01]  /*3bfa0*/  LDL.LU R9, [R1+0x214] ;  /* 0x0002140001097983 */ /* 0x000ea20000300800 */
[----:B------:R-:W2:Y:S01]  /*3bfb0*/  LDL.LU R10, [R1+0x218] ;  /* 0x00021800010a7983 */ /* 0x000ea20000300800 */
[----:B------:R-:W2:Y:S03]  /*3bfc0*/  LDL.LU R11, [R1+0x21c] ;  /* 0x00021c00010b7983 */ /* 0x000ea60000300800 */
[----:B0-----:R-:W-:Y:S01]  /*3bfd0*/  STL.64 [R1+0x1e60], R14 ;  /* 0x001e600e01007387 */ /* 0x001fe20000100a00 */
[----:B------:R0:W-:Y:S02]  /*3bfe0*/  STL.64 [R1+0x1e58], R12 ;  /* 0x001e580c01007387 */ /* 0x0001e40000100a00 */
[----:B0-----:R-:W-:-:S02]  /*3bff0*/  IMAD.MOV.U32 R12, RZ, RZ, R28 ;  /* 0x000000ffff0c7224 */ /* 0x001fc400078e001c */
[----:B------:R-:W-:Y:S01]  /*3c000*/  IMAD.MOV.U32 R13, RZ, RZ, R29 ;  /* 0x000000ffff0d7224 */ /* 0x000fe200078e001d */
[----:B------:R-:W3:Y:S01]  /*3c010*/  LDL.LU R28, [R1+0x1efc] ;  /* 0x001efc00011c7983 */ /* 0x000ee20000300800 */
[----:B------:R-:W2:Y:S02]  /*3c020*/  LDL.LU R29, [R1+0x1ef8] ;  /* 0x001ef800011d7983 */ /* 0x000ea40000300800 */
[----:B------:R-:W2:Y:S02]  /*3c030*/  LDL.LU R14, [R1+0x5a8] ;  /* 0x0005a800010e7983 */ /* 0x000ea40000300800 */
[----:B------:R-:W2:Y:S02]  /*3c040*/  LDL.LU R15, [R1+0x5ac] ;  /* 0x0005ac00010f7983 */ /* 0x000ea40000300800 */
[----:B--2---:R-:W-:Y:S01]  /*3c050*/  STL.64 [R1+0x1ed0], R14 ;  /* 0x001ed00e01007387 */ /* 0x004fe20000100a00 */
[----:B------:R0:W-:Y:S03]  /*3c060*/  STL.64 [R1+0x1ec8], R12 ;  /* 0x001ec80c01007387 */ /* 0x0001e60000100a00 */
[----:B0-----:R-:W2:Y:S01]  /*3c070*/  LDL.LU R12, [R1+0x4b0] ;  /* 0x0004b000010c7983 */ /* 0x001ea20000300800 */
[----:B------:R-:W2:Y:S02]  /*3c080*/  LDL.LU R13, [R1+0x4b4] ;  /* 0x0004b400010d7983 */ /* 0x000ea40000300800 */
[----:B------:R-:W-:-:S02]  /*3c090*/  IMAD.MOV.U32 R14, RZ, RZ, R29 ;  /* 0x000000ffff0e7224 */ /* 0x000fc400078e001d */
[----:B---3--:R-:W-:-:S07]  /*3c0a0*/  IMAD.MOV.U32 R15, RZ, RZ, R28 ;  /* 0x000000ffff0f7224 */ /* 0x008fce00078e001c */
[C---:B--2---:R-:W-:Y:S11]  /*3c0b0*/  HMMA.16816.F32 R16, R24.reuse, R16, R12 ;  /* 0x000000101810723c */ /* 0x044ff6000000180c */
[----:B------:R-:W-:Y:S11]  /*3c0c0*/  @!UPT UIADD3 URZ, URZ, URZ, URZ ;  /* 0x0000003f3f3ff290 */ /* 0x000ff6000fffe03f */
[----:B------:R-:W-:Y:S01]  /*3c0d0*/  @!UPT UIADD3 URZ, URZ, URZ, URZ ;  /* 0x0000003f3f3ff290 */ /* 0x000fe2000fffe03f */
[----:B------:R-:W-:Y:S01]  /*3c0e0*/  STL.64 [R1+0x300], R16 ;  /* 0x0003001001007387 */ /* 0x000fe20000100a00 */
[----:B------:R-:W-:Y:S02]  /*3c0f0*/  IMAD.MOV.U32 R29, RZ, RZ, R18 ;  /* 0x000000ffff1d7224 */ /* 0x000fe400078e0012 */
[----:B------:R-:W-:Y:S02]  /*3c100*/  IMAD.MOV.U32 R28, RZ, RZ, R19 ;  /* 0x000000ffff1c7224 */ /* 0x000fe400078e0013 */
[----:B------:R-:W2:Y:S01]  /*3c110*/  LDL.LU R12, [R1+0x5c0] ;  /* 0x0005c000010c7983 */ /* 0x000ea20000300800 */
[----:B------:R-:W0:Y:S04]  /*3c120*/  LDSM.16.MT88.4 R16, [R0+0xc180] ;  /* 0x00c180000010783b */ /* 0x000e280000004200 */
[----:B------:R-:W2:Y:S01]  /*3c130*/  LDL.LU R13, [R1+0x5c4] ;  /* 0x0005c400010d7983 */ /* 0x000ea20000300800 */
[----:B------:R-:W2:Y:S02]  /*3c140*/  LDL.LU R14, [R1+0x5c8] ;  /* 0x0005c800010e7983 */ /* 0x000ea40000300800 */
[----:B------:R-:W2:Y:S02]  /*3c150*/  LDL.LU R15, [R1+0x5cc] ;  /* 0x0005cc00010f7983 */ /* 0x000ea40000300800 */
[----:B------:R-:W-:Y:S01]  /*3c160*/  STL [R1+0x1b34], R28 ;  /* 0x001b341c01007387 */ /* 0x000fe20000100800 */
[----:B------:R-:W-:Y:S04]  /*3c170*/  STL [R1+0x1b30], R29 ;  /* 0x001b301d01007387 */ /* 0x000fe80000100800 */
[----:B0-----:R-:W-:Y:S01]  /*3c180*/  STL.64 [R1+0x1df0], R18 ;  /* 0x001df01201007387 */ /* 0x001fe20000100a00 */
[----:B------:R0:W-:Y:S03]  /*3c190*/  STL.64 [R1+0x1de8], R16 ;  /* 0x001de81001007387 */ /* 0x0001e60000100a00 */
[----:B0-----:R-:W3:Y:S01]  /*3c1a0*/  LDL.64 R16, [R1+0x10] ;  /* 0x0000100001107983 */ /* 0x001ee20000100a00 */
[C---:B----4-:R-:W-:Y:S03]  /*3c1b0*/  HMMA.16816.F32 R20, R24.reuse, R20, R4 ;  /* 0x000000141814723c */ /* 0x050fe60000001804 */
[----:B---3--:R0:W-:Y:S04]  /*3c1c0*/  STL.64 [R1+0x1ea8], R16 ;  /* 0x001ea81001007387 */ /* 0x0081e80000100a00 */
[----:B0-----:R-:W3:Y:S04]  /*3c1d0*/  LDL R16, [R1+0x50] ;  /* 0x0000500001107983 */ /* 0x001ee80000100800 */
[----:B------:R-:W3:Y:S01]  /*3c1e0*/  LDL R17, [R1+0x54] ;  /* 0x0000540001117983 */ /* 0x000ee20000100800 */
[----:B------:R-:W4:Y:S02]  /*3c1f0*/  LDL.LU.64 R6, [R1+0x1ef0] ;  /* 0x001ef00001067983 */ /* 0x000f240000300a00 */
[----:B------:R-:W2:Y:S09]  /*3c200*/  LDL.LU.64 R4, [R1+0x1ee8] ;  /* 0x001ee80001047983 */ /* 0x000eb20000300a00 */
[----:B------:R-:W-:Y:S01]  /*3c210*/  STL.64 [R1+0x2f0], R20 ;  /* 0x0002f01401007387 */ /* 0x000fe20000100a00 */
[----:B------:R-:W-:Y:S04]  /*3c220*/  STL.64 [R1+0x2f8], R22 ;  /* 0x0002f81601007387 */ /* 0x000fe80000100a00 */
[----:B----4-:R-:W0:Y:S01]  /*3c230*/  LDSM.16.MT88.4 R20, [R7+0xc000] ;  /* 0x00c000000714783b */ /* 0x010e220000004200 */
[----:B--2---:R-:W-:Y:S11]  /*3c240*/  HMMA.16816.F32 R24, R24, R4, R8 ;  /* 0x000000041818723c */ /* 0x004ff60000001808 */
[----:B------:R-:W-:Y:S11]  /*3c250*/  @!UPT UIADD3 URZ, URZ, URZ, URZ ;  /* 0x0000003f3f3ff290 */ /* 0x000ff6000fffe03f */
[----:B------:R-:W-:Y:S02]  /*3c260*/  @!UPT UIADD3 URZ, URZ, URZ, URZ ;  /* 0x0000003f3f3ff290 */ /* 0x000fe4000fffe03f */
[----:B------:R-:W-:Y:S02]  /*3c270*/  IMAD.MOV.U32 R29, RZ, RZ, R27 ;  /* 0x000000ffff1d7224 */ /* 0x000fe400078e001b */
[----:B------:R-:W-:Y:S01]  /*3c280*/  IMAD.MOV.U32 R28, RZ, RZ, R26 ;  /* 0x000000ffff1c7224 */ /* 0x000fe200078e001a */
        /* <DEDUP_REMOVED lines=8> */
[----:B------:R-:W-:Y:S02]  /*3c310*/  STL.64 [R1+0x250], R24 ;  /* 0x0002501801007387 */ /* 0x000fe40000100a00 */
[----:B------:R-:W-:Y:S01]  /*3c320*/  STL [R1+0x1c6c], R29 ;  /* 0x001c6c1d01007387 */ /* 0x000fe20000100800 */
[----:B------:R-:W-:Y:S01]  /*3c330*/  STL [R1+0x1c68], R28 ;  /* 0x001c681c01007387 */ /* 0x000fe20000100800 */
[----:B------:R-:W-:Y:S02]  /*3c340*/  STL.64 [R1+0x1e70], R6 ;  /* 0x001e700601007387 */ /* 0x000fe40000100a00 */
[----:B------:R0:W-:Y:S01]  /*3c350*/  STL.64 [R1+0x1e68], R4 ;  /* 0x001e680401007387 */ /* 0x0001e20000100a00 */
[----:B------:R-:W1:Y:S04]  /*3c360*/  LDSM.16.MT88.4 R24, [R7+0xc080] ;  /* 0x00c080000718783b */ /* 0x000e680000004200 */
[----:B0-----:R-:W2:Y:S04]  /*3c370*/  LDL R4, [R1+0x60] ;  /* 0x0000600001047983 */ /* 0x001ea80000100800 */
[----:B------:R-:W2:Y:S04]  /*3c380*/  LDL R5, [R1+0x64] ;  /* 0x0000640001057983 */ /* 0x000ea80000100800 */
[----:B-1----:R-:W-:Y:S01]  /*3c390*/  STL.64 [R1+0x1cd8], R26 ;  /* 0x001cd81a01007387 */ /* 0x002fe20000100a00 */
[----:B------:R0:W-:Y:S03]  /*3c3a0*/  STL.64 [R1+0x1cd0], R24 ;  /* 0x001cd01801007387 */ /* 0x0001e60000100a00 */
[----:B0-----:R-:W4:Y:S04]  /*3c3b0*/  LDL R24, [R1+0x40] ;  /* 0x0000400001187983 */ /* 0x001f280000100800 */
[----:B------:R-:W4:Y:S01]  /*3c3c0*/  LDL R25, [R1+0x44] ;  /* 0x0000440001197983 */ /* 0x000f220000100800 */
[C---:B--2---:R-:W-:Y:S03]  /*3c3d0*/  HMMA.16816.F32 R4, R8.reuse, R4, R12 ;  /* 0x000000040804723c */ /* 0x044fe6000000180c */
[----:B------:R-:W4:Y:S01]  /*3c3e0*/  LDL.LU.64 R14, [R1+0x1ed0] ;  /* 0x001ed000010e7983 */ /* 0x000f220000300a00 */
[----:B------:R-:W4:Y:S04]  /*3c3f0*/  LDL.LU.64 R12, [R1+0x1ec8] ;  /* 0x001ec800010c7983 */ /* 0x000f280000300a00 */
[C---:B---3--:R-:W-:Y:S11]  /*3c400*/  HMMA.16816.F32 R16, R8.reuse, R16, R20 ;  /* 0x000000100810723c */ /* 0x048ff60000001814 */
[----:B------:R-:W-:Y:S04]  /*3c410*/  @!UPT UIADD3 URZ, URZ, URZ, URZ ;  /* 0x0000003f3f3ff290 */ /* 0x000fe8000fffe03f */
[----:B------:R-:W-:Y:S01]  /*3c420*/  STL.64 [R1+0x240], R4 ;  /* 0x0002400401007387 */ /* 0x000fe20000100a00 */
[----:B------:R4:W-:Y:S02]  /*3c430*/  STL.64 [R1+0x248], R6 ;  /* 0x0002480601007387 */ /* 0x0009e40000100a00 */
[----:B----4-:R-:W-:Y:S01]  /*3c440*/  HMMA.16816.F32 R4, R8, R24, R12 ;  /* 0x000000180804723c */ /* 0x010fe2000000180c */
[----:B------:R-:W2:Y:S04]  /*3c450*/  LDL.LU R12, [R1+0x530] ;  /* 0x00053000010c7983 */ /* 0x000ea80000300800 */
[----:B------:R-:W-:Y:S02]  /*3c460*/  STL.64 [R1+0x230], R16 ;  /* 0x0002301001007387 */ /* 0x000fe40000100a00 */
[----:B------:R-:W-:Y:S11]  /*3c470*/  STL.64 [R1+0x238], R18 ;  /* 0x0002381201007387 */ /* 0x000ff60000100a00 */
[----:B------:R-:W-:Y:S05]  /*3c480*/  @!UPT UIADD3 URZ, URZ, URZ, URZ ;  /* 0x0000003f3f3ff290 */ /* 0x000fea000fffe03f */
[----:B------:R-:W-:Y:S01]  /*3c490*/  STL.64 [R1+0x220], R4 ;  /* 0x0002200401007387 */ /* 0x000fe20000100a00 */
[----:B------:R-:W-:Y:S02]  /*3c4a0*/  STL.64 [R1+0x228], R6 ;  /* 0x0002280601007387 */ /* 0x000fe40000100a00 */
[----:B------:R-:W2:Y:S02]  /*3c4b0*/  LDL.LU R13, [R1+0x534] ;  /* 0x00053400010d7983 */ /* 0x000ea40000300800 */
[----:B------:R-:W3:Y:S01]  /*3c4c0*/  LDL.LU R14, [R1+0x538] ;  /* 0x00053800010e7983 */ /* 0x000ee20000300800 */
[----:B------:R-:W3:Y:S04]  /*3c4d0*/  LDL.LU R15, [R1+0x53c] ;  /* 0x00053c00010f7983 */ /* 0x000ee80000300800 */
        /* <DEDUP_REMOVED lines=8> */
[----:B------:R-:W2:Y:S02]  /*3c560*/  LDL.LU R18, [R1+0x208] ;  /* 0x0002080001127983 */ /* 0x000ea40000300800 */
[----:B------:R-:W2:Y:S02]  /*3c570*/  LDL.LU R19, [R1+0x20c] ;  /* 0x00020c0001137983 */ /* 0x000ea40000300800 */
[----:B--2---:R-:W-:Y:S01]  /*3c580*/  STL.64 [R1+0x1eb8], R18 ;  /* 0x001eb81201007387 */ /* 0x004fe20000100a00 */
[----:B----4-:R-:W-:Y:S02]  /*3c590*/  STL.64 [R1+0x1eb0], R16 ;  /* 0x001eb01001007387 */ /* 0x010fe40000100a00 */
[----:B---3--:R-:W-:Y:S02]  /*3c5a0*/  STL.64 [R1+0x1e90], R14 ;  /* 0x001e900e01007387 */ /* 0x008fe40000100a00 */
[----:B------:R0:W-:Y:S02]  /*3c5b0*/  STL.64 [R1+0x1e88], R12 ;  /* 0x001e880c01007387 */ /* 0x0001e40000100a00 */
[----:B0-----:R-:W2:Y:S01]  /*3c5c0*/  LDL.LU R12, [R1+0x1f0] ;  /* 0x0001f000010c7983 */ /* 0x001ea20000300800 */
[----:B------:R-:W2:Y:S02]  /*3c5d0*/  LDL.LU R13, [R1+0x1f4] ;  /* 0x0001f400010d7983 */ /* 0x000ea40000300800 */
[----:B------:R-:W3:Y:S02]  /*3c5e0*/  LDL.LU R14, [R1+0x1f8] ;  /* 0x0001f800010e7983 */ /* 0x000ee40000300800 */
[----:B------:R-:W3:Y:S02]  /*3c5f0*/  LDL.LU R15, [R1+0x1fc] ;  /* 0x0001fc00010f7983 */ /* 0x000ee40000300800 */
[----:B---3--:R-:W-:Y:S01]  /*3c600*/  STL.64 [R1+0x1ea0], R14 ;  /* 0x001ea00e01007387 */ /* 0x008fe20000100a00 */
[----:B--2---:R0:W-:Y:S03]  /*3c610*/  STL.64 [R1+0x1e98], R12 ;  /* 0x001e980c01007387 */ /* 0x0041e60000100a00 */
[----:B0-----:R-:W2:Y:S04]  /*3c620*/  LDL.64 R12, [R1+0x20] ;  /* 0x00002000010c7983 */ /* 0x001ea80000100a00 */
[----:B--2---:R0:W-:Y:S04]  /*3c630*/  STL.64 [R1+0x1ec0], R12 ;  /* 0x001ec00c01007387 */ /* 0x0041e80000100a00 */
[----:B0-----:R-:W2:Y:S01]  /*3c640*/  LDL.LU R12, [R1+0x590] ;  /* 0x00059000010c7983 */ /* 0x001ea20000300800 */
[----:B------:R-:W2:Y:S02]  /*3c650*/  LDL.LU R13, [R1+0x594] ;  /* 0x00059400010d7983 */ /* 0x000ea40000300800 */
[----:B------:R-:W2:Y:S02]  /*3c660*/  LDL.LU R14, [R1+0x598] ;  /* 0x00059800010e7983 */ /* 0x000ea40000300800 */
[----:B------:R-:W2:Y:S01]  /*3c670*/  LDL.LU R15, [R1+0x59c] ;  /* 0x00059c00010f7983 */ /* 0x000ea20000300800 */
[----:B------:R-:W3:Y:S01]  /*3c680*/  LDL.64 R4, [R1] ;  /* 0x0000000001047983 */ /* 0x000ee20000100a00 */
[----:B------:R0:W-:Y:S03]  /*3c690*/  STL.64 [R1+0x1e30], R24 ;  /* 0x001e301801007387 */ /* 0x0001e60000100a00 */
[----:B0-----:R-:W4:Y:S01]  /*3c6a0*/  LDL.LU R24, [R1+0x500] ;  /* 0x0005000001187983 */ /* 0x001f220000300800 */
[----:B------:R-:W4:Y:S02]  /*3c6b0*/  LDL.LU R25, [R1+0x504] ;  /* 0x0005040001197983 */ /* 0x000f240000300800 */
[----:B------:R-:W2:Y:S02]  /*3c6c0*/  LDL.LU R26, [R1+0x508] ;  /* 0x00050800011a7983 */ /* 0x000ea40000300800 */
[----:B------:R-:W2:Y:S02]  /*3c6d0*/  LDL.LU R27, [R1+0x50c] ;  /* 0x00050c00011b7983 */ /* 0x000ea40000300800 */
[----:B--2---:R-:W-:Y:S01]  /*3c6e0*/  STL.64 [R1+0x1e40], R26 ;  /* 0x001e401a01007387 */ /* 0x004fe20000100a00 */
[----:B----4-:R0:W-:Y:S03]  /*3c6f0*/  STL.64 [R1+0x1e38], R24 ;  /* 0x001e381801007387 */ /* 0x0101e60000100a00 */
[----:B0-----:R-:W2:Y:S01]  /*3c700*/  LDL.64 R24, [R1+0x60] ;  /* 0x0000600001187983 */ /* 0x001ea20000100a00 */
[----:B------:R-:W4:Y:S02]  /*3c710*/  LDL.LU R20, [R1+0x100] ;  /* 0x0001000001147983 */ /* 0x000f240000300800 */
[----:B------:R-:W4:Y:S02]  /*3c720*/  LDL.LU R21, [R1+0x104] ;  /* 0x0001040001157983 */ /* 0x000f240000300800 */
[----:B------:R-:W2:Y:S01]  /*3c730*/  LDL.LU R22, [R1+0x108] ;  /* 0x0001080001167983 */ /* 0x000ea20000300800 */
[----:B------:R-:W2:Y:S01]  /*3c740*/  LDL.LU R23, [R1+0x10c] ;  /* 0x00010c0001177983 */ /* 0x000ea20000300800 */
[----:B------:R-:W-:-:S02]  /*3c750*/  IMAD.MOV.U32 R16, RZ, RZ, R3 ;  /* 0x000000ffff107224 */ /* 0x000fc400078e0003 */
[----:B------:R-:W-:-:S07]  /*3c760*/  IMAD.MOV.U32 R17, RZ, RZ, R2 ;  /* 0x000000ffff117224 */ /* 0x000fce00078e0002 */
[C---:B------:R-:W-:Y:S01]  /*3c770*/  HMMA.16816.F32 R16, R8.reuse, R16, R12 ;  /* 0x000000100810723c */ /* 0x040fe2000000180c */
[----:B--2---:R-:W-:Y:S01]  /*3c780*/  STL.64 [R1+0x1e28], R22 ;  /* 0x001e281601007387 */ /* 0x004fe20000100a00 */
[----:B----4-:R0:W-:Y:S03]  /*3c790*/  STL.64 [R1+0x1e20], R20 ;  /* 0x001e201401007387 */ /* 0x0101e60000100a00 */
        /* <DEDUP_REMOVED lines=10> */
[----:B------:R-:W4:Y:S01]  /*3c840*/  LDL.LU.64 R12, [R1+0x1ec0] ;  /* 0x001ec000010c7983 */ /* 0x000f220000300a00 */
[----:B------:R-:W-:Y:S02]  /*3c850*/  STL.64 [R1+0x210], R16 ;  /* 0x0002101001007387 */ /* 0x000fe40000100a00 */
[----:B------:R0:W-:Y:S02]  /*3c860*/  STL.64 [R1+0x218], R18 ;  /* 0x0002181201007387 */ /* 0x0001e40000100a00 */
[----:B0-----:R-:W4:Y:S01]  /*3c870*/  LDL.LU.64 R18, [R1+0x1eb8] ;  /* 0x001eb80001127983 */ /* 0x001f220000300a00 */
[----:B------:R-:W4:Y:S02]  /*3c880*/  LDL.LU.64 R16, [R1+0x1eb0] ;  /* 0x001eb00001107983 */ /* 0x000f240000300a00 */
[C---:B----4-:R-:W-:Y:S11]  /*3c890*/  HMMA.16816.F32 R16, R8.reuse, R12, R16 ;  /* 0x0000000c0810723c */ /* 0x050ff60000001810 */
[----:B------:R-:W-:Y:S11]  /*3c8a0*/  @!UPT UIADD3 URZ, URZ, URZ, URZ ;  /* 0x0000003f3f3ff290 */ /* 0x000ff6000fffe03f */
[----:B------:R-:W-:Y:S01]  /*3c8b0*/  @!UPT UIADD3 URZ, URZ, URZ, URZ ;  /* 0x0000003f3f3ff290 */ /* 0x000fe2000fffe03f */
[----:B------:R0:W-:Y:S01]  /*3c8c0*/  STL.64 [R1+0x200], R16 ;  /* 0x0002001001007387 */ /* 0x0001e20000100a00 */
[----:B------:R1:W-:Y:S03]  /*3c8d0*/  STL.64 [R1+0x208], R18 ;  /* 0x0002081201007387 */ /* 0x0003e60000100a00 */
[----:B0-----:R-:W4:Y:S01]  /*3c8e0*/  LDL.LU.64 R16, [R1+0x1ea8] ;  /* 0x001ea80001107983 */ /* 0x001f220000300a00 */
[----:B-1----:R-:W-:Y:S02]  /*3c8f0*/  IMAD.MOV.U32 R19, RZ, RZ, R12 ;  /* 0x000000ffff137224 */ /* 0x002fe400078e000c */
[----:B------:R-:W-:Y:S02]  /*3c900*/  IMAD.MOV.U32 R18, RZ, RZ, R13 ;  /* 0x000000ffff127224 */ /* 0x000fe400078e000d */
[----:B------:R-:W4:Y:S01]  /*3c910*/  LDL.LU.64 R14, [R1+0x1ea0] ;  /* 0x001ea000010e7983 */ /* 0x000f220000300a00 */
        /* <DEDUP_REMOVED lines=8> */
[----:B------:R-:W-:Y:S02]  /*3c9a0*/  STL.64 [R1+0x1e08], R16 ;  /* 0x001e081001007387 */ /* 0x000fe40000100a00 */
[----:B---3--:R-:W-:Y:S02]  /*3c9b0*/  IMAD.MOV.U32 R3, RZ, RZ, R4 ;  /* 0x000000ffff037224 */ /* 0x008fe400078e0004 */
[----:B------:R-:W-:Y:S01]  /*3c9c0*/  IMAD.MOV.U32 R2, RZ, RZ, R5 ;  /* 0x000000ffff027224 */ /* 0x000fe200078e0005 */
[C---:B----4-:R-:W-:Y:S11]  /*3c9d0*/  HMMA.16816.F32 R12, R8.reuse, R4, R12 ;  /* 0x00000004080c723c */ /* 0x050ff6000000180c */
[----:B------:R-:W-:Y:S11]  /*3c9e0*/  @!UPT UIADD3 URZ, URZ, URZ, URZ ;  /* 0x0000003f3f3ff290 */ /* 0x000ff6000fffe03f */
[----:B------:R-:W-:Y:S01]  /*3c9f0*/  @!UPT UIADD3 URZ, URZ, URZ, URZ ;  /* 0x0000003f3f3ff290 */ /* 0x000fe2000fffe03f */
[----:B------:R-:W-:Y:S01]  /*3ca00*/  STL.64 [R1+0x1e0], R12 ;  /* 0x0001e00c01007387 */ /* 0x000fe20000100a00 */
[----:B------:R0:W-:Y:S03]  /*3ca10*/  STL.64 [R1+0x1e8], R14 ;  /* 0x0001e80e01007387 */ /* 0x0001e60000100a00 */
[----:B0-----:R-:W3:Y:S01]  /*3ca20*/  LDL.LU.64 R14, [R1+0x1e80] ;  /* 0x001e8000010e7983 */ /* 0x001ee20000300a00 */
[----:B------:R-:W3:Y:S02]  /*3ca30*/  LDL.LU.64 R12, [R1+0x1e78] ;  /* 0x001e7800010c7983 */ /* 0x000ee40000300a00 */
[----:B------:R-:W4:Y:S02]  /*3ca40*/  LDL.LU.64 R6, [R1+0x1e70] ;  /* 0x001e700001067983 */ /* 0x000f240000300a00 */
[----:B------:R-:W3:Y:S02]  /*3ca50*/  LDL.LU.64 R4, [R1+0x1e68] ;  /* 0x001e680001047983 */ /* 0x000ee40000300a00 */
[----:B---3--:R-:W-:Y:S01]  /*3ca60*/  HMMA.16816.F32 R8, R8, R4, R12 ;  /* 0x000000040808723c */ /* 0x008fe2000000180c */
[----:B------:R-:W2:Y:S01]  /*3ca70*/  LDL.LU.64 R14, [R1+0x1e60] ;  /* 0x001e6000010e7983 */ /* 0x000ea20000300a00 */
[----:B------:R-:W2:Y:S02]  /*3ca80*/  LDL.LU.64 R12, [R1+0x1e58] ;  /* 0x001e5800010c7983 */ /* 0x000ea40000300a00 */
[----:B----4-:R-:W-:Y:S02]  /*3ca90*/  STL.64 [R1+0x1e00], R6 ;  /* 0x001e000601007387 */ /* 0x010fe40000100a00 */
[----:B------:R0:W-:Y:S02]  /*3caa0*/  STL.64 [R1+0x1df8], R4 ;  /* 0x001df80401007387 */ /* 0x0001e40000100a00 */
[----:B------:R-:W-:-:S02]  /*3cab0*/  IMAD.MOV.U32 R29, RZ, RZ, R24 ;  /* 0x000000ffff1d7224 */ /* 0x000fc400078e0018 */
[----:B------:R-:W-:Y:S11]  /*3cac0*/  IMAD.MOV.U32 R28, RZ, RZ, R25 ;  /* 0x000000ffff1c7224 */ /* 0x000ff600078e0019 */
[----:B------:R-:W-:Y:S02]  /*3cad0*/  @!UPT UIADD3 URZ, URZ, URZ, URZ ;  /* 0x0000003f3f3ff290 */ /* 0x000fe4000fffe03f */
[----:B------:R1:W-:Y:S01]  /*3cae0*/  STL.64 [R1+0x140], R8 ;  /* 0x0001400801007387 */ /* 0x0003e20000100a00 */
[----:B------:R-:W-:Y:S02]  /*3caf0*/  STL.64 [R1+0x148], R10 ;  /* 0x0001480a01007387 */ /* 0x000fe40000100a00 */
[----:B0-----:R-:W3:Y:S01]  /*3cb00*/  LDL.64 R4, [R1+0x50] ;  /* 0x0000500001047983 */ /* 0x001ee20000100a00 */
[----:B-1----:R-:W4:Y:S01]  /*3cb10*/  LDL.LU.64 R8, [R1+0x30] ;  /* 0x0000300001087983 */ /* 0x002f220000300a00 */
[----:B--2---:R-:W-:Y:S11]  /*3cb20*/  HMMA.16816.F32 R20, R12, R24, R20 ;  /* 0x000000180c14723c */ /* 0x004ff60000001814 */
[----:B------:R-:W-:Y:S11]  /*3cb30*/  @!UPT UIADD3 URZ, URZ, URZ, URZ ;  /* 0x0000003f3f3ff290 */ /* 0x000ff6000fffe03f */
[----:B------:R-:W-:Y:S01]  /*3cb40*/  @!UPT UIADD3 URZ, URZ, URZ, URZ ;  /* 0x0000003f3f3ff290 */ /* 0x000fe2000fffe03f */
[----:B------:R-:W-:Y:S01]  /*3cb50*/  STL.64 [R1+0x130], R20 ;  /* 0x0001301401007387 */ /* 0x000fe20000100a00 */
[----:B------:R0:W-:Y:S03]  /*3cb60*/  STL.64 [R1+0x138], R22 ;  /* 0x0001381601007387 */ /* 0x0001e60000100a00 */
[----:B0-----:R-:W2:Y:S01]  /*3cb70*/  LDL.LU.64 R22, [R1+0x1e50] ;  /* 0x001e500001167983 */ /* 0x001ea20000300a00 */
[----:B------:R-:W2:Y:S02]  /*3cb80*/  LDL.LU.64 R20, [R1+0x1e48] ;  /* 0x001e480001147983 */ /* 0x000ea40000300a00 */
[----:B------:R-:W2:Y:S02]  /*3cb90*/  LDL.LU.64 R26, [R1+0x1e40] ;  /* 0x001e4000011a7983 */ /* 0x000ea40000300a00 */
[----:B------:R-:W2:Y:S02]  /*3cba0*/  LDL.LU.64 R24, [R1+0x1e38] ;  /* 0x001e380001187983 */ /* 0x000ea40000300a00 */
[----:B---3--:R-:W-:-:S02]  /*3cbb0*/  IMAD.MOV.U32 R11, RZ, RZ, R4 ;  /* 0x000000ffff0b7224 */ /* 0x008fc400078e0004 */
[----:B------:R-:W-:Y:S01]  /*3cbc0*/  IMAD.MOV.U32 R10, RZ, RZ, R5 ;  /* 0x000000ffff0a7224 */ /* 0x000fe200078e0005 */
[C---:B--2---:R-:W-:Y:S11]  /*3cbd0*/  HMMA.16816.F32 R24, R12.reuse, R4, R24 ;  /* 0x000000040c18723c */ /* 0x044ff60000001818 */
[----:B------:R-:W-:Y:S11]  /*3cbe0*/  @!UPT UIADD3 URZ, URZ, URZ, URZ ;  /* 0x0000003f3f3ff290 */ /* 0x000ff6000fffe03f */
[----:B------:R-:W-:Y:S01]  /*3cbf0*/  @!UPT UIADD3 URZ, URZ, URZ, URZ ;  /* 0x0000003f3f3ff290 */ /* 0x000fe2000fffe03f */
[----:B------:R0:W-:Y:S01]  /*3cc00*/  STL.64 [R1+0x120], R24 ;  /* 0x0001201801007387 */ /* 0x0001e20000100a00 */
[----:B------:R1:W-:Y:S03]  /*3cc10*/  STL.64 [R1+0x128], R26 ;  /* 0x0001281a01007387 */ /* 0x0003e60000100a00 */
[----:B0-----:R-:W1:Y:S01]  /*3cc20*/  LDL.LU.64 R24, [R1+0x1e30] ;  /* 0x001e300001187983 */ /* 0x001e620000300a00 */
[----:B------:R-:W2:Y:S02]  /*3cc30*/  LDL.LU R4, [R1+0x4e0] ;  /* 0x0004e00001047983 */ /* 0x000ea40000300800 */
[----:B------:R-:W2:Y:S02]  /*3cc40*/  LDL.LU R5, [R1+0x4e4] ;  /* 0x0004e40001057983 */ /* 0x000ea40000300800 */
[----:B------:R-:W3:Y:S01]  /*3cc50*/  LDL.LU R6, [R1+0x4e8] ;  /* 0x0004e80001067983 */ /* 0x000ee20000300800 */
[----:B------:R-:W3:Y:S04]  /*3cc60*/  LDL.LU R7, [R1+0x4ec] ;  /* 0x0004ec0001077983 */ /* 0x000ee80000300800 */
[----:B---3--:R-:W-:Y:S01]  /*3cc70*/  STL.64 [R1+0x1e18], R6 ;  /* 0x001e180601007387 */ /* 0x008fe20000100a00 */
[----:B--2---:R0:W-:Y:S01]  /*3cc80*/  STL.64 [R1+0x1e10], R4 ;  /* 0x001e100401007387 */ /* 0x0041e20000100a00 */
[C---:B-1----:R-:W-:Y:S02]  /*3cc90*/  HMMA.16816.F32 R24, R12.reuse, R24, R20 ;  /* 0x000000180c18723c */ /* 0x042fe40000001814 */
[----:B0-----:R-:W2:Y:S01]  /*3cca0*/  LDL.LU R4, [R1+0x1c0] ;  /* 0x0001c00001047983 */ /* 0x001ea20000300800 */
[----:B------:R-:W2:Y:S02]  /*3ccb0*/  LDL.LU R5, [R1+0x1c4] ;  /* 0x0001c40001057983 */ /* 0x000ea40000300800 */
[----:B------:R-:W2:Y:S02]  /*3ccc0*/  LDL.LU R6, [R1+0x1c8] ;  /* 0x0001c80001067983 */ /* 0x000ea40000300800 */
[----:B------:R-:W2:Y:S01]  /*3ccd0*/  LDL.LU R7, [R1+0x1cc] ;  /* 0x0001cc0001077983 */ /* 0x000ea20000300800 */
[----:B------:R-:W3:Y:S01]  /*3cce0*/  LDL.LU.64 R22, [R1+0x1e28] ;  /* 0x001e280001167983 */ /* 0x000ee20000300a00 */
[----:B------:R-:W3:Y:S02]  /*3ccf0*/  LDL.LU.64 R20, [R1+0x1e20] ;  /* 0x001e200001147983 */ /* 0x000ee40000300a00 */
[----:B----4-:R-:W-:Y:S11]  /*3cd00*/  STL.64 [R1+0x1db0], R8 ;  /* 0x001db00801007387 */ /* 0x010ff60000100a00 */
[----:B------:R-:W-:Y:S01]  /*3cd10*/  @!UPT UIADD3 URZ, URZ, URZ, URZ ;  /* 0x0000003f3f3ff290 */ /* 0x000fe2000fffe03f */
[----:B------:R0:W-:Y:S01]  /*3cd20*/  STL.64 [R1+0x110], R24 ;  /* 0x0001101801007387 */ /* 0x0001e20000100a00 */
[----:B------:R1:W-:Y:S03]  /*3cd30*/  STL.64 [R1+0x118], R26 ;  /* 0x0001181a01007387 */ /* 0x0003e60000100a00 */
[----:B0-----:R-:W4:Y:S01]  /*3cd40*/  LDL.LU R24, [R1+0x2e0] ;  /* 0x0002e00001187983 */ /* 0x001f220000300800 */
[----:B---3--:R-:W-:Y:S11]  /*3cd50*/  HMMA.16816.F32 R20, R12, R8, R20 ;  /* 0x000000080c14723c */ /* 0x008ff60000001814 */
[----:B------:R-:W-:Y:S11]  /*3cd60*/  @!UPT UIADD3 URZ, URZ, URZ, URZ ;  /* 0x0000003f3f3ff290 */ /* 0x000ff6000fffe03f */
[----:B------:R-:W-:Y:S01]  /*3cd70*/  @!UPT UIADD3 URZ, URZ, URZ, URZ ;  /* 0x0000003f3f3ff290 */ /* 0x000fe2000fffe03f */
[----:B------:R-:W-:Y:S01]  /*3cd80*/  STL.64 [R1+0x100], R20 ;  /* 0x0001001401007387 */ /* 0x000fe20000100a00 */
[----:B------:R-:W-:Y:S02]  /*3cd90*/  STL.64 [R1+0x108], R22 ;  /* 0x0001081601007387 */ /* 0x000fe40000100a00 */
[----:B------:R-:W4:Y:S02]  /*3cda0*/  LDL.LU R25, [R1+0x2e4] ;  /* 0x0002e40001197983 */ /* 0x000f240000300800 */
[----:B-1----:R-:W3:Y:S01]  /*3cdb0*/  LDL.LU R26, [R1+0x2e8] ;  /* 0x0002e800011a7983 */ /* 0x002ee20000300800 */
[----:B------:R-:W3:Y:S04]  /*3cdc0*/  LDL.LU R27, [R1+0x2ec] ;  /* 0x0002ec00011b7983 */ /* 0x000ee80000300800 */
[----:B---3--:R-:W-:Y:S01]  /*3cdd0*/  STL.64 [R1+0x1d10], R26 ;  /* 0x001d101a01007387 */ /* 0x008fe20000100a00 */
[----:B----4-:R0:W-:Y:S03]  /*3cde0*/  STL.64 [R1+0x1d08], R24 ;  /* 0x001d081801007387 */ /* 0x0101e60000100a00 */
[----:B0-----:R-:W3:Y:S01]  /*3cdf0*/  LDL.LU R24, [R1+0x3b0] ;  /* 0x0003b00001187983 */ /* 0x001ee20000300800 */
[----:B------:R-:W3:Y:S02]  /*3ce00*/  LDL.LU R25, [R1+0x3b4] ;  /* 0x0003b40001197983 */ /* 0x000ee40000300800 */
[----:B------:R-:W4:Y:S02]  /*3ce10*/  LDL.LU R26, [R1+0x3b8] ;  /* 0x0003b800011a7983 */ /* 0x000f240000300800 */
[----:B------:R-:W4:Y:S01]  /*3ce20*/  LDL.LU R27, [R1+0x3bc] ;  /* 0x0003bc00011b7983 */ /* 0x000f220000300800 */
[----:B------:R-:W3:Y:S01]  /*3ce30*/  LDL.LU R20, [R1+0x1b0] ;  /* 0x0001b00001147983 */ /* 0x000ee20000300800 */
[----:B------:R-:W3:Y:S02]  /*3ce40*/  LDL.LU R21, [R1+0x1b4] ;  /* 0x0001b40001157983 */ /* 0x000ee40000300800 */
[----:B------:R-:W3:Y:S02]  /*3ce50*/  LDL.LU R22, [R1+0x1b8] ;  /* 0x0001b80001167983 */ /* 0x000ee40000300800 */
[----:B------:R-:W3:Y:S02]  /*3ce60*/  LDL.LU R23, [R1+0x1bc] ;  /* 0x0001bc0001177983 */ /* 0x000ee40000300800 */
[----:B------:R-:W-:-:S02]  /*3ce70*/  IMAD.MOV.U32 R16, RZ, RZ, R19 ;  /* 0x000000ffff107224 */ /* 0x000fc400078e0013 */
[----:B------:R-:W-:-:S07]  /*3ce80*/  IMAD.MOV.U32 R17, RZ, RZ, R18 ;  /* 0x000000ffff117224 */ /* 0x000fce00078e0012 */
[----:B--2---:R-:W-:Y:S01]  /*3ce90*/  HMMA.16816.F32 R16, R12, R16, R4 ;  /* 0x000000100c10723c */ /* 0x004fe20000001804 */
[----:B---3--:R-:W-:Y:S01]  /*3cea0*/  STL.64 [R1+0x1d68], R22 ;  /* 0x001d681601007387 */ /* 0x008fe20000100a00 */
[----:B------:R-:W-:Y:S02]  /*3ceb0*/  STL.64 [R1+0x1d60], R20 ;  /* 0x001d601401007387 */ /* 0x000fe40000100a00 */
[----:B----4-:R-:W-:Y:S02]  /*3cec0*/  STL.64 [R1+0x1d20], R26 ;  /* 0x001d201a01007387 */ /* 0x010fe40000100a00 */
[----:B------:R0:W-:Y:S02]  /*3ced0*/  STL.64 [R1+0x1d18], R24 ;  /* 0x001d181801007387 */ /* 0x0001e40000100a00 */
[----:B0-----:R-:W2:Y:S04]  /*3cee0*/  LDL.64 R24, [R1+0x40] ;  /* 0x0000400001187983 */ /* 0x001ea80000100a00 */
[----:B--2---:R0:W-:Y:S04]  /*3cef0*/  STL.64 [R1+0x1db8], R24 ;  /* 0x001db81801007387 */ /* 0x0041e80000100a00 */
[----:B0-----:R-:W2:Y:S01]  /*3cf00*/  LDL.LU R24, [R1+0x4d0] ;  /* 0x0004d00001187983 */ /* 0x001ea20000300800 */
[----:B------:R-:W2:Y:S02]  /*3cf10*/  LDL.LU R25, [R1+0x4d4] ;  /* 0x0004d40001197983 */ /* 0x000ea40000300800 */
[----:B------:R-:W2:Y:S02]  /*3cf20*/  LDL.LU R26, [R1+0x4d8] ;  /* 0x0004d800011a7983 */ /* 0x000ea40000300800 */
[----:B------:R-:W2:Y:S01]  /*3cf30*/  LDL.LU R27, [R1+0x4dc] ;  /* 0x0004dc00011b7983 */ /* 0x000ea20000300800 */
[----:B------:R-:W3:Y:S01]  /*3cf40*/  LDL.LU.64 R6, [R1+0x1e18] ;  /* 0x001e180001067983 */ /* 0x000ee20000300a00 */
[----:B------:R-:W3:Y:S02]  /*3cf50*/  LDL.LU.64 R4, [R1+0x1e10] ;  /* 0x001e100001047983 */ /* 0x000ee40000300a00 */
[----:B------:R0:W-:Y:S02]  /*3cf60*/  STL.64 [R1+0x1c0], R16 ;  /* 0x0001c01001007387 */ /* 0x0001e40000100a00 */
[----:B------:R-:W-:Y:S01]  /*3cf70*/  STL.64 [R1+0x1c8], R18 ;  /* 0x0001c81201007387 */ /* 0x000fe20000100a00 */
[----:B0-----:R-:W3:Y:S01]  /*3cf80*/  LDL.LU.64 R16, [R1+0x1e08] ;  /* 0x001e080001107983 */ /* 0x001ee20000300a00 */
[----:B------:R-:W-:-:S02]  /*3cf90*/  IMAD.MOV.U32 R20, RZ, RZ, R3 ;  /* 0x000000ffff147224 */ /* 0x000fc400078e0003 */
[----:B------:R-:W-:-:S07]  /*3cfa0*/  IMAD.MOV.U32 R21, RZ, RZ, R2 ;  /* 0x000000ffff157224 */ /* 0x000fce00078e0002 */
[C---:B--2---:R-:W-:Y:S08]  /*3cfb0*/  HMMA.16816.F32 R24, R12.reuse, R20, R24 ;  /* 0x000000140c18723c */ /* 0x044ff00000001818 */
[----:B---3--:R-:W-:Y:S01]  /*3cfc0*/  HMMA.16816.F32 R4, R12, R16, R4 ;  /* 0x000000100c04723c */ /* 0x008fe20000001804 */
[----:B------:R-:W-:Y:S02]  /*3cfd0*/  IMAD.MOV.U32 R3, RZ, RZ, R16 ;  /* 0x000000ffff037224 */ /* 0x000fe400078e0010 */
[----:B------:R-:W-:Y:S11]  /*3cfe0*/  IMAD.MOV.U32 R2, RZ, RZ, R17 ;  /* 0x000000ffff027224 */ /* 0x000ff600078e0011 */
[----:B------:R-:W-:Y:S09]  /*3cff0*/  @!UPT UIADD3 URZ, URZ, URZ, URZ ;  /* 0x0000003f3f3ff290 */ /* 0x000ff2000fffe03f */
[----:B------:R-:W-:Y:S01]  /*3d000*/  STL.64 [R1+0x260], R4 ;  /* 0x0002600401007387 */ /* 0x000fe20000100a00 */
[----:B------:R0:W-:Y:S03]  /*3d010*/  STL.64 [R1+0x268], R6 ;  /* 0x0002680601007387 */ /* 0x0001e60000100a00 */
[----:B0-----:R-:W2:Y:S01]  /*3d020*/  LDL.LU.64 R6, [R1+0x1e00] ;  /* 0x001e000001067983 */ /* 0x001ea20000300a00 */
[----:B------:R-:W3:Y:S02]  /*3d030*/  LDL.LU.64 R4, [R1+0x1df8] ;  /* 0x001df80001047983 */ /* 0x000ee40000300a00 */
[----:B------:R-:W4:Y:S02]  /*3d040*/  LDL.LU.64 R18, [R1+0x1df0] ;  /* 0x001df00001127983 */ /* 0x000f240000300a00 */
[----:B------:R-:W4:Y:S01]  /*3d050*/  LDL.LU.64 R16, [R1+0x1de8] ;  /* 0x001de80001107983 */ /* 0x000f220000300a00 */
[----:B------:R0:W-:Y:S01]  /*3d060*/  STL.64 [R1+0x390], R24 ;  /* 0x0003901801007387 */ /* 0x0001e20000100a00 */
[----:B------:R-:W-:Y:S02]  /*3d070*/  STL.64 [R1+0x398], R26 ;  /* 0x0003981a01007387 */ /* 0x000fe40000100a00 */
[----:B0-----:R-:W-:-:S02]  /*3d080*/  IMAD.MOV.U32 R24, RZ, RZ, R11 ;  /* 0x000000ffff187224 */ /* 0x001fc400078e000b */
[----:B------:R-:W-:-:S05]  /*3d090*/  IMAD.MOV.U32 R25, RZ, RZ, R10 ;  /* 0x000000ffff197224 */ /* 0x000fca00078e000a */
[----:B------:R-:W-:Y:S01]  /*3d0a0*/  STL.64 [R1+0x1dd0], R24 ;  /* 0x001dd01801007387 */ /* 0x000fe20000100a00 */
        /* <DEDUP_REMOVED lines=12> */
[----:B0-----:R-:W4:Y:S01]  /*3d170*/  LDL.LU R8, [R1+0x450] ;  /* 0x0004500001087983 */ /* 0x001f220000300800 */
[----:B------:R-:W4:Y:S02]  /*3d180*/  LDL.LU R9, [R1+0x454] ;  /* 0x0004540001097983 */ /* 0x000f240000300800 */
[----:B------:R-:W4:Y:S02]  /*3d190*/  LDL.LU R10, [R1+0x458] ;  /* 0x00045800010a7983 */ /* 0x000f240000300800 */
[----:B------:R-:W4:Y:S01]  /*3d1a0*/  LDL.LU R11, [R1+0x45c] ;  /* 0x00045c00010b7983 */ /* 0x000f220000300800 */
[----:B------:R0:W-:Y:S02]  /*3d1b0*/  STL.64 [R1+0x1d80], R20 ;  /* 0x001d801401007387 */ /* 0x0001e40000100a00 */
[----:B0-----:R-:W-:-:S02]  /*3d1c0*/  IMAD.MOV.U32 R20, RZ, RZ, R3 ;  /* 0x000000ffff147224 */ /* 0x001fc400078e0003 */
[----:B------:R-:W-:-:S05]  /*3d1d0*/  IMAD.MOV.U32 R21, RZ, RZ, R2 ;  /* 0x000000ffff157224 */ /* 0x000fca00078e0002 */
[----:B------:R0:W-:Y:S04]  /*3d1e0*/  STL.64 [R1+0x1d98], R20 ;  /* 0x001d981401007387 */ /* 0x0001e80000100a00 */
        /* <DEDUP_REMOVED lines=9> */
[----:B------:R-:W2:Y:S02]  /*3d280*/  LDL.LU R21, [R1+0x414] ;  /* 0x0004140001157983 */ /* 0x000ea40000300800 */
[----:B------:R-:W3:Y:S01]  /*3d290*/  LDL.LU R22, [R1+0x418] ;  /* 0x0004180001167983 */ /* 0x000ee20000300800 */
[----:B------:R-:W3:Y:S01]  /*3d2a0*/  LDL.LU R23, [R1+0x41c] ;  /* 0x00041c0001177983 */ /* 0x000ee20000300800 */
[----:B------:R-:W-:Y:S02]  /*3d2b0*/  IMAD.MOV.U32 R24, RZ, RZ, R29 ;  /* 0x000000ffff187224 */ /* 0x000fe400078e001d */
[----:B------:R-:W-:Y:S01]  /*3d2c0*/  IMAD.MOV.U32 R25, RZ, RZ, R28 ;  /* 0x000000ffff197224 */ /* 0x000fe200078e001c */
        /* <DEDUP_REMOVED lines=8> */
[----:B0-----:R-:W3:Y:S01]  /*3d350*/  LDL.LU R4, [R1+0x370] ;  /* 0x0003700001047983 */ /* 0x001ee20000300800 */
[----:B------:R-:W3:Y:S02]  /*3d360*/  LDL.LU R5, [R1+0x374] ;  /* 0x0003740001057983 */ /* 0x000ee40000300800 */
[----:B------:R-:W2:Y:S02]  /*3d370*/  LDL.LU R6, [R1+0x378] ;  /* 0x0003780001067983 */ /* 0x000ea40000300800 */
[----:B------:R-:W2:Y:S01]  /*3d380*/  LDL.LU R7, [R1+0x37c] ;  /* 0x00037c0001077983 */ /* 0x000ea20000300800 */
[C---:B----4-:R-:W-:Y:S01]  /*3d390*/  HMMA.16816.F32 R24, R16.reuse, R24, R8 ;  /* 0x000000181018723c */ /* 0x050fe20000001808 */
[----:B--2---:R-:W-:Y:S01]  /*3d3a0*/  STL.64 [R1+0x1d90], R6 ;  /* 0x001d900601007387 */ /* 0x004fe20000100a00 */
[----:B---3--:R0:W-:Y:S03]  /*3d3b0*/  STL.64 [R1+0x1d88], R4 ;  /* 0x001d880401007387 */ /* 0x0081e60000100a00 */
[----:B0-----:R-:W2:Y:S01]  /*3d3c0*/  LDL.LU R4, [R1+0x400] ;  /* 0x0004000001047983 */ /* 0x001ea20000300800 */
[----:B------:R-:W2:Y:S02]  /*3d3d0*/  LDL.LU R5, [R1+0x404] ;  /* 0x0004040001057983 */ /* 0x000ea40000300800 */
[----:B------:R-:W2:Y:S02]  /*3d3e0*/  LDL.LU R6, [R1+0x408] ;  /* 0x0004080001067983 */ /* 0x000ea40000300800 */
[----:B------:R-:W2:Y:S01]  /*3d3f0*/  LDL.LU R7, [R1+0x40c] ;  /* 0x00040c0001077983 */ /* 0x000ea20000300800 */
[----:B------:R-:W3:Y:S01]  /*3d400*/  LDL.LU.64 R12, [R1+0x20] ;  /* 0x00002000010c7983 */ /* 0x000ee20000300a00 */
[----:B------:R-:W4:Y:S02]  /*3d410*/  LDL.LU.64 R10, [R1+0x1de0] ;  /* 0x001de000010a7983 */ /* 0x000f240000300a00 */
[----:B------:R-:W4:Y:S09]  /*3d420*/  LDL.LU.64 R8, [R1+0x1dd8] ;  /* 0x001dd80001087983 */ /* 0x000f320000300a00 */
[----:B------:R0:W-:Y:S01]  /*3d430*/  STL.64 [R1+0x470], R24 ;  /* 0x0004701801007387 */ /* 0x0001e20000100a00 */
[----:B------:R4:W-:Y:S04]  /*3d440*/  STL.64 [R1+0x478], R26 ;  /* 0x0004781a01007387 */ /* 0x0009e80000100a00 */
        /* <DEDUP_REMOVED lines=23> */
[----:B------:R-:W3:Y:S02]  /*3d5c0*/  LDL.LU.64 R20, [R1+0x1da0] ;  /* 0x001da00001147983 */ /* 0x000ee40000300a00 */
[----:B------:R0:W-:Y:S02]  /*3d5d0*/  STL.64 [R1+0x1d28], R8 ;  /* 0x001d280801007387 */ /* 0x0001e40000100a00 */
[----:B0-----:R-:W4:Y:S01]  /*3d5e0*/  LDL.LU R8, [R1+0x3c0] ;  /* 0x0003c00001087983 */ /* 0x001f220000300800 */
[----:B------:R-:W4:Y:S02]  /*3d5f0*/  LDL.LU R9, [R1+0x3c4] ;  /* 0x0003c40001097983 */ /* 0x000f240000300800 */
[----:B------:R-:W2:Y:S02]  /*3d600*/  LDL.LU R10, [R1+0x3c8] ;  /* 0x0003c800010a7983 */ /* 0x000ea40000300800 */
[----:B------:R-:W2:Y:S01]  /*3d610*/  LDL.LU R11, [R1+0x3cc] ;  /* 0x0003cc00010b7983 */ /* 0x000ea20000300800 */
[C---:B---3--:R-:W-:Y:S01]  /*3d620*/  HMMA.16816.F32 R20, R16.reuse, R12, R20 ;  /* 0x0000000c1014723c */ /* 0x048fe20000001814 */
[----:B--2---:R-:W-:Y:S01]  /*3d630*/  STL.64 [R1+0x1d48], R10 ;  /* 0x001d480a01007387 */ /* 0x004fe20000100a00 */
[----:B----4-:R0:W-:Y:S03]  /*3d640*/  STL.64 [R1+0x1d40], R8 ;  /* 0x001d400801007387 */ /* 0x0101e60000100a00 */
[----:B0-----:R-:W2:Y:S01]  /*3d650*/  LDL.LU R8, [R1+0x3e0] ;  /* 0x0003e00001087983 */ /* 0x001ea20000300800 */
[----:B------:R-:W2:Y:S02]  /*3d660*/  LDL.LU R9, [R1+0x3e4] ;  /* 0x0003e40001097983 */ /* 0x000ea40000300800 */
[----:B------:R-:W2:Y:S02]  /*3d670*/  LDL.LU R10, [R1+0x3e8] ;  /* 0x0003e800010a7983 */ /* 0x000ea40000300800 */
[----:B------:R-:W2:Y:S11]  /*3d680*/  LDL.LU R11, [R1+0x3ec] ;  /* 0x0003ec00010b7983 */ /* 0x000eb60000300800 */
[----:B------:R-:W-:Y:S02]  /*3d690*/  @!UPT UIADD3 URZ, URZ, URZ, URZ ;  /* 0x0000003f3f3ff290 */ /* 0x000fe4000fffe03f */
        /* <DEDUP_REMOVED lines=8> */
[----:B------:R3:W-:Y:S03]  /*3d720*/  STL.64 [R1+0x428], R22 ;  /* 0x0004281601007387 */ /* 0x0007e60000100a00 */
[----:B0-----:R-:W3:Y:S02]  /*3d730*/  LDL.LU.64 R20, [R1+0x1d80] ;  /* 0x001d800001147983 */ /* 0x001ee40000300a00 */
[C---:B---3--:R-:W-:Y:S02]  /*3d740*/  HMMA.16816.F32 R20, R16.reuse, R20, R4 ;  /* 0x000000141014723c */ /* 0x048fe40000001804 */
[----:B------:R-:W3:Y:S01]  /*3d750*/  LDL.LU.64 R6, [R1+0x1d78] ;  /* 0x001d780001067983 */ /* 0x000ee20000300a00 */
[----:B------:R-:W4:Y:S11]  /*3d760*/  LDL.LU.64 R4, [R1+0x1d70] ;  /* 0x001d700001047983 */ /* 0x000f360000300a00 */
[----:B------:R-:W-:Y:S09]  /*3d770*/  @!UPT UIADD3 URZ, URZ, URZ, URZ ;  /* 0x0000003f3f3ff290 */ /* 0x000ff2000fffe03f */
[----:B------:R-:W-:Y:S01]  /*3d780*/  STL.64 [R1+0x410], R20 ;  /* 0x0004101401007387 */ /* 0x000fe20000100a00 */
[----:B------:R0:W-:Y:S03]  /*3d790*/  STL.64 [R1+0x418], R22 ;  /* 0x0004181601007387 */ /* 0x0001e60000100a00 */
[----:B0-----:R-:W4:Y:S01]  /*3d7a0*/  LDL.LU.64 R22, [R1+0x1d68] ;  /* 0x001d680001167983 */ /* 0x001f220000300a00 */
[----:B------:R-:W4:Y:S02]  /*3d7b0*/  LDL.LU.64 R20, [R1+0x1d60] ;  /* 0x001d600001147983 */ /* 0x000f240000300a00 */
[----:B----4-:R-:W-:Y:S01]  /*3d7c0*/  HMMA.16816.F32 R16, R16, R4, R20 ;  /* 0x000000041010723c */ /* 0x010fe20000001814 */
[----:B------:R-:W2:Y:S01]  /*3d7d0*/  LDL.LU.64 R22, [R1+0x1d58] ;  /* 0x001d580001167983 */ /* 0x000ea20000300a00 */
[----:B------:R-:W2:Y:S02]  /*3d7e0*/  LDL.LU.64 R20, [R1+0x1d50] ;  /* 0x001d500001147983 */ /* 0x000ea40000300a00 */
[----:B---3--:R-:W-:Y:S02]  /*3d7f0*/  STL.64 [R1+0x1ce8], R6 ;  /* 0x001ce80601007387 */ /* 0x008fe40000100a00 */
[----:B------:R0:W-:Y:S02]  /*3d800*/  STL.64 [R1+0x1ce0], R4 ;  /* 0x001ce00401007387 */ /* 0x0001e40000100a00 */
[----:B------:R-:W-:-:S02]  /*3d810*/  IMAD.MOV.U32 R3, RZ, RZ, R24 ;  /* 0x000000ffff037224 */ /* 0x000fc400078e0018 */
[----:B------:R-:W-:Y:S11]  /*3d820*/  IMAD.MOV.U32 R2, RZ, RZ, R25 ;  /* 0x000000ffff027224 */ /* 0x000ff600078e0019 */
[----:B------:R-:W-:Y:S02]  /*3d830*/  @!UPT UIADD3 URZ, URZ, URZ, URZ ;  /* 0x0000003f3f3ff290 */ /* 0x000fe4000fffe03f */
[----:B------:R1:W-:Y:S01]  /*3d840*/  STL.64 [R1+0x370], R16 ;  /* 0x0003701001007387 */ /* 0x0003e20000100a00 */
[----:B------:R-:W-:Y:S02]  /*3d850*/  STL.64 [R1+0x378], R18 ;  /* 0x0003781201007387 */ /* 0x000fe40000100a00 */
[----:B0-----:R-:W3:Y:S02]  /*3d860*/  LDL.LU R4, [R1+0x3d0] ;  /* 0x0003d00001047983 */ /* 0x001ee40000300800 */
[----:B------:R-:W3:Y:S01]  /*3d870*/  LDL.LU R5, [R1+0x3d4] ;  /* 0x0003d40001057983 */ /* 0x000ee20000300800 */
[----:B------:R-:W3:Y:S01]  /*3d880*/  LDL.LU R6, [R1+0x3d8] ;  /* 0x0003d80001067983 */ /* 0x000ee20000300800 */
[----:B------:R-:W3:Y:S03]  /*3d890*/  LDL.LU R7, [R1+0x3dc] ;  /* 0x0003dc0001077983 */ /* 0x000ee60000300800 */
[----:B-1----:R-:W4:Y:S01]  /*3d8a0*/  LDL.LU.64 R16, [R1+0x10] ;  /* 0x0000100001107983 */ /* 0x002f220000300a00 */
        /* <DEDUP_REMOVED lines=20> */
[----:B------:R0:W-:Y:S01]  /*3d9f0*/  STL.64 [R1+0x3e0], R8 ;  /* 0x0003e00801007387 */ /* 0x0001e20000100a00 */
[----:B------:R-:W-:Y:S03]  /*3da00*/  STL.64 [R1+0x3e8], R10 ;  /* 0x0003e80a01007387 */ /* 0x000fe60000100a00 */
[----:B0-----:R-:W2:Y:S01]  /*3da10*/  LDL.LU.64 R8, [R1+0x1d28] ;  /* 0x001d280001087983 */ /* 0x001ea20000300a00 */
[----:B------:R-:W2:Y:S02]  /*3da20*/  LDL.LU.64 R26, [R1+0x1d20] ;  /* 0x001d2000011a7983 */ /* 0x000ea40000300a00 */
[----:B------:R-:W2:Y:S02]  /*3da30*/  LDL.LU.64 R24, [R1+0x1d18] ;  /* 0x001d180001187983 */ /* 0x000ea40000300a00 */
        /* <DEDUP_REMOVED lines=9> */
[----:B------:R-:W-:-:S05]  /*3dad0*/  IMAD.MOV.U32 R9, RZ, RZ, R6 ;  /* 0x000000ffff097224 */ /* 0x000fca00078e0006 */
[----:B------:R0:W-:Y:S02]  /*3dae0*/  STL.64 [R1+0x1ca0], R8 ;  /* 0x001ca00801007387 */ /* 0x0001e40000100a00 */
[----:B0-----:R-:W-:Y:S02]  /*3daf0*/  IMAD.MOV.U32 R8, RZ, RZ, R5 ;  /* 0x000000ffff087224 */ /* 0x001fe400078e0005 */
[----:B------:R-:W-:-:S05]  /*3db00*/  IMAD.MOV.U32 R9, RZ, RZ, R4 ;  /* 0x000000ffff097224 */ /* 0x000fca00078e0004 */
[----:B------:R0:W-:Y:S02]  /*3db10*/  STL.64 [R1+0x1cb8], R8 ;  /* 0x001cb80801007387 */ /* 0x0001e40000100a00 */
[----:B0-----:R-:W-:Y:S02]  /*3db20*/  IMAD.MOV.U32 R8, RZ, RZ, R3 ;  /* 0x000000ffff087224 */ /* 0x001fe400078e0003 */
[----:B------:R-:W-:-:S05]  /*3db30*/  IMAD.MOV.U32 R9, RZ, RZ, R2 ;  /* 0x000000ffff097224 */ /* 0x000fca00078e0002 */
[----:B------:R0:W-:Y:S04]  /*3db40*/  STL.64 [R1+0x1cf0], R8 ;  /* 0x001cf00801007387 */ /* 0x0001e80000100a00 */
[----:B0-----:R-:W3:Y:S01]  /*3db50*/  LDL.LU R8, [R1+0x2c0] ;  /* 0x0002c00001087983 */ /* 0x001ee20000300800 */
[C---:B--2---:R-:W-:Y:S11]  /*3db60*/  HMMA.16816.F32 R4, R20.reuse, R12, R24 ;  /* 0x0000000c1404723c */ /* 0x044ff60000001818 */
[----:B------:R-:W-:Y:S11]  /*3db70*/  @!UPT UIADD3 URZ, URZ, URZ, URZ ;  /* 0x0000003f3f3ff290 */ /* 0x000ff6000fffe03f */
[----:B------:R-:W-:Y:S01]  /*3db80*/  @!UPT UIADD3 URZ, URZ, URZ, URZ ;  /* 0x0000003f3f3ff290 */ /* 0x000fe2000fffe03f */
[----:B------:R-:W-:Y:S01]  /*3db90*/  STL.64 [R1+0x3c0], R4 ;  /* 0x0003c00401007387 */ /* 0x000fe20000100a00 */
[----:B------:R-:W-:Y:S02]  /*3dba0*/  STL.64 [R1+0x3c8], R6 ;  /* 0x0003c80601007387 */ /* 0x000fe40000100a00 */
[----:B------:R-:W3:Y:S02]  /*3dbb0*/  LDL.LU R9, [R1+0x2c4] ;  /* 0x0002c40001097983 */ /* 0x000ee40000300800 */
[----:B------:R-:W2:Y:S01]  /*3dbc0*/  LDL.LU R10, [R1+0x2c8] ;  /* 0x0002c800010a7983 */ /* 0x000ea20000300800 */
[----:B------:R-:W2:Y:S04]  /*3dbd0*/  LDL.LU R11, [R1+0x2cc] ;  /* 0x0002cc00010b7983 */ /* 0x000ea80000300800 */
[----:B--2---:R-:W-:Y:S01]  /*3dbe0*/  STL.64 [R1+0x1d00], R10 ;  /* 0x001d000a01007387 */ /* 0x004fe20000100a00 */
[----:B---3--:R0:W-:Y:S03]  /*3dbf0*/  STL.64 [R1+0x1cf8], R8 ;  /* 0x001cf80801007387 */ /* 0x0081e60000100a00 */
[----:B0-----:R-:W4:Y:S01]  /*3dc00*/  LDL.LU R8, [R1+0x2d0] ;  /* 0x0002d00001087983 */ /* 0x001f220000300800 */
[----:B------:R-:W4:Y:S02]  /*3dc10*/  LDL.LU R9, [R1+0x2d4] ;  /* 0x0002d40001097983 */ /* 0x000f240000300800 */
[----:B------:R-:W4:Y:S02]  /*3dc20*/  LDL.LU R10, [R1+0x2d8] ;  /* 0x0002d800010a7983 */ /* 0x000f240000300800 */
[----:B------:R-:W4:Y:S01]  /*3dc30*/  LDL.LU R11, [R1+0x2dc] ;  /* 0x0002dc00010b7983 */ /* 0x000f220000300800 */
[----:B------:R-:W2:Y:S01]  /*3dc40*/  LDL.64 R4, [R1] ;  /* 0x0000000001047983 */ /* 0x000ea20000100a00 */
[----:B------:R-:W3:Y:S02]  /*3dc50*/  LDL.LU R24, [R1+0x1a0] ;  /* 0x0001a00001187983 */ /* 0x000ee40000300800 */
[----:B------:R-:W3:Y:S02]  /*3dc60*/  LDL.LU R25, [R1+0x1a4] ;  /* 0x0001a40001197983 */ /* 0x000ee40000300800 */
[----:B------:R-:W3:Y:S01]  /*3dc70*/  LDL.LU R26, [R1+0x1a8] ;  /* 0x0001a800011a7983 */ /* 0x000ee20000300800 */
[----:B------:R-:W3:Y:S01]  /*3dc80*/  LDL.LU R27, [R1+0x1ac] ;  /* 0x0001ac00011b7983 */ /* 0x000ee20000300800 */
        /* <DEDUP_REMOVED lines=11> */
[----:B----4-:R-:W-:Y:S01]  /*3dd40*/  HMMA.16816.F32 R8, R20, R16, R8 ;  /* 0x000000101408723c */ /* 0x010fe20000001808 */
[----:B--2---:R-:W-:Y:S01]  /*3dd50*/  STL.64 [R1+0x1cb0], R14 ;  /* 0x001cb00e01007387 */ /* 0x004fe20000100a00 */
[----:B------:R0:W-:Y:S03]  /*3dd60*/  STL.64 [R1+0x1ca8], R12 ;  /* 0x001ca80c01007387 */ /* 0x0001e60000100a00 */
        /* <DEDUP_REMOVED lines=13> */
[----:B------:R-:W4:Y:S02]  /*3de40*/  LDL.LU.64 R8, [R1+0x1cf8] ;  /* 0x001cf80001087983 */ /* 0x000f240000300a00 */
[----:B------:R0:W-:Y:S02]  /*3de50*/  STL.64 [R1+0x1c78], R16 ;  /* 0x001c781001007387 */ /* 0x0001e40000100a00 */
[----:B------:R-:W-:-:S02]  /*3de60*/  IMAD.MOV.U32 R3, RZ, RZ, R4 ;  /* 0x000000ffff037224 */ /* 0x000fc400078e0004 */
[----:B------:R-:W-:Y:S01]  /*3de70*/  IMAD.MOV.U32 R2, RZ, RZ, R5 ;  /* 0x000000ffff027224 */ /* 0x000fe200078e0005 */
[----:B0-----:R-:W2:Y:S01]  /*3de80*/  LDL.LU R16, [R1+0x1d0] ;  /* 0x0001d00001107983 */ /* 0x001ea20000300800 */
[----:B------:R-:W2:Y:S02]  /*3de90*/  LDL.LU R17, [R1+0x1d4] ;  /* 0x0001d40001117983 */ /* 0x000ea40000300800 */
[----:B------:R-:W2:Y:S02]  /*3dea0*/  LDL.LU R18, [R1+0x1d8] ;  /* 0x0001d80001127983 */ /* 0x000ea40000300800 */
[----:B------:R-:W2:Y:S01]  /*3deb0*/  LDL.LU R19, [R1+0x1dc] ;  /* 0x0001dc0001137983 */ /* 0x000ea20000300800 */
[C---:B----4-:R-:W-:Y:S11]  /*3dec0*/  HMMA.16816.F32 R8, R20.reuse, R4, R8 ;  /* 0x000000041408723c */ /* 0x050ff60000001808 */
[----:B------:R-:W-:Y:S11]  /*3ded0*/  @!UPT UIADD3 URZ, URZ, URZ, URZ ;  /* 0x0000003f3f3ff290 */ /* 0x000ff6000fffe03f */
[----:B------:R-:W-:Y:S01]  /*3dee0*/  @!UPT UIADD3 URZ, URZ, URZ, URZ ;  /* 0x0000003f3f3ff290 */ /* 0x000fe2000fffe03f */
[----:B------:R0:W-:Y:S01]  /*3def0*/  STL.64 [R1+0x3a0], R8 ;  /* 0x0003a00801007387 */ /* 0x0001e20000100a00 */
[----:B------:R2:W-:Y:S03]  /*3df00*/  STL.64 [R1+0x3a8], R10 ;  /* 0x0003a80a01007387 */ /* 0x0005e60000100a00 */
[----:B0-----:R-:W2:Y:S01]  /*3df10*/  LDL.LU.64 R8, [R1+0x1cf0] ;  /* 0x001cf00001087983 */ /* 0x001ea20000300a00 */
[----:B------:R-:W4:Y:S02]  /*3df20*/  LDL.LU.64 R6, [R1+0x1ce8] ;  /* 0x001ce80001067983 */ /* 0x000f240000300a00 */
[----:B------:R-:W3:Y:S02]  /*3df30*/  LDL.LU.64 R4, [R1+0x1ce0] ;  /* 0x001ce00001047983 */ /* 0x000ee40000300a00 */
[----:B---3--:R-:W-:Y:S01]  /*3df40*/  HMMA.16816.F32 R20, R20, R4, R24 ;  /* 0x000000041414723c */ /* 0x008fe20000001818 */
[----:B------:R-:W2:Y:S01]  /*3df50*/  LDL.LU.64 R26, [R1+0x1cd8] ;  /* 0x001cd800011a7983 */ /* 0x000ea20000300a00 */
[----:B------:R-:W2:Y:S11]  /*3df60*/  LDL.LU.64 R24, [R1+0x1cd0] ;  /* 0x001cd00001187983 */ /* 0x000eb60000300a00 */
[----:B------:R-:W-:Y:S10]  /*3df70*/  @!UPT UIADD3 URZ, URZ, URZ, URZ ;  /* 0x0000003f3f3ff290 */ /* 0x000ff4000fffe03f */
[----:B------:R-:W-:Y:S01]  /*3df80*/  STL.64 [R1+0x2e0], R20 ;  /* 0x0002e01401007387 */ /* 0x000fe20000100a00 */
[----:B------:R-:W-:Y:S01]  /*3df90*/  STL.64 [R1+0x2e8], R22 ;  /* 0x0002e81601007387 */ /* 0x000fe20000100a00 */
        /* <DEDUP_REMOVED lines=21> */
[----:B--2---:R-:W-:Y:S11]  /*3e0f0*/  HMMA.16816.F32 R12, R24, R8, R12 ;  /* 0x00000008180c723c */ /* 0x004ff6000000180c */
[----:B------:R-:W-:Y:S11]  /*3e100*/  @!UPT UIADD3 URZ, URZ, URZ, URZ ;  /* 0x0000003f3f3ff290 */ /* 0x000ff6000fffe03f */
[----:B------:R-:W-:Y:S01]  /*3e110*/  @!UPT UIADD3 URZ, URZ, URZ, URZ ;  /* 0x0000003f3f3ff290 */ /* 0x000fe2000fffe03f */
[----:B------:R0:W-:Y:S01]  /*3e120*/  STL.64 [R1+0x2a0], R12 ;  /* 0x0002a00c01007387 */ /* 0x0001e20000100a00 */
[----:B------:R-:W-:Y:S03]  /*3e130*/  STL.64 [R1+0x2a8], R14 ;  /* 0x0002a80e01007387 */ /* 0x000fe60000100a00 */
[----:B0-----:R-:W2:Y:S01]  /*3e140*/  LDL.LU.64 R12, [R1+0x1c80] ;  /* 0x001c8000010c7983 */ /* 0x001ea20000300a00 */
[----:B------:R-:W-:Y:S02]  /*3e150*/  IMAD.MOV.U32 R20, RZ, RZ, R3 ;  /* 0x000000ffff147224 */ /* 0x000fe400078e0003 */
[----:B------:R-:W-:Y:S02]  /*3e160*/  IMAD.MOV.U32 R21, RZ, RZ, R2 ;  /* 0x000000ffff157224 */ /* 0x000fe400078e0002 */
[----:B------:R-:W-:Y:S02]  /*3e170*/  IMAD.MOV.U32 R2, RZ, RZ, R8 ;  /* 0x000000ffff027224 */ /* 0x000fe400078e0008 */
[----:B------:R-:W-:-:S02]  /*3e180*/  IMAD.MOV.U32 R3, RZ, RZ, R9 ;  /* 0x000000ffff037224 */ /* 0x000fc400078e0009 */
[----:B----4-:R-:W0:Y:S04]  /*3e190*/  LDSM.16.MT88.4 R8, [R7+0xc100] ;  /* 0x00c100000708783b */ /* 0x010e280000004200 */
[----:B0-----:R-:W-:Y:S01]  /*3e1a0*/  STL.64 [R1+0x1c60], R10 ;  /* 0x001c600a01007387 */ /* 0x001fe20000100a00 */
[----:B------:R0:W-:Y:S03]  /*3e1b0*/  STL.64 [R1+0x1c58], R8 ;  /* 0x001c580801007387 */ /* 0x0001e60000100a00 */
        /* <DEDUP_REMOVED lines=9> */
[----:B------:R1:W-:Y:S01]  /*3e250*/  STL.64 [R1+0x290], R16 ;  /* 0x0002901001007387 */ /* 0x0003e20000100a00 */
[----:B------:R-:W-:Y:S03]  /*3e260*/  STL.64 [R1+0x298], R18 ;  /* 0x0002981201007387 */ /* 0x000fe60000100a00 */
[----:B-1----:R-:W2:Y:S01]  /*3e270*/  LDL.LU.64 R16, [R1+0x1c78] ;  /* 0x001c780001107983 */ /* 0x002ea20000300a00 */
[----:B------:R-:W4:Y:S03]  /*3e280*/  LDL.LU R7, [R1+0x1c70] ;  /* 0x001c700001077983 */ /* 0x000f260000300800 */
[----:B0-----:R-:W-:Y:S01]  /*3e290*/  STL.64 [R1+0x1bd0], R14 ;  /* 0x001bd00e01007387 */ /* 0x001fe20000100a00 */
[----:B------:R0:W-:Y:S03]  /*3e2a0*/  STL.64 [R1+0x1bc8], R12 ;  /* 0x001bc80c01007387 */ /* 0x0001e60000100a00 */
[----:B0-----:R-:W2:Y:S01]  /*3e2b0*/  LDL.LU R12, [R1+0x270] ;  /* 0x00027000010c7983 */ /* 0x001ea20000300800 */
[----:B------:R-:W2:Y:S02]  /*3e2c0*/  LDL.LU R13, [R1+0x274] ;  /* 0x00027400010d7983 */ /* 0x000ea40000300800 */
[----:B------:R-:W2:Y:S02]  /*3e2d0*/  LDL.LU R14, [R1+0x278] ;  /* 0x00027800010e7983 */ /* 0x000ea40000300800 */
[----:B------:R-:W2:Y:S01]  /*3e2e0*/  LDL.LU R15, [R1+0x27c] ;  /* 0x00027c00010f7983 */ /* 0x000ea20000300800 */
[C---:B---3--:R-:W-:Y:S01]  /*3e2f0*/  HMMA.16816.F32 R8, R24.reuse, R20, R8 ;  /* 0x000000141808723c */ /* 0x048fe20000001808 */
[----:B------:R-:W-:Y:S07]  /*3e300*/  LDSM.16.MT88.4 R20, [R0+0xe080] ;  /* 0x00e080000014783b */ /* 0x000fee0000004200 */
[----:B--2---:R-:W-:Y:S11]  /*3e310*/  HMMA.16816.F32 R12, R24, R16, R12 ;  /* 0x00000010180c723c */ /* 0x004ff6000000180c */
[----:B------:R-:W-:Y:S11]  /*3e320*/  @!UPT UIADD3 URZ, URZ, URZ, URZ ;  /* 0x0000003f3f3ff290 */ /* 0x000ff6000fffe03f */
[----:B------:R-:W-:Y:S01]  /*3e330*/  @!UPT UIADD3 URZ, URZ, URZ, URZ ;  /* 0x0000003f3f3ff290 */ /* 0x000fe2000fffe03f */
[----:B------:R0:W-:Y:S02]  /*3e340*/  STL.64 [R1+0x280], R12 ;  /* 0x0002800c01007387 */ /* 0x0001e40000100a00 */
[----:B0-----:R-:W-:Y:S02]  /*3e350*/  IMAD.MOV.U32 R13, RZ, RZ, R16 ;  /* 0x000000ffff0d7224 */ /* 0x001fe400078e0010 */
[----:B------:R-:W-:Y:S02]  /*3e360*/  IMAD.MOV.U32 R12, RZ, RZ, R17 ;  /* 0x000000ffff0c7224 */ /* 0x000fe400078e0011 */
[----:B------:R-:W0:Y:S04]  /*3e370*/  LDSM.16.MT88.4 R16, [R0+0xe000] ;  /* 0x00e000000010783b */ /* 0x000e280000004200 */
[----:B------:R-:W-:Y:S04]  /*3e380*/  STL.64 [R1+0x288], R14 ;  /* 0x0002880e01007387 */ /* 0x000fe80000100a00 */
[----:B0-----:R-:W-:Y:S01]  /*3e390*/  STL.64 [R1+0x1b40], R18 ;  /* 0x001b401201007387 */ /* 0x001fe20000100a00 */
[----:B------:R0:W-:Y:S02]  /*3e3a0*/  STL.64 [R1+0x1b38], R16 ;  /* 0x001b381001007387 */ /* 0x0001e40000100a00 */
[----:B0-----:R-:W-:-:S02]  /*3e3b0*/  IMAD.MOV.U32 R16, RZ, RZ, R13 ;  /* 0x000000ffff107224 */ /* 0x001fc400078e000d */
[----:B------:R-:W-:-:S05]  /*3e3c0*/  IMAD.MOV.U32 R17, RZ, RZ, R12 ;  /* 0x000000ffff117224 */ /* 0x000fca00078e000c */
[----:B------:R-:W-:Y:S01]  /*3e3d0*/  STL.64 [R1+0x1c20], R16 ;  /* 0x001c201001007387 */ /* 0x000fe20000100a00 */
[----:B------:R-:W-:Y:S02]  /*3e3e0*/  STL.64 [R1+0x1ab8], R22 ;  /* 0x001ab81601007387 */ /* 0x000fe40000100a00 */
[----:B------:R-:W-:Y:S02]  /*3e3f0*/  STL.64 [R1+0x270], R8 ;  /* 0x0002700801007387 */ /* 0x000fe40000100a00 */
[----:B------:R-:W-:Y:S01]  /*3e400*/  STL.64 [R1+0x278], R10 ;  /* 0x0002780a01007387 */ /* 0x000fe20000100a00 */
[----:B------:R0:W-:Y:S04]  /*3e410*/  STL.64 [R1+0x1ab0], R20 ;  /* 0x001ab01401007387 */ /* 0x0001e80000100a00 */
[----:B0-----:R-:W2:Y:S01]  /*3e420*/  LDL.LU R20, [R1+0x70] ;  /* 0x0000700001147983 */ /* 0x001ea20000300800 */
[----:B------:R-:W2:Y:S02]  /*3e430*/  LDL.LU R21, [R1+0x74] ;  /* 0x0000740001157983 */ /* 0x000ea40000300800 */
[----:B------:R-:W3:Y:S02]  /*3e440*/  LDL.LU R22, [R1+0x78] ;  /* 0x0000780001167983 */ /* 0x000ee40000300800 */
[----:B------:R-:W3:Y:S01]  /*3e450*/  LDL.LU R23, [R1+0x7c] ;  /* 0x00007c0001177983 */ /* 0x000ee20000300800 */
        /* <DEDUP_REMOVED lines=11> */
[----:B------:R-:W2:Y:S02]  /*3e510*/  LDL.LU R19, [R1+0x56c] ;  /* 0x00056c0001137983 */ /* 0x000ea40000300800 */
[----:B--2---:R-:W-:Y:S01]  /*3e520*/  STL.64 [R1+0x1c30], R18 ;  /* 0x001c301201007387 */ /* 0x004fe20000100a00 */
[----:B------:R0:W-:Y:S03]  /*3e530*/  STL.64 [R1+0x1c28], R16 ;  /* 0x001c281001007387 */ /* 0x0001e60000100a00 */
[----:B0-----:R-:W2:Y:S04]  /*3e540*/  LDL.LU.64 R16, [R1+0x50] ;  /* 0x0000500001107983 */ /* 0x001ea80000300a00 */
[----:B--2---:R0:W-:Y:S04]  /*3e550*/  STL.64 [R1+0x1c40], R16 ;  /* 0x001c401001007387 */ /* 0x0041e80000100a00 */
[----:B0-----:R-:W2:Y:S01]  /*3e560*/  LDL.LU.64 R16, [R1+0x60] ;  /* 0x0000600001107983 */ /* 0x001ea20000300a00 */
        /* <DEDUP_REMOVED lines=8> */
[----:B0-----:R-:W2:Y:S01]  /*3e5f0*/  LDL.LU.64 R12, [R1+0x40] ;  /* 0x00004000010c7983 */ /* 0x001ea20000300a00 */
[----:B------:R-:W-:Y:S03]  /*3e600*/  HMMA.16816.F32 R24, R24, R4, R8 ;  /* 0x000000041818723c */ /* 0x000fe60000001808 */
[----:B--2---:R0:W-:Y:S04]  /*3e610*/  STL.64 [R1+0x1c38], R12 ;  /* 0x001c380c01007387 */ /* 0x0041e80000100a00 */
[----:B0-----:R-:W2:Y:S01]  /*3e620*/  LDL.LU R12, [R1+0x570] ;  /* 0x00057000010c7983 */ /* 0x001ea20000300800 */
[----:B------:R-:W2:Y:S02]  /*3e630*/  LDL.LU R13, [R1+0x574] ;  /* 0x00057400010d7983 */ /* 0x000ea40000300800 */
[----:B------:R-:W2:Y:S02]  /*3e640*/  LDL.LU R14, [R1+0x578] ;  /* 0x00057800010e7983 */ /* 0x000ea40000300800 */
[----:B------:R-:W2:Y:S01]  /*3e650*/  LDL.LU R15, [R1+0x57c] ;  /* 0x00057c00010f7983 */ /* 0x000ea20000300800 */
[----:B---3--:R-:W-:Y:S01]  /*3e660*/  STL.64 [R1+0x1b50], R22 ;  /* 0x001b501601007387 */ /* 0x008fe20000100a00 */
[----:B------:R0:W-:Y:S03]  /*3e670*/  STL.64 [R1+0x1b48], R20 ;  /* 0x001b481401007387 */ /* 0x0001e60000100a00 */
[----:B0-----:R-:W3:Y:S01]  /*3e680*/  LDL.LU R20, [R1+0x90] ;  /* 0x0000900001147983 */ /* 0x001ee20000300800 */
[----:B------:R-:W3:Y:S02]  /*3e690*/  LDL.LU R21, [R1+0x94] ;  /* 0x0000940001157983 */ /* 0x000ee40000300800 */
[----:B------:R-:W2:Y:S02]  /*3e6a0*/  LDL.LU R22, [R1+0x98] ;  /* 0x0000980001167983 */ /* 0x000ea40000300800 */
[----:B------:R-:W2:Y:S02]  /*3e6b0*/  LDL.LU R23, [R1+0x9c] ;  /* 0x00009c0001177983 */ /* 0x000ea40000300800 */
[----:B--2---:R-:W-:Y:S01]  /*3e6c0*/  STL.64 [R1+0x1b60], R22 ;  /* 0x001b601601007387 */ /* 0x004fe20000100a00 */
[----:B---3--:R0:W-:Y:S02]  /*3e6d0*/  STL.64 [R1+0x1b58], R20 ;  /* 0x001b581401007387 */ /* 0x0081e40000100a00 */
[----:B0-----:R-:W-:-:S02]  /*3e6e0*/  IMAD.MOV.U32 R20, RZ, RZ, R29 ;  /* 0x000000ffff147224 */ /* 0x001fc400078e001d */
[----:B------:R-:W-:Y:S01]  /*3e6f0*/  IMAD.MOV.U32 R21, RZ, RZ, R28 ;  /* 0x000000ffff157224 */ /* 0x000fe200078e001c */
[----:B------:R-:W2:Y:S01]  /*3e700*/  LDL.LU R29, [R1+0x1c6c] ;  /* 0x001c6c00011d7983 */ /* 0x000ea20000300800 */
[----:B------:R-:W3:Y:S02]  /*3e710*/  LDL.LU R28, [R1+0x1c68] ;  /* 0x001c6800011c7983 */ /* 0x000ee40000300800 */
[----:B------:R-:W2:Y:S02]  /*3e720*/  LDL.LU.64 R10, [R1+0x1c60] ;  /* 0x001c6000010a7983 */ /* 0x000ea40000300a00 */
[----:B------:R-:W2:Y:S01]  /*3e730*/  LDL.LU.64 R8, [R1+0x1c58] ;  /* 0x001c580001087983 */ /* 0x000ea20000300a00 */
[----:B----4-:R-:W-:Y:S01]  /*3e740*/  STL.64 [R1+0x1be0], R6 ;  /* 0x001be00601007387 */ /* 0x010fe20000100a00 */
[----:B------:R0:W-:Y:S02]  /*3e750*/  STL.64 [R1+0x1bd8], R4 ;  /* 0x001bd80401007387 */ /* 0x0001e40000100a00 */
[----:B------:R-:W-:Y:S02]  /*3e760*/  STL.64 [R1+0x1d0], R24 ;  /* 0x0001d01801007387 */ /* 0x000fe40000100a00 */
[----:B------:R-:W-:Y:S02]  /*3e770*/  STL.64 [R1+0x1d8], R26 ;  /* 0x0001d81a01007387 */ /* 0x000fe40000100a00 */
[----:B------:R1:W4:Y:S04]  /*3e780*/  LDSM.16.MT88.4 R24, [R0+0xe100] ;  /* 0x00e100000018783b */ /* 0x0003280000004200 */
[----:B0-----:R-:W2:Y:S01]  /*3e790*/  LDL.LU R4, [R1+0x580] ;  /* 0x0005800001047983 */ /* 0x001ea20000300800 */
[----:B------:R-:W2:Y:S02]  /*3e7a0*/  LDL.LU R5, [R1+0x584] ;  /* 0x0005840001057983 */ /* 0x000ea40000300800 */
[----:B------:R-:W2:Y:S02]  /*3e7b0*/  LDL.LU R6, [R1+0x588] ;  /* 0x0005880001067983 */ /* 0x000ea40000300800 */
[----:B------:R-:W2:Y:S01]  /*3e7c0*/  LDL.LU R7, [R1+0x58c] ;  /* 0x00058c0001077983 */ /* 0x000ea20000300800 */
[----:B-1----:R-:W3:Y:S04]  /*3e7d0*/  LDL.LU R0, [R1+0x1c50] ;  /* 0x001c500001007983 */ /* 0x002ee80000300800 */
[----:B----4-:R-:W-:Y:S01]  /*3e7e0*/  STL.64 [R1+0x1a48], R26 ;  /* 0x001a481a01007387 */ /* 0x010fe20000100a00 */
[----:B------:R0:W-:Y:S02]  /*3e7f0*/  STL.64 [R1+0x1a40], R24 ;  /* 0x001a401801007387 */ /* 0x0001e40000100a00 */
[----:B0-----:R-:W-:-:S02]  /*3e800*/  IMAD.MOV.U32 R24, RZ, RZ, R2 ;  /* 0x000000ffff187224 */ /* 0x001fc400078e0002 */
[----:B------:R-:W-:Y:S01]  /*3e810*/  IMAD.MOV.U32 R25, RZ, RZ, R3 ;  /* 0x000000ffff197224 */ /* 0x000fe200078e0003 */
[----:B------:R-:W4:Y:S01]  /*3e820*/  LDL.LU R2, [R1+0x1c4c] ;  /* 0x001c4c0001027983 */ /* 0x000f220000300800 */
[----:B------:R-:W3:Y:S02]  /*3e830*/  LDL.LU R3, [R1+0x1c48] ;  /* 0x001c480001037983 */ /* 0x000ee40000300800 */
[----:B------:R-:W3:Y:S02]  /*3e840*/  LDL R26, [R1+0x38] ;  /* 0x00003800011a7983 */ /* 0x000ee40000100800 */
[----:B------:R-:W3:Y:S01]  /*3e850*/  LDL R27, [R1+0x3c] ;  /* 0x00003c00011b7983 */ /* 0x000ee20000100800 */
[C---:B--2---:R-:W-:Y:S11]  /*3e860*/  HMMA.16816.F32 R4, R8.reuse, R16, R4 ;  /* 0x000000100804723c */ /* 0x044ff60000001804 */
        /* <DEDUP_REMOVED lines=24> */
[----:B------:R-:W2:Y:S01]  /*3e9f0*/  LDL.LU.64 R14, [R1+0x1c18] ;  /* 0x001c1800010e7983 */ /* 0x000ea20000300a00 */
        /* <DEDUP_REMOVED lines=8> */
[----:B---3--:R-:W-:Y:S02]  /*3ea80*/  STL.64 [R1+0x1b80], R26 ;  /* 0x001b801a01007387 */ /* 0x008fe40000100a00 */
[----:B------:R0:W-:Y:S02]  /*3ea90*/  STL.64 [R1+0x1b78], R24 ;  /* 0x001b781801007387 */ /* 0x0001e40000100a00 */
[----:B0-----:R-:W-:-:S02]  /*3eaa0*/  IMAD.MOV.U32 R24, RZ, RZ, R19 ;  /* 0x000000ffff187224 */ /* 0x001fc400078e0013 */
        /* <DEDUP_REMOVED lines=19> */
[----:B0-----:R-:W2:Y:S01]  /*3ebe0*/  LDL.LU R24, [R1+0x160] ;  /* 0x0001600001187983 */ /* 0x001ea20000300800 */
[----:B------:R-:W2:Y:S02]  /*3ebf0*/  LDL.LU R25, [R1+0x164] ;  /* 0x0001640001197983 */ /* 0x000ea40000300800 */
[----:B------:R-:W2:Y:S02]  /*3ec00*/  LDL.LU R26, [R1+0x168] ;  /* 0x00016800011a7983 */ /* 0x000ea40000300800 */
[----:B------:R-:W2:Y:S01]  /*3ec10*/  LDL.LU R27, [R1+0x16c] ;  /* 0x00016c00011b7983 */ /* 0x000ea20000300800 */
[----:B------:R-:W3:Y:S01]  /*3ec20*/  LDL.LU.64 R4, [R1] ;  /* 0x0000000001047983 */ /* 0x000ee20000300a00 */
[----:B------:R-:W2:Y:S02]  /*3ec30*/  LDL.LU R12, [R1+0x4c0] ;  /* 0x0004c000010c7983 */ /* 0x000ea40000300800 */
[----:B------:R-:W2:Y:S02]  /*3ec40*/  LDL.LU R13, [R1+0x4c4] ;  /* 0x0004c400010d7983 */ /* 0x000ea40000300800 */
[----:B------:R-:W2:Y:S01]  /*3ec50*/  LDL.LU R14, [R1+0x4c8] ;  /* 0x0004c800010e7983 */ /* 0x000ea20000300800 */
[----:B------:R-:W2:Y:S01]  /*3ec60*/  LDL.LU R15, [R1+0x4cc] ;  /* 0x0004cc00010f7983 */ /* 0x000ea20000300800 */
        /* <DEDUP_REMOVED lines=11> */
[C---:B------:R-:W-:Y:S01]  /*3ed20*/  HMMA.16816.F32 R24, R8.reuse, R16, R24 ;  /* 0x000000100818723c */ /* 0x040fe20000001818 */
        /* <DEDUP_REMOVED lines=24> */
[----:B------:R0:W-:Y:S01]  /*3eeb0*/  STL.64 [R1+0x150], R24 ;  /* 0x0001501801007387 */ /* 0x0001e20000100a00 */
[----:B------:R1:W-:Y:S03]  /*3eec0*/  STL.64 [R1+0x158], R26 ;  /* 0x0001581a01007387 */ /* 0x0003e60000100a00 */
[----:B0-----:R-:W2:Y:S01]  /*3eed0*/  LDL.LU.64 R24, [R1+0x1be8] ;  /* 0x001be80001187983 */ /* 0x001ea20000300a00 */
[----:B-1----:R-:W-:Y:S02]  /*3eee0*/  IMAD.MOV.U32 R27, RZ, RZ, R4 ;  /* 0x000000ffff1b7224 */ /* 0x002fe400078e0004 */
[----:B------:R-:W-:Y:S02]  /*3eef0*/  IMAD.MOV.U32 R26, RZ, RZ, R5 ;  /* 0x000000ffff1a7224 */ /* 0x000fe400078e0005 */
[----:B------:R-:W3:Y:S01]  /*3ef00*/  LDL.LU.64 R6, [R1+0x1be0] ;  /* 0x001be00001067983 */ /* 0x000ee20000300a00 */
[----:B------:R-:W2:Y:S02]  /*3ef10*/  LDL.LU.64 R4, [R1+0x1bd8] ;  /* 0x001bd80001047983 */ /* 0x000ea40000300a00 */
[----:B--2---:R-:W-:Y:S02]  /*3ef20*/  HMMA.16816.F32 R8, R8, R4, R12 ;  /* 0x000000040808723c */ /* 0x004fe4000000180c */
[----:B------:R-:W2:Y:S01]  /*3ef30*/  LDL.LU.64 R14, [R1+0x1bd0] ;  /* 0x001bd000010e7983 */ /* 0x000ea20000300a00 */
[----:B------:R-:W2:Y:S11]  /*3ef40*/  LDL.LU.64 R12, [R1+0x1bc8] ;  /* 0x001bc800010c7983 */ /* 0x000eb60000300a00 */
[----:B------:R-:W-:Y:S09]  /*3ef50*/  @!UPT UIADD3 URZ, URZ, URZ, URZ ;  /* 0x0000003f3f3ff290 */ /* 0x000ff2000fffe03f */
[----:B------:R0:W-:Y:S02]  /*3ef60*/  STL.64 [R1+0xf0], R8 ;  /* 0x0000f00801007387 */ /* 0x0001e40000100a00 */
[----:B0-----:R-:W-:Y:S02]  /*3ef70*/  IMAD.MOV.U32 R8, RZ, RZ, R27 ;  /* 0x000000ffff087224 */ /* 0x001fe400078e001b */
[----:B------:R-:W-:Y:S01]  /*3ef80*/  IMAD.MOV.U32 R9, RZ, RZ, R26 ;  /* 0x000000ffff097224 */ /* 0x000fe200078e001a */
[----:B------:R-:W-:Y:S01]  /*3ef90*/  STL.64 [R1+0xf8], R10 ;  /* 0x0000f80a01007387 */ /* 0x000fe20000100a00 */
        /* <DEDUP_REMOVED lines=28> */
[----:B------:R-:W-:Y:S02]  /*3f160*/  STL.64 [R1+0x1ae8], R26 ;  /* 0x001ae81a01007387 */ /* 0x000fe40000100a00 */
[----:B------:R-:W2:Y:S01]  /*3f170*/  LDL.LU R24, [R1+0x360] ;  /* 0x0003600001187983 */ /* 0x000ea20000300800 */
[C---:B-1----:R-:W-:Y:S01]  /*3f180*/  HMMA.16816.F32 R20, R12.reuse, R20, R16 ;  /* 0x000000140c14723c */ /* 0x042fe20000001810 */
[----:B------:R-:W2:Y:S11]  /*3f190*/  LDL.LU.64 R16, [R1+0x1b68] ;  /* 0x001b680001107983 */ /* 0x000eb60000300a00 */
[----:B------:R-:W-:Y:S11]  /*3f1a0*/  @!UPT UIADD3 URZ, URZ, URZ, URZ ;  /* 0x0000003f3f3ff290 */ /* 0x000ff6000fffe03f */
[----:B------:R-:W-:Y:S01]  /*3f1b0*/  STL.64 [R1+0xa0], R20 ;  /* 0x0000a01401007387 */ /* 0x000fe20000100a00 */
[----:B------:R0:W-:Y:S03]  /*3f1c0*/  STL.64 [R1+0xa8], R22 ;  /* 0x0000a81601007387 */ /* 0x0001e60000100a00 */
[----:B0-----:R-:W2:Y:S01]  /*3f1d0*/  LDL.LU.64 R22, [R1+0x1b60] ;  /* 0x001b600001167983 */ /* 0x001ea20000300a00 */
[----:B------:R-:W2:Y:S02]  /*3f1e0*/  LDL.LU.64 R20, [R1+0x1b58] ;  /* 0x001b580001147983 */ /* 0x000ea40000300a00 */
[----:B------:R-:W-:Y:S02]  /*3f1f0*/  IMAD.MOV.U32 R25, RZ, RZ, R3 ;  /* 0x000000ffff197224 */ /* 0x000fe400078e0003 */
[----:B----4-:R-:W-:Y:S02]  /*3f200*/  IMAD.MOV.U32 R26, RZ, RZ, R2 ;  /* 0x000000ffff1a7224 */ /* 0x010fe400078e0002 */
[----:B------:R-:W-:Y:S01]  /*3f210*/  IMAD.MOV.U32 R27, RZ, RZ, R0 ;  /* 0x000000ffff1b7224 */ /* 0x000fe200078e0000 */
[C---:B--2---:R-:W-:Y:S01]  /*3f220*/  HMMA.16816.F32 R16, R12.reuse, R16, R20 ;  /* 0x000000100c10723c */ /* 0x044fe20000001814 */
[----:B------:R-:W2:Y:S01]  /*3f230*/  LDL.LU.64 R22, [R1+0x1b50] ;  /* 0x001b500001167983 */ /* 0x000ea20000300a00 */
[----:B------:R-:W2:Y:S06]  /*3f240*/  LDL.LU.64 R20, [R1+0x1b48] ;  /* 0x001b480001147983 */ /* 0x000eac0000300a00 */
[C---:B------:R-:W-:Y:S11]  /*3f250*/  HMMA.16816.F32 R24, R12.reuse, R8, R24 ;  /* 0x000000080c18723c */ /* 0x040ff60000001818 */
[----:B------:R-:W-:Y:S04]  /*3f260*/  @!UPT UIADD3 URZ, URZ, URZ, URZ ;  /* 0x0000003f3f3ff290 */ /* 0x000fe8000fffe03f */
[----:B------:R-:W-:Y:S01]  /*3f270*/  STL.64 [R1+0x90], R16 ;  /* 0x0000901001007387 */ /* 0x000fe20000100a00 */
[----:B------:R0:W-:Y:S03]  /*3f280*/  STL.64 [R1+0x98], R18 ;  /* 0x0000981201007387 */ /* 0x0001e60000100a00 */
[----:B0-----:R-:W4:Y:S01]  /*3f290*/  LDL.LU.64 R18, [R1+0x1b40] ;  /* 0x001b400001127983 */ /* 0x001f220000300a00 */
[----:B------:R-:W4:Y:S03]  /*3f2a0*/  LDL.LU.64 R16, [R1+0x1b38] ;  /* 0x001b380001107983 */ /* 0x000f260000300a00 */
[----:B------:R-:W-:Y:S02]  /*3f2b0*/  STL.64 [R1+0x80], R24 ;  /* 0x0000801801007387 */ /* 0x000fe40000100a00 */
[----:B------:R-:W-:Y:S01]  /*3f2c0*/  STL.64 [R1+0x88], R26 ;  /* 0x0000881a01007387 */ /* 0x000fe20000100a00 */
[----:B--2---:R-:W-:Y:S11]  /*3f2d0*/  HMMA.16816.F32 R8, R12, R4, R20 ;  /* 0x000000040c08723c */ /* 0x004ff60000001814 */
[----:B------:R-:W-:Y:S11]  /*3f2e0*/  @!UPT UIADD3 URZ, URZ, URZ, URZ ;  /* 0x0000003f3f3ff290 */ /* 0x000ff6000fffe03f */
[----:B------:R-:W-:Y:S01]  /*3f2f0*/  @!UPT UIADD3 URZ, URZ, URZ, URZ ;  /* 0x0000003f3f3ff290 */ /* 0x000fe2000fffe03f */
[----:B------:R0:W-:Y:S01]  /*3f300*/  STL [R1+0x70], R8 ;  /* 0x0000700801007387 */ /* 0x0001e20000100800 */
[----:B---3--:R-:W-:Y:S02]  /*3f310*/  STL.64 [R1+0x1ac0], R6 ;  /* 0x001ac00601007387 */ /* 0x008fe40000100a00 */
[----:B------:R-:W-:Y:S02]  /*3f320*/  IMAD.MOV.U32 R0, RZ, RZ, R9 ;  /* 0x000000ffff007224 */ /* 0x000fe400078e0009 */
[----:B------:R-:W-:Y:S02]  /*3f330*/  IMAD.MOV.U32 R3, RZ, RZ, R10 ;  /* 0x000000ffff037224 */ /* 0x000fe400078e000a */
[----:B------:R-:W-:Y:S02]  /*3f340*/  IMAD.MOV.U32 R2, RZ, RZ, R11 ;  /* 0x000000ffff027224 */ /* 0x000fe400078e000b */
[----:B------:R-:W-:Y:S02]  /*3f350*/  IMAD.MOV.U32 R10, RZ, RZ, R28 ;  /* 0x000000ffff0a7224 */ /* 0x000fe400078e001c */
[----:B------:R-:W-:Y:S01]  /*3f360*/  IMAD.MOV.U32 R11, RZ, RZ, R29 ;  /* 0x000000ffff0b7224 */ /* 0x000fe200078e001d */
[----:B0-----:R-:W2:Y:S01]  /*3f370*/  LDL.LU R8, [R1+0x250] ;  /* 0x0002500001087983 */ /* 0x001ea20000300800 */
[----:B------:R-:W2:Y:S02]  /*3f380*/  LDL.LU R9, [R1+0x254] ;  /* 0x0002540001097983 */ /* 0x000ea40000300800 */
[----:B------:R-:W3:Y:S02]  /*3f390*/  LDL.LU R28, [R1+0x1b34] ;  /* 0x001b3400011c7983 */ /* 0x000ee40000300800 */
[----:B------:R-:W2:Y:S01]  /*3f3a0*/  LDL.LU R29, [R1+0x1b30] ;  /* 0x001b3000011d7983 */ /* 0x000ea20000300800 */
[----:B------:R-:W2:Y:S04]  /*3f3b0*/  LDL.64 R26, [R1+0x48] ;  /* 0x00004800011a7983 */ /* 0x000ea80000100a00 */
[----:B--2---:R-:W-:Y:S01]  /*3f3c0*/  STL.64 [R1+0x1b00], R26 ;  /* 0x001b001a01007387 */ /* 0x004fe20000100a00 */
[----:B------:R-:W-:Y:S02]  /*3f3d0*/  STL.64 [R1+0x1ad0], R10 ;  /* 0x001ad00a01007387 */ /* 0x000fe40000100a00 */
[----:B------:R0:W-:Y:S02]  /*3f3e0*/  STL.64 [R1+0x1ac8], R8 ;  /* 0x001ac80801007387 */ /* 0x0001e40000100a00 */
[----:B0-----:R-:W2:Y:S01]  /*3f3f0*/  LDL.LU R8, [R1+0x310] ;  /* 0x0003100001087983 */ /* 0x001ea20000300800 */
[----:B------:R-:W2:Y:S02]  /*3f400*/  LDL.LU R9, [R1+0x314] ;  /* 0x0003140001097983 */ /* 0x000ea40000300800 */
[----:B------:R-:W2:Y:S02]  /*3f410*/  LDL.LU R10, [R1+0x318] ;  /* 0x00031800010a7983 */ /* 0x000ea40000300800 */
[----:B------:R-:W2:Y:S01]  /*3f420*/  LDL.LU R11, [R1+0x31c] ;  /* 0x00031c00010b7983 */ /* 0x000ea20000300800 */
[----:B------:R-:W2:Y:S04]  /*3f430*/  LDL R26, [R1+0x58] ;  /* 0x00005800011a7983 */ /* 0x000ea80000100800 */
[----:B------:R-:W2:Y:S04]  /*3f440*/  LDL R27, [R1+0x5c] ;  /* 0x00005c00011b7983 */ /* 0x000ea80000100800 */
[----:B--2---:R0:W-:Y:S04]  /*3f450*/  STL.64 [R1+0x1b18], R26 ;  /* 0x001b181a01007387 */ /* 0x0041e80000100a00 */
[----:B0-----:R-:W4:Y:S04]  /*3f460*/  LDL R26, [R1+0x68] ;  /* 0x00006800011a7983 */ /* 0x001f280000100800 */
[----:B------:R-:W4:Y:S01]  /*3f470*/  LDL R27, [R1+0x6c] ;  /* 0x00006c00011b7983 */ /* 0x000f220000100800 */
        /* <DEDUP_REMOVED lines=24> */
[----:B------:R-:W2:Y:S01]  /*3f600*/  LDL.LU R20, [R1+0x2f0] ;  /* 0x0002f00001147983 */ /* 0x000ea20000300800 */
[----:B------:R-:W2:Y:S02]  /*3f610*/  LDL.LU R21, [R1+0x2f4] ;  /* 0x0002f40001157983 */ /* 0x000ea40000300800 */
[----:B------:R-:W2:Y:S02]  /*3f620*/  LDL.LU R22, [R1+0x2f8] ;  /* 0x0002f80001167983 */ /* 0x000ea40000300800 */
[----:B------:R-:W2:Y:S01]  /*3f630*/  LDL.LU R23, [R1+0x2fc] ;  /* 0x0002fc0001177983 */ /* 0x000ea20000300800 */
[----:B------:R-:W2:Y:S01]  /*3f640*/  LDL.LU R4, [R1+0x300] ;  /* 0x0003000001047983 */ /* 0x000ea20000300800 */
[----:B------:R-:W2:Y:S02]  /*3f650*/  LDL.LU R5, [R1+0x304] ;  /* 0x0003040001057983 */ /* 0x000ea40000300800 */
[----:B------:R-:W2:Y:S02]  /*3f660*/  LDL.64 R14, [R1+0x18] ;  /* 0x00001800010e7983 */ /* 0x000ea40000100a00 */
[----:B------:R-:W-:Y:S01]  /*3f670*/  STL [R1+0x19dc], R2 ;  /* 0x0019dc0201007387 */ /* 0x000fe20000100800 */
[----:B------:R-:W-:Y:S01]  /*3f680*/  STL [R1+0x19d8], R3 ;  /* 0x0019d80301007387 */ /* 0x000fe20000100800 */
[----:B------:R0:W-:Y:S03]  /*3f690*/  STL [R1+0x19c0], R0 ;  /* 0x0019c00001007387 */ /* 0x0001e60000100800 */
[----:B0-----:R-:W2:Y:S01]  /*3f6a0*/  LDL R0, [R1+0x13dc] ;  /* 0x0013dc0001007983 */ /* 0x001ea20000100800 */
[----:B----4-:R-:W-:Y:S03]  /*3f6b0*/  HMMA.16816.F32 R24, R16, R26, R8 ;  /* 0x0000001a1018723c */ /* 0x010fe60000001808 */
[----:B------:R-:W4:Y:S01]  /*3f6c0*/  LDL.LU.64 R10, [R1+0x1b28] ;  /* 0x001b2800010a7983 */ /* 0x000f220000300a00 */
[----:B------:R-:W4:Y:S11]  /*3f6d0*/  LDL.LU.64 R8, [R1+0x1b20] ;  /* 0x001b200001087983 */ /* 0x000f360000300a00 */
[----:B------:R-:W-:Y:S08]  /*3f6e0*/  @!UPT UIADD3 URZ, URZ, URZ, URZ ;  /* 0x0000003f3f3ff290 */ /* 0x000ff0000fffe03f */
[----:B------:R-:W-:Y:S01]  /*3f6f0*/  STL.64 [R1+0x6f0], R24 ;  /* 0x0006f01801007387 */ /* 0x000fe20000100a00 */
[----:B------:R0:W-:Y:S03]  /*3f700*/  STL.64 [R1+0x6f8], R26 ;  /* 0x0006f81a01007387 */ /* 0x0001e60000100a00 */
[----:B0-----:R-:W4:Y:S01]  /*3f710*/  LDL.LU.64 R26, [R1+0x1b18] ;  /* 0x001b1800011a7983 */ /* 0x001f220000300a00 */
[----:B------:R-:W-:Y:S02]  /*3f720*/  IMAD.MOV.U32 R6, RZ, RZ, R29 ;  /* 0x000000ffff067224 */ /* 0x000fe400078e001d */
[----:B---3--:R-:W-:Y:S02]  /*3f730*/  IMAD.MOV.U32 R7, RZ, RZ, R28 ;  /* 0x000000ffff077224 */ /* 0x008fe400078e001c */
[----:B------:R-:W-:Y:S02]  /*3f740*/  IMAD.MOV.U32 R29, RZ, RZ, R25 ;  /* 0x000000ffff1d7224 */ /* 0x000fe400078e0019 */
[----:B------:R-:W-:-:S05]  /*3f750*/  IMAD.MOV.U32 R28, RZ, RZ, R24 ;  /* 0x000000ffff1c7224 */ /* 0x000fca00078e0018 */
[----:B------:R-:W-:Y:S01]  /*3f760*/  STL [R1+0x15e8], R28 ;  /* 0x0015e81c01007387 */ /* 0x000fe20000100800 */
[----:B------:R-:W-:Y:S01]  /*3f770*/  STL [R1+0x15e4], R29 ;  /* 0x0015e41d01007387 */ /* 0x000fe20000100800 */
[C---:B----4-:R-:W-:Y:S02]  /*3f780*/  HMMA.16816.F32 R24, R16.reuse, R26, R8 ;  /* 0x0000001a1018723c */ /* 0x050fe40000001808 */
[----:B------:R-:W3:Y:S01]  /*3f790*/  LDL.LU.64 R10, [R1+0x1b10] ;  /* 0x001b1000010a7983 */ /* 0x000ee20000300a00 */
[----:B------:R-:W3:Y:S11]  /*3f7a0*/  LDL.LU.64 R8, [R1+0x1b08] ;  /* 0x001b080001087983 */ /* 0x000ef60000300a00 */
[----:B------:R-:W-:Y:S09]  /*3f7b0*/  @!UPT UIADD3 URZ, URZ, URZ, URZ ;  /* 0x0000003f3f3ff290 */ /* 0x000ff2000fffe03f */
        /* <DEDUP_REMOVED lines=17> */
[----:B0-----:R-:W3:Y:S01]  /*3f8d0*/  LDL.LU.64 R10, [R1+0x1ae0] ;  /* 0x001ae000010a7983 */ /* 0x001ee20000300a00 */
[----:B------:R-:W3:Y:S02]  /*3f8e0*/  LDL.LU.64 R8, [R1+0x1ad8] ;  /* 0x001ad80001087983 */ /* 0x000ee40000300a00 */
[----:B------:R0:W-:Y:S02]  /*3f8f0*/  STL.64 [R1+0x1a78], R26 ;  /* 0x001a781a01007387 */ /* 0x0001e40000100a00 */
[----:B0-----:R-:W3:Y:S04]  /*3f900*/  LDL R26, [R1+0x28] ;  /* 0x00002800011a7983 */ /* 0x001ee80000100800 */
[----:B------:R-:W3:Y:S02]  /*3f910*/  LDL R27, [R1+0x2c] ;  /* 0x00002c00011b7983 */ /* 0x000ee40000100800 */
[C---:B---3--:R-:W-:Y:S02]  /*3f920*/  HMMA.16816.F32 R24, R16.reuse, R26, R8 ;  /* 0x0000001a1018723c */ /* 0x048fe40000001808 */
[----:B------:R-:W3:Y:S01]  /*3f930*/  LDL.LU.64 R10, [R1+0x1ad0] ;  /* 0x001ad000010a7983 */ /* 0x000ee20000300a00 */
[----:B------:R-:W3:Y:S11]  /*3f940*/  LDL.LU.64 R8, [R1+0x1ac8] ;  /* 0x001ac80001087983 */ /* 0x000ef60000300a00 */
[----:B------:R-:W-:Y:S09]  /*3f950*/  @!UPT UIADD3 URZ, URZ, URZ, URZ ;  /* 0x0000003f3f3ff290 */ /* 0x000ff2000fffe03f */
[----:B------:R0:W-:Y:S01]  /*3f960*/  STL.64 [R1+0x540], R24 ;  /* 0x0005401801007387 */ /* 0x0001e20000100a00 */
[----:B------:R1:W-:Y:S03]  /*3f970*/  STL.64 [R1+0x548], R26 ;  /* 0x0005481a01007387 */ /* 0x0003e60000100a00 */
[----:B0-----:R-:W4:Y:S01]  /*3f980*/  LDL.LU R24, [R1+0x220] ;  /* 0x0002200001187983 */ /* 0x001f220000300800 */
[----:B------:R-:W4:Y:S02]  /*3f990*/  LDL.LU R25, [R1+0x224] ;  /* 0x0002240001197983 */ /* 0x000f240000300800 */
[----:B-1----:R-:W3:Y:S02]  /*3f9a0*/  LDL.LU R26, [R1+0x228] ;  /* 0x00022800011a7983 */ /* 0x002ee40000300800 */
[----:B------:R-:W3:Y:S01]  /*3f9b0*/  LDL.LU R27, [R1+0x22c] ;  /* 0x00022c00011b7983 */ /* 0x000ee20000300800 */
[C---:B--2---:R-:W-:Y:S01]  /*3f9c0*/  HMMA.16816.F32 R4, R16.reuse, R14, R4 ;  /* 0x0000000e1004723c */ /* 0x044fe20000001804 */
[----:B---3--:R-:W-:Y:S01]  /*3f9d0*/  STL.64 [R1+0x1a88], R26 ;  /* 0x001a881a01007387 */ /* 0x008fe20000100a00 */
[----:B----4-:R0:W-:Y:S03]  /*3f9e0*/  STL.64 [R1+0x1a80], R24 ;  /* 0x001a801801007387 */ /* 0x0101e60000100a00 */
[----:B0-----:R-:W2:Y:S01]  /*3f9f0*/  LDL.LU R24, [R1+0x230] ;  /* 0x0002300001187983 */ /* 0x001ea20000300800 */
[----:B------:R-:W2:Y:S02]  /*3fa00*/  LDL.LU R25, [R1+0x234] ;  /* 0x0002340001197983 */ /* 0x000ea40000300800 */
[----:B------:R-:W3:Y:S02]  /*3fa10*/  LDL.LU R26, [R1+0x238] ;  /* 0x00023800011a7983 */ /* 0x000ee40000300800 */
[----:B------:R-:W3:Y:S02]  /*3fa20*/  LDL.LU R27, [R1+0x23c] ;  /* 0x00023c00011b7983 */ /* 0x000ee40000300800 */
[----:B---3--:R0:W-:Y:S01]  /*3fa30*/  STL.64 [R1+0x1a98], R26 ;  /* 0x001a981a01007387 */ /* 0x0081e20000100a00 */
[----:B--2---:R-:W-:Y:S03]  /*3fa40*/  STL.64 [R1+0x1a90], R24 ;  /* 0x001a901801007387 */ /* 0x004fe60000100a00 */
[----:B0-----:R-:W2:Y:S07]  /*3fa50*/  LDL.64 R26, [R1+0x68] ;  /* 0x00006800011a7983 */ /* 0x001eae0000100a00 */
[----:B------:R-:W-:Y:S02]  /*3fa60*/  STL.64 [R1+0x530], R4 ;  /* 0x0005300401007387 */ /* 0x000fe40000100a00 */
[----:B------:R0:W-:Y:S02]  /*3fa70*/  STL.64 [R1+0x538], R6 ;  /* 0x0005380601007387 */ /* 0x0001e40000100a00 */
[----:B0-----:R-:W3:Y:S01]  /*3fa80*/  LDL.LU.64 R6, [R1+0x1ac0] ;  /* 0x001ac00001067983 */ /* 0x001ee20000300a00 */
[----:B------:R0:W-:Y:S03]  /*3fa90*/  STL.64 [R1+0x1a70], R14 ;  /* 0x001a700e01007387 */ /* 0x0001e60000100a00 */
[----:B0-----:R-:W4:Y:S04]  /*3faa0*/  LDL R14, [R1+0x8] ;  /* 0x00000800010e7983 */ /* 0x001f280000100800 */
[----:B------:R-:W4:Y:S01]  /*3fab0*/  LDL R15, [R1+0xc] ;  /* 0x00000c00010f7983 */ /* 0x000f220000100800 */
[C---:B---3--:R-:W-:Y:S08]  /*3fac0*/  HMMA.16816.F32 R8, R16.reuse, R6, R8 ;  /* 0x000000061008723c */ /* 0x048ff00000001808 */
[----:B----4-:R-:W-:Y:S01]  /*3fad0*/  HMMA.16816.F32 R12, R16, R14, R20 ;  /* 0x0000000e100c723c */ /* 0x010fe20000001814 */
[----:B------:R-:W2:Y:S01]  /*3fae0*/  LDL.LU.64 R22, [R1+0x1ab8] ;  /* 0x001ab80001167983 */ /* 0x000ea20000300a00 */
[----:B------:R-:W2:Y:S11]  /*3faf0*/  LDL.LU.64 R20, [R1+0x1ab0] ;  /* 0x001ab00001147983 */ /* 0x000eb60000300a00 */
[----:B------:R-:W-:Y:S10]  /*3fb00*/  @!UPT UIADD3 URZ, URZ, URZ, URZ ;  /* 0x0000003f3f3ff290 */ /* 0x000ff4000fffe03f */
[----:B------:R0:W-:Y:S01]  /*3fb10*/  STL.64 [R1+0x570], R12 ;  /* 0x0005700c01007387 */ /* 0x0001e20000100a00 */
[----:B------:R1:W-:Y:S03]  /*3fb20*/  STL.64 [R1+0x578], R14 ;  /* 0x0005780e01007387 */ /* 0x0003e60000100a00 */
[----:B0-----:R-:W3:Y:S01]  /*3fb30*/  LDL.LU R12, [R1+0x200] ;  /* 0x00020000010c7983 */ /* 0x001ee20000300800 */
[----:B------:R-:W-:Y:S02]  /*3fb40*/  STL.64 [R1+0x560], R8 ;  /* 0x0005600801007387 */ /* 0x000fe40000100a00 */
[----:B------:R-:W-:Y:S02]  /*3fb50*/  STL.64 [R1+0x568], R10 ;  /* 0x0005680a01007387 */ /* 0x000fe40000100a00 */
[----:B------:R-:W3:Y:S01]  /*3fb60*/  LDL.LU R13, [R1+0x204] ;  /* 0x00020400010d7983 */ /* 0x000ee20000300800 */
[----:B-1----:R-:W4:Y:S01]  /*3fb70*/  LDL.LU R14, [R1+0x208] ;  /* 0x00020800010e7983 */ /* 0x002f220000300800 */
[----:B------:R-:W4:Y:S03]  /*3fb80*/  LDL.LU R15, [R1+0x20c] ;  /* 0x00020c00010f7983 */ /* 0x000f260000300800 */
[----:B----4-:R-:W-:Y:S01]  /*3fb90*/  STL.64 [R1+0x1aa8], R14 ;  /* 0x001aa80e01007387 */ /* 0x010fe20000100a00 */
[----:B---3--:R0:W-:Y:S03]  /*3fba0*/  STL.64 [R1+0x1aa0], R12 ;  /* 0x001aa00c01007387 */ /* 0x0081e60000100a00 */
[----:B0-----:R-:W2:Y:S01]  /*3fbb0*/  LDL.LU R12, [R1+0x240] ;  /* 0x00024000010c7983 */ /* 0x001ea20000300800 */
[----:B------:R-:W2:Y:S02]  /*3fbc0*/  LDL.LU R13, [R1+0x244] ;  /* 0x00024400010d7983 */ /* 0x000ea40000300800 */
[----:B------:R-:W2:Y:S02]  /*3fbd0*/  LDL.LU R14, [R1+0x248] ;  /* 0x00024800010e7983 */ /* 0x000ea40000300800 */
[----:B------:R-:W2:Y:S01]  /*3fbe0*/  LDL.LU R15, [R1+0x24c] ;  /* 0x00024c00010f7983 */ /* 0x000ea20000300800 */
[----:B------:R0:W-:Y:S01]  /*3fbf0*/  STL.64 [R1+0x1a58], R6 ;  /* 0x001a580601007387 */ /* 0x0001e20000100a00 */
[----:B------:R-:W3:Y:S02]  /*3fc00*/  LDL.LU R4, [R1+0x210] ;  /* 0x0002100001047983 */ /* 0x000ee40000300800 */
[----:B------:R-:W3:Y:S01]  /*3fc10*/  LDL.LU R5, [R1+0x214] ;  /* 0x0002140001057983 */ /* 0x000ee20000300800 */
[----:B0-----:R-:W3:Y:S01]  /*3fc20*/  LDL.LU R6, [R1+0x218] ;  /* 0x0002180001067983 */ /* 0x001ee20000300800 */
[----:B------:R-:W3:Y:S02]  /*3fc30*/  LDL.LU R7, [R1+0x21c] ;  /* 0x00021c0001077983 */ /* 0x000ee40000300800 */
[----:B------:R-:W4:Y:S02]  /*3fc40*/  LDL.LU R8, [R1+0x110] ;  /* 0x0001100001087983 */ /* 0x000f240000300800 */
[----:B------:R-:W4:Y:S01]  /*3fc50*/  LDL.LU R9, [R1+0x114] ;  /* 0x0001140001097983 */ /* 0x000f220000300800 */
[----:B------:R-:W3:Y:S01]  /*3fc60*/  LDL.LU R10, [R1+0x118] ;  /* 0x00011800010a7983 */ /* 0x000ee20000300800 */
[----:B------:R-:W3:Y:S01]  /*3fc70*/  LDL.LU R11, [R1+0x11c] ;  /* 0x00011c00010b7983 */ /* 0x000ee20000300800 */
[C---:B--2---:R-:W-:Y:S02]  /*3fc80*/  HMMA.16816.F32 R12, R20.reuse, R26, R12 ;  /* 0x0000001a140c723c */ /* 0x044fe4000000180c */
[----:B---3--:R0:W-:Y:S01]  /*3fc90*/  STL.64 [R1+0x1a18], R10 ;  /* 0x001a180a01007387 */ /* 0x0081e20000100a00 */
[----:B----4-:R1:W-:Y:S02]  /*3fca0*/  STL.64 [R1+0x1a10], R8 ;  /* 0x001a100801007387 */ /* 0x0103e40000100a00 */
[----:B------:R-:W2:Y:S02]  /*3fcb0*/  LDL R17, [R1+0x5d4] ;  /* 0x0005d40001117983 */ /* 0x000ea40000100800 */
[----:B------:R-:W3:Y:S01]  /*3fcc0*/  LDL.64 R18, [R1+0x28] ;  /* 0x0000280001127983 */ /* 0x000ee20000100a00 */
[----:B0-----:R-:W4:Y:S11]  /*3fcd0*/  LDL.64 R10, [R1+0x58] ;  /* 0x00005800010a7983 */ /* 0x001f360000100a00 */
[----:B------:R-:W-:Y:S04]  /*3fce0*/  @!UPT UIADD3 URZ, URZ, URZ, URZ ;  /* 0x0000003f3f3ff290 */ /* 0x000fe8000fffe03f */
[----:B------:R-:W-:Y:S02]  /*3fcf0*/  STL.64 [R1+0x760], R12 ;  /* 0x0007600c01007387 */ /* 0x000fe40000100a00 */
[----:B------:R0:W-:Y:S02]  /*3fd00*/  STL.64 [R1+0x768], R14 ;  /* 0x0007680e01007387 */ /* 0x0001e40000100a00 */
[----:B-1----:R-:W-:Y:S02]  /*3fd10*/  IMAD.MOV.U32 R9, RZ, RZ, R26 ;  /* 0x000000ffff097224 */ /* 0x002fe400078e001a */
[----:B------:R-:W-:Y:S01]  /*3fd20*/  IMAD.MOV.U32 R8, RZ, RZ, R27 ;  /* 0x000000ffff087224 */ /* 0x000fe200078e001b */
[----:B0-----:R-:W3:Y:S01]  /*3fd30*/  LDL.LU.64 R14, [R1+0x1aa8] ;  /* 0x001aa800010e7983 */ /* 0x001ee20000300a00 */
[----:B------:R-:W3:Y:S02]  /*3fd40*/  LDL.LU.64 R12, [R1+0x1aa0] ;  /* 0x001aa000010c7983 */ /* 0x000ee40000300a00 */
[----:B------:R-:W4:Y:S02]  /*3fd50*/  LDL.LU.64 R26, [R1+0x1a98] ;  /* 0x001a9800011a7983 */ /* 0x000f240000300a00 */
[----:B------:R-:W4:Y:S02]  /*3fd60*/  LDL.LU.64 R24, [R1+0x1a90] ;  /* 0x001a900001187983 */ /* 0x000f240000300a00 */
[----:B----4-:R-:W-:Y:S11]  /*3fd70*/  HMMA.16816.F32 R24, R20, R10, R24 ;  /* 0x0000000a1418723c */ /* 0x010ff60000001818 */
[----:B------:R-:W-:Y:S11]  /*3fd80*/  @!UPT UIADD3 URZ, URZ, URZ, URZ ;  /* 0x0000003f3f3ff290 */ /* 0x000ff6000fffe03f */
[----:B------:R-:W-:Y:S01]  /*3fd90*/  @!UPT UIADD3 URZ, URZ, URZ, URZ ;  /* 0x0000003f3f3ff290 */ /* 0x000fe2000fffe03f */
[----:B------:R-:W-:Y:S01]  /*3fda0*/  STL.64 [R1+0x720], R24 ;  /* 0x0007201801007387 */ /* 0x000fe20000100a00 */
[----:B------:R0:W-:Y:S03]  /*3fdb0*/  STL.64 [R1+0x728], R26 ;  /* 0x0007281a01007387 */ /* 0x0001e60000100a00 */
[----:B0-----:R-:W4:Y:S01]  /*3fdc0*/  LDL.LU.64 R26, [R1+0x1a88] ;  /* 0x001a8800011a7983 */ /* 0x001f220000300a00 */
[----:B------:R-:W4:Y:S02]  /*3fdd0*/  LDL.LU.64 R24, [R1+0x1a80] ;  /* 0x001a800001187983 */ /* 0x000f240000300a00 */
[----:B------:R0:W-:Y:S02]  /*3fde0*/  STL.64 [R1+0x1a28], R10 ;  /* 0x001a280a01007387 */ /* 0x0001e40000100a00 */
[----:B0-----:R-:W-:Y:S02]  /*3fdf0*/  IMAD.MOV.U32 R10, RZ, RZ, R9 ;  /* 0x000000ffff0a7224 */ /* 0x001fe400078e0009 */
[----:B------:R-:W-:-:S05]  /*3fe00*/  IMAD.MOV.U32 R11, RZ, RZ, R8 ;  /* 0x000000ffff0b7224 */ /* 0x000fca00078e0008 */
[----:B------:R0:W-:Y:S02]  /*3fe10*/  STL.64 [R1+0x1a50], R10 ;  /* 0x001a500a01007387 */ /* 0x0001e40000100a00 */
[----:B0-----:R-:W-:Y:S02]  /*3fe20*/  IMAD.MOV.U32 R10, RZ, RZ, R3 ;  /* 0x000000ffff0a7224 */ /* 0x001fe400078e0003 */
[----:B------:R-:W-:-:S07]  /*3fe30*/  IMAD.MOV.U32 R11, RZ, RZ, R2 ;  /* 0x000000ffff0b7224 */ /* 0x000fce00078e0002 */
[C---:B----4-:R-:W-:Y:S01]  /*3fe40*/  HMMA.16816.F32 R8, R20.reuse, R10, R24 ;  /* 0x0000000a1408723c */ /* 0x050fe20000001818 */
[----:B------:R-:W4:Y:S11]  /*3fe50*/  LDL.LU.64 R26, [R1+0x1a78] ;  /* 0x001a7800011a7983 */ /* 0x000f360000300a00 */
[----:B------:R-:W-:Y:S11]  /*3fe60*/  @!UPT UIADD3 URZ, URZ, URZ, URZ ;  /* 0x0000003f3f3ff290 */ /* 0x000ff6000fffe03f */
[----:B------:R-:W-:Y:S01]  /*3fe70*/  STL.64 [R1+0x710], R8 ;  /* 0x0007100801007387 */ /* 0x000fe20000100a00 */
[----:B------:R4:W-:Y:S02]  /*3fe80*/  STL.64 [R1+0x718], R10 ;  /* 0x0007180a01007387 */ /* 0x0009e40000100a00 */
[C---:B----4-:R-:W-:Y:S01]  /*3fe90*/  HMMA.16816.F32 R8, R20.reuse, R26, R4 ;  /* 0x0000001a1408723c */ /* 0x050fe20000001804 */
[----:B------:R-:W4:Y:S11]  /*3fea0*/  LDL.LU R4, [R1+0x1e0] ;  /* 0x0001e00001047983 */ /* 0x000f360000300800 */
[----:B------:R-:W-:Y:S11]  /*3feb0*/  @!UPT UIADD3 URZ, URZ, URZ, URZ ;  /* 0x0000003f3f3ff290 */ /* 0x000ff6000fffe03f */
[----:B------:R-:W-:Y:S01]  /*3fec0*/  STL.64 [R1+0x700], R8 ;  /* 0x0007000801007387 */ /* 0x000fe20000100a00 */
[----:B------:R-:W-:Y:S02]  /*3fed0*/  STL.64 [R1+0x708], R10 ;  /* 0x0007080a01007387 */ /* 0x000fe40000100a00 */
[----:B------:R-:W4:Y:S02]  /*3fee0*/  LDL.LU R5, [R1+0x1e4] ;  /* 0x0001e40001057983 */ /* 0x000f240000300800 */
[----:B------:R-:W2:Y:S01]  /*3fef0*/  LDL.LU R6, [R1+0x1e8] ;  /* 0x0001e80001067983 */ /* 0x000ea20000300800 */
[----:B------:R-:W2:Y:S01]  /*3ff00*/  LDL.LU R7, [R1+0x1ec] ;  /* 0x0001ec0001077983 */ /* 0x000ea20000300800 */
[C---:B---3--:R-:W-:Y:S03]  /*3ff10*/  HMMA.16816.F32 R12, R20.reuse, R18, R12 ;  /* 0x00000012140c723c */ /* 0x048fe6000000180c */
[----:B--2---:R-:W-:Y:S01]  /*3ff20*/  STL.64 [R1+0x1a68], R6 ;  /* 0x001a680601007387 */ /* 0x004fe20000100a00 */
[----:B----4-:R0:W-:Y:S03]  /*3ff30*/  STL.64 [R1+0x1a60], R4 ;  /* 0x001a600401007387 */ /* 0x0101e60000100a00 */
[----:B0-----:R-:W2:Y:S01]  /*3ff40*/  LDL.LU R4, [R1+0x1f0] ;  /* 0x0001f00001047983 */ /* 0x001ea20000300800 */
[----:B------:R-:W2:Y:S02]  /*3ff50*/  LDL.LU R5, [R1+0x1f4] ;  /* 0x0001f40001057983 */ /* 0x000ea40000300800 */
[----:B------:R-:W2:Y:S02]  /*3ff60*/  LDL.LU R6, [R1+0x1f8] ;  /* 0x0001f80001067983 */ /* 0x000ea40000300800 */
[----:B------:R-:W2:Y:S01]  /*3ff70*/  LDL.LU R7, [R1+0x1fc] ;  /* 0x0001fc0001077983 */ /* 0x000ea20000300800 */
[----:B------:R-:W3:Y:S01]  /*3ff80*/  LDL.64 R10, [R1+0x8] ;  /* 0x00000800010a7983 */ /* 0x000ee20000100a00 */
[----:B------:R-:W4:Y:S02]  /*3ff90*/  LDL.LU R24, [R1+0x140] ;  /* 0x0001400001187983 */ /* 0x000f240000300800 */
[----:B------:R-:W4:Y:S02]  /*3ffa0*/  LDL.LU R25, [R1+0x144] ;  /* 0x0001440001197983 */ /* 0x000f240000300800 */
[----:B------:R-:W4:Y:S01]  /*3ffb0*/  LDL.LU R26, [R1+0x148] ;  /* 0x00014800011a7983 */ /* 0x000f220000300800 */
[----:B------:R-:W4:Y:S04]  /*3ffc0*/  LDL.LU R27, [R1+0x14c] ;  /* 0x00014c00011b7983 */ /* 0x000f280000300800 */
[----:B------:R-:W-:Y:S02]  /*3ffd0*/  STL.64 [R1+0x510], R12 ;  /* 0x0005100c01007387 */ /* 0x000fe40000100a00 */
[----:B------:R0:W-:Y:S02]  /*3ffe0*/  STL.64 [R1+0x518], R14 ;  /* 0x0005180e01007387 */ /* 0x0001e40000100a00 */
[----:B0-----:R-:W2:Y:S01]  /*3fff0*/  LDL.LU.64 R14, [R1+0x1a70] ;  /* 0x001a7000010e7983 */ /* 0x001ea20000300a00 */
[----:B------:R-:W-:Y:S02]  /*40000*/  STL.64 [R1+0x19f8], R18 ;  /* 0x0019f81201007387 */ /* 0x000fe40000100a00 */
[----:B------:R0:W-:Y:S02]  /*40010*/  STL [R1+0x19f0], R17 ;  /* 0x0019f01101007387 */ /* 0x0001e40000100800 */
[----:B------:R-:W2:Y:S01]  /*40020*/  LDL.LU R16, [R1+0x100] ;  /* 0x0001000001107983 */ /* 0x000ea20000300800 */
[----:B0-----:R-:W2:Y:S01]  /*40030*/  LDL.LU R17, [R1+0x104] ;  /* 0x0001040001117983 */ /* 0x001ea20000300800 */
[----:B------:R-:W2:Y:S02]  /*40040*/  LDL.LU R18, [R1+0x108] ;  /* 0x0001080001127983 */ /* 0x000ea40000300800 */
[----:B------:R-:W2:Y:S02]  /*40050*/  LDL.LU R19, [R1+0x10c] ;  /* 0x00010c0001137983 */ /* 0x000ea40000300800 */
[----:B--2---:R0:W-:Y:S01]  /*40060*/  STL.64 [R1+0x1a08], R18 ;  /* 0x001a081201007387 */ /* 0x0041e20000100a00 */
[----:B------:R1:W-:Y:S03]  /*40070*/  STL.64 [R1+0x1a00], R16 ;  /* 0x001a001001007387 */ /* 0x0003e60000100a00 */
[----:B0-----:R-:W2:Y:S01]  /*40080*/  LDL.64 R18, [R1+0x48] ;  /* 0x0000480001127983 */ /* 0x001ea20000100a00 */
[C---:B------:R-:W-:Y:S03]  /*40090*/  HMMA.16816.F32 R4, R20.reuse, R14, R4 ;  /* 0x0000000e1404723c */ /* 0x040fe60000001804 */
        /* <DEDUP_REMOVED lines=10> */
[----:B------:R-:W2:Y:S03]  /*40140*/  LDL.LU R19, [R1+0x13c] ;  /* 0x00013c0001137983 */ /* 0x000ea60000300800 */
[----:B------:R-:W-:Y:S01]  /*40150*/  STL.64 [R1+0x4f0], R4 ;  /* 0x0004f00401007387 */ /* 0x000fe20000100a00 */
[----:B------:R0:W-:Y:S03]  /*40160*/  STL.64 [R1+0x4f8], R6 ;  /* 0x0004f80601007387 */ /* 0x0001e60000100a00 */
[----:B0-----:R-:W3:Y:S01]  /*40170*/  LDL.LU.64 R6, [R1+0x1a68] ;  /* 0x001a680001067983 */ /* 0x001ee20000300a00 */
[----:B------:R-:W3:Y:S02]  /*40180*/  LDL.LU.64 R4, [R1+0x1a60] ;  /* 0x001a600001047983 */ /* 0x000ee40000300a00 */
[----:B------:R0:W-:Y:S02]  /*40190*/  STL.64 [R1+0x19e8], R14 ;  /* 0x0019e80e01007387 */ /* 0x0001e40000100a00 */
[----:B------:R-:W2:Y:S01]  /*401a0*/  LDL.LU R12, [R1+0x1c0] ;  /* 0x0001c000010c7983 */ /* 0x000ea20000300800 */
[----:B------:R-:W2:Y:S04]  /*401b0*/  LDL.LU R13, [R1+0x1c4] ;  /* 0x0001c400010d7983 */ /* 0x000ea80000300800 */
[----:B0-----:R-:W2:Y:S01]  /*401c0*/  LDL.LU R14, [R1+0x1c8] ;  /* 0x0001c800010e7983 */ /* 0x001ea20000300800 */
[----:B------:R-:W2:Y:S01]  /*401d0*/  LDL.LU R15, [R1+0x1cc] ;  /* 0x0001cc00010f7983 */ /* 0x000ea20000300800 */
[C---:B---3--:R-:W-:Y:S11]  /*401e0*/  HMMA.16816.F32 R4, R20.reuse, R10, R4 ;  /* 0x0000000a1404723c */ /* 0x048ff60000001804 */
[----:B------:R-:W-:Y:S11]  /*401f0*/  @!UPT UIADD3 URZ, URZ, URZ, URZ ;  /* 0x0000003f3f3ff290 */ /* 0x000ff6000fffe03f */
[----:B------:R-:W-:Y:S01]  /*40200*/  @!UPT UIADD3 URZ, URZ, URZ, URZ ;  /* 0x0000003f3f3ff290 */ /* 0x000fe2000fffe03f */
[----:B------:R-:W-:Y:S01]  /*40210*/  STL.64 [R1+0x360], R4 ;  /* 0x0003600401007387 */ /* 0x000fe20000100a00 */
[----:B------:R0:W-:Y:S03]  /*40220*/  STL.64 [R1+0x368], R6 ;  /* 0x0003680601007387 */ /* 0x0001e60000100a00 */
[----:B0-----:R-:W4:Y:S01]  /*40230*/  LDL.LU.64 R6, [R1+0x1a58] ;  /* 0x001a580001067983 */ /* 0x001f220000300a00 */
[----:B------:R-:W-:Y:S02]  /*40240*/  IMAD.MOV.U32 R5, RZ, RZ, R10 ;  /* 0x000000ffff057224 */ /* 0x000fe400078e000a */
[----:B------:R-:W-:Y:S02]  /*40250*/  IMAD.MOV.U32 R4, RZ, RZ, R11 ;  /* 0x000000ffff047224 */ /* 0x000fe400078e000b */
[----:B------:R-:W2:Y:S01]  /*40260*/  LDL.LU.64 R10, [R1+0x1a50] ;  /* 0x001a5000010a7983 */ /* 0x000ea20000300a00 */
[----:B----4-:R-:W-:Y:S03]  /*40270*/  HMMA.16816.F32 R20, R20, R6, R24 ;  /* 0x000000061414723c */ /* 0x010fe60000001818 */
[----:B------:R-:W2:Y:S01]  /*40280*/  LDL.LU.64 R26, [R1+0x1a48] ;  /* 0x001a4800011a7983 */ /* 0x000ea20000300a00 */
[----:B------:R-:W2:Y:S11]  /*40290*/  LDL.LU.64 R24, [R1+0x1a40] ;  /* 0x001a400001187983 */ /* 0x000eb60000300a00 */
[----:B------:R-:W-:Y:S08]  /*402a0*/  @!UPT UIADD3 URZ, URZ, URZ, URZ ;  /* 0x0000003f3f3ff290 */ /* 0x000ff0000fffe03f */
[----:B------:R-:W-:Y:S01]  /*402b0*/  STL.64 [R1+0x350], R20 ;  /* 0x0003501401007387 */ /* 0x000fe20000100a00 */
[----:B------:R0:W-:Y:S03]  /*402c0*/  STL.64 [R1+0x358], R22 ;  /* 0x0003581601007387 */ /* 0x0001e60000100a00 */
[----:B0-----:R-:W3:Y:S01]  /*402d0*/  LDL.64 R22, [R1+0x38] ;  /* 0x0000380001167983 */ /* 0x001ee20000100a00 */
[C---:B--2---:R-:W-:Y:S03]  /*402e0*/  HMMA.16816.F32 R8, R24.reuse, R10, R16 ;  /* 0x0000000a1808723c */ /* 0x044fe60000001810 */
[----:B------:R-:W2:Y:S01]  /*402f0*/  LDL.LU.64 R18, [R1+0x1a38] ;  /* 0x001a380001127983 */ /* 0x000ea20000300a00 */
[----:B------:R-:W2:Y:S11]  /*40300*/  LDL.LU.64 R16, [R1+0x1a30] ;  /* 0x001a300001107983 */ /* 0x000eb60000300a00 */
[----:B------:R-:W-:Y:S08]  /*40310*/  @!UPT UIADD3 URZ, URZ, URZ, URZ ;  /* 0x0000003f3f3ff290 */ /* 0x000ff0000fffe03f */
[----:B------:R-:W-:Y:S01]  /*40320*/  STL.64 [R1+0x6a0], R8 ;  /* 0x0006a00801007387 */ /* 0x000fe20000100a00 */
[----:B------:R0:W-:Y:S03]  /*40330*/  STL.64 [R1+0x6a8], R10 ;  /* 0x0006a80a01007387 */ /* 0x0001e60000100a00 */
        /* <DEDUP_REMOVED lines=30> */
[----:B------:R-:W4:Y:S02]  /*40520*/  LDL.LU R17, [R1+0x19f0] ;  /* 0x0019f00001117983 */ /* 0x000f240000300800 */
[----:B------:R-:W-:Y:S02]  /*40530*/  IMAD.MOV.U32 R29, RZ, RZ, R22 ;  /* 0x000000ffff1d7224 */ /* 0x000fe400078e0016 */
[----:B------:R-:W-:Y:S02]  /*40540*/  IMAD.MOV.U32 R28, RZ, RZ, R23 ;  /* 0x000000ffff1c7224 */ /* 0x000fe400078e0017 */
[----:B----4-:R-:W0:Y:S01]  /*40550*/  LDSM.16.MT88.4 R20, [R17+0xe180] ;  /* 0x00e180001114783b */ /* 0x010e220000004200 */
[----:B---3--:R-:W-:Y:S03]  /*40560*/  HMMA.16816.F32 R12, R24, R18, R12 ;  /* 0x00000012180c723c */ /* 0x008fe6000000180c */
[----:B0-----:R-:W-:Y:S01]  /*40570*/  STL.64 [R1+0x19d0], R22 ;  /* 0x0019d01601007387 */ /* 0x001fe20000100a00 */
[----:B------:R-:W-:Y:S11]  /*40580*/  STL.64 [R1+0x19c8], R20 ;  /* 0x0019c81401007387 */ /* 0x000ff60000100a00 */
[----:B------:R-:W-:Y:S08]  /*40590*/  @!UPT UIADD3 URZ, URZ, URZ, URZ ;  /* 0x0000003f3f3ff290 */ /* 0x000ff0000fffe03f */
[----:B------:R-:W-:Y:S02]  /*405a0*/  STL.64 [R1+0x340], R12 ;  /* 0x0003400c01007387 */ /* 0x000fe40000100a00 */
[----:B------:R0:W-:Y:S02]  /*405b0*/  STL.64 [R1+0x348], R14 ;  /* 0x0003480e01007387 */ /* 0x0001e40000100a00 */
[----:B0-----:R-:W2:Y:S01]  /*405c0*/  LDL.LU.64 R14, [R1+0x19e8] ;  /* 0x0019e800010e7983 */ /* 0x001ea20000300a00 */
[----:B------:R-:W-:Y:S02]  /*405d0*/  IMAD.MOV.U32 R22, RZ, RZ, R5 ;  /* 0x000000ffff167224 */ /* 0x000fe400078e0005 */
[----:B------:R-:W-:Y:S02]  /*405e0*/  IMAD.MOV.U32 R23, RZ, RZ, R4 ;  /* 0x000000ffff177224 */ /* 0x000fe400078e0004 */
[----:B------:R-:W-:Y:S02]  /*405f0*/  IMAD.MOV.U32 R5, RZ, RZ, R18 ;  /* 0x000000ffff057224 */ /* 0x000fe400078e0012 */
[----:B------:R-:W-:-:S02]  /*40600*/  IMAD.MOV.U32 R4, RZ, RZ, R19 ;  /* 0x000000ffff047224 */ /* 0x000fc400078e0013 */
[----:B------:R-:W0:Y:S04]  /*40610*/  LDSM.16.MT88.4 R16, [R0+0xe000] ;  /* 0x00e000000010783b */ /* 0x000e280000004200 */
[----:B0-----:R-:W-:Y:S01]  /*40620*/  STL.64 [R1+0x1950], R18 ;  /* 0x0019501201007387 */ /* 0x001fe20000100a00 */
[----:B------:R0:W-:Y:S03]  /*40630*/  STL.64 [R1+0x1948], R16 ;  /* 0x0019481001007387 */ /* 0x0001e60000100a00 */
[----:B0-----:R-:W3:Y:S01]  /*40640*/  LDL.LU R16, [R1+0x390] ;  /* 0x0003900001107983 */ /* 0x001ee20000300800 */
[----:B------:R-:W3:Y:S02]  /*40650*/  LDL.LU R17, [R1+0x394] ;  /* 0x0003940001117983 */ /* 0x000ee40000300800 */
[----:B------:R-:W3:Y:S02]  /*40660*/  LDL.LU R18, [R1+0x398] ;  /* 0x0003980001127983 */ /* 0x000ee40000300800 */
[----:B------:R-:W3:Y:S01]  /*40670*/  LDL.LU R19, [R1+0x39c] ;  /* 0x00039c0001137983 */ /* 0x000ee20000300800 */
        /* <DEDUP_REMOVED lines=8> */
[----:B------:R-:W0:Y:S04]  /*40700*/  LDSM.16.MT88.4 R12, [R0+0xe080] ;  /* 0x00e08000000c783b */ /* 0x000e280000004200 */
[----:B0-----:R-:W-:Y:S01]  /*40710*/  STL.64 [R1+0x18d0], R14 ;  /* 0x0018d00e01007387 */ /* 0x001fe20000100a00 */
[----:B------:R3:W-:Y:S02]  /*40720*/  STL.64 [R1+0x18c8], R12 ;  /* 0x0018c80c01007387 */ /* 0x0007e40000100a00 */
[C---:B---3--:R-:W-:Y:S01]  /*40730*/  HMMA.16816.F32 R12, R24.reuse, R22, R16 ;  /* 0x00000016180c723c */ /* 0x048fe20000001810 */
[----:B------:R-:W3:Y:S11]  /*40740*/  LDL.LU R16, [R1+0x440] ;  /* 0x0004400001107983 */ /* 0x000ef60000300800 */
[----:B------:R-:W-:Y:S11]  /*40750*/  @!UPT UIADD3 URZ, URZ, URZ, URZ ;  /* 0x0000003f3f3ff290 */ /* 0x000ff6000fffe03f */
[----:B------:R-:W-:Y:S01]  /*40760*/  STL.64 [R1+0x250], R12 ;  /* 0x0002500c01007387 */ /* 0x000fe20000100a00 */
[----:B------:R-:W-:Y:S02]  /*40770*/  STL.64 [R1+0x258], R14 ;  /* 0x0002580e01007387 */ /* 0x000fe40000100a00 */
[----:B------:R-:W3:Y:S02]  /*40780*/  LDL.LU R17, [R1+0x444] ;  /* 0x0004440001117983 */ /* 0x000ee40000300800 */
[----:B------:R-:W4:Y:S01]  /*40790*/  LDL.LU R18, [R1+0x448] ;  /* 0x0004480001127983 */ /* 0x000f220000300800 */
[----:B------:R-:W4:Y:S01]  /*407a0*/  LDL.LU R19, [R1+0x44c] ;  /* 0x00044c0001137983 */ /* 0x000f220000300800 */
[----:B------:R-:W2:Y:S02]  /*407b0*/  LDL.LU R20, [R1+0x380] ;  /* 0x0003800001147983 */ /* 0x000ea40000300800 */
[----:B------:R-:W2:Y:S02]  /*407c0*/  LDL.LU R21, [R1+0x384] ;  /* 0x0003840001157983 */ /* 0x000ea40000300800 */
[----:B------:R-:W2:Y:S01]  /*407d0*/  LDL.LU R22, [R1+0x388] ;  /* 0x0003880001167983 */ /* 0x000ea20000300800 */
[----:B------:R-:W2:Y:S04]  /*407e0*/  LDL.LU R23, [R1+0x38c] ;  /* 0x00038c0001177983 */ /* 0x000ea80000300800 */
[----:B----4-:R-:W-:Y:S01]  /*407f0*/  STL.64 [R1+0x19a0], R18 ;  /* 0x0019a01201007387 */ /* 0x010fe20000100a00 */
[----:B---3--:R0:W-:Y:S03]  /*40800*/  STL.64 [R1+0x1998], R16 ;  /* 0x0019981001007387 */ /* 0x0081e60000100a00 */
[----:B0-----:R-:W3:Y:S01]  /*40810*/  LDL.LU R16, [R1+0x460] ;  /* 0x0004600001107983 */ /* 0x001ee20000300800 */
[----:B------:R-:W3:Y:S02]  /*40820*/  LDL.LU R17, [R1+0x464] ;  /* 0x0004640001117983 */ /* 0x000ee40000300800 */
[----:B------:R-:W4:Y:S02]  /*40830*/  LDL.LU R18, [R1+0x468] ;  /* 0x0004680001127983 */ /* 0x000f240000300800 */
[----:B------:R-:W4:Y:S02]  /*40840*/  LDL.LU R19, [R1+0x46c] ;  /* 0x00046c0001137983 */ /* 0x000f240000300800 */
[----:B----4-:R0:W-:Y:S01]  /*40850*/  STL.64 [R1+0x19b0], R18 ;  /* 0x0019b01201007387 */ /* 0x0101e20000100a00 */
[----:B---3--:R-:W-:Y:S03]  /*40860*/  STL.64 [R1+0x19a8], R16 ;  /* 0x0019a81001007387 */ /* 0x008fe60000100a00 */
[----:B0-----:R-:W3:Y:S04]  /*40870*/  LDL R18, [R1+0x68] ;  /* 0x0000680001127983 */ /* 0x001ee80000100800 */
[----:B------:R-:W3:Y:S01]  /*40880*/  LDL R19, [R1+0x6c] ;  /* 0x00006c0001137983 */ /* 0x000ee20000100800 */
[----:B------:R-:W4:Y:S02]  /*40890*/  LDL.LU R12, [R1+0x3a0] ;  /* 0x0003a000010c7983 */ /* 0x000f240000300800 */
[----:B------:R-:W4:Y:S02]  /*408a0*/  LDL.LU R13, [R1+0x3a4] ;  /* 0x0003a400010d7983 */ /* 0x000f240000300800 */
[----:B------:R-:W3:Y:S01]  /*408b0*/  LDL.LU R14, [R1+0x3a8] ;  /* 0x0003a800010e7983 */ /* 0x000ee20000300800 */
[----:B------:R-:W3:Y:S01]  /*408c0*/  LDL.LU R15, [R1+0x3ac] ;  /* 0x0003ac00010f7983 */ /* 0x000ee20000300800 */
[----:B--2---:R-:W-:Y:S03]  /*408d0*/  HMMA.16816.F32 R24, R24, R6, R20 ;  /* 0x000000061818723c */ /* 0x004fe60000001814 */
[----:B---3--:R0:W-:Y:S01]  /*408e0*/  STL.64 [R1+0x18e0], R14 ;  /* 0x0018e00e01007387 */ /* 0x0081e20000100a00 */
[----:B----4-:R-:W-:Y:S02]  /*408f0*/  STL.64 [R1+0x18d8], R12 ;  /* 0x0018d80c01007387 */ /* 0x010fe40000100a00 */
[----:B0-----:R-:W-:-:S02]  /*40900*/  IMAD.MOV.U32 R14, RZ, RZ, R11 ;  /* 0x000000ffff0e7224 */ /* 0x001fc400078e000b */
[----:B------:R-:W-:-:S05]  /*40910*/  IMAD.MOV.U32 R15, RZ, RZ, R10 ;  /* 0x000000ffff0f7224 */ /* 0x000fca00078e000a */
[----:B------:R0:W-:Y:S02]  /*40920*/  STL.64 [R1+0x1980], R14 ;  /* 0x0019800e01007387 */ /* 0x0001e40000100a00 */
[----:B0-----:R-:W-:Y:S02]  /*40930*/  IMAD.MOV.U32 R14, RZ, RZ, R9 ;  /* 0x000000ffff0e7224 */ /* 0x001fe400078e0009 */
[----:B------:R-:W-:Y:S02]  /*40940*/  IMAD.MOV.U32 R15, RZ, RZ, R8 ;  /* 0x000000ffff0f7224 */ /* 0x000fe400078e0008 */
[----:B------:R-:W0:Y:S04]  /*40950*/  LDSM.16.MT88.4 R8, [R0+0xe100] ;  /* 0x00e100000008783b */ /* 0x000e280000004200 */
[----:B------:R1:W-:Y:S01]  /*40960*/  STL.64 [R1+0x19b8], R14 ;  /* 0x0019b80e01007387 */ /* 0x0003e20000100a00 */
[----:B------:R-:W2:Y:S02]  /*40970*/  LDL.LU R12, [R1+0x470] ;  /* 0x00047000010c7983 */ /* 0x000ea40000300800 */
[----:B------:R-:W2:Y:S01]  /*40980*/  LDL.LU R13, [R1+0x474] ;  /* 0x00047400010d7983 */ /* 0x000ea20000300800 */
[----:B-1----:R-:W2:Y:S01]  /*40990*/  LDL.LU R14, [R1+0x478] ;  /* 0x00047800010e7983 */ /* 0x002ea20000300800 */
[----:B------:R-:W2:Y:S03]  /*409a0*/  LDL.LU R15, [R1+0x47c] ;  /* 0x00047c00010f7983 */ /* 0x000ea60000300800 */
[----:B0-----:R0:W-:Y:S01]  /*409b0*/  STL.64 [R1+0x1868], R10 ;  /* 0x0018680a01007387 */ /* 0x0011e20000100a00 */
[----:B------:R-:W-:Y:S02]  /*409c0*/  STL.64 [R1+0x1860], R8 ;  /* 0x0018600801007387 */ /* 0x000fe40000100a00 */
[----:B0-----:R-:W-:-:S02]  /*409d0*/  IMAD.MOV.U32 R10, RZ, RZ, R2 ;  /* 0x000000ffff0a7224 */ /* 0x001fc400078e0002 */
[----:B------:R-:W-:Y:S01]  /*409e0*/  IMAD.MOV.U32 R11, RZ, RZ, R3 ;  /* 0x000000ffff0b7224 */ /* 0x000fe200078e0003 */
[----:B------:R-:W3:Y:S01]  /*409f0*/  LDL.LU R2, [R1+0x19dc] ;  /* 0x0019dc0001027983 */ /* 0x000ee20000300800 */
[----:B------:R-:W4:Y:S02]  /*40a00*/  LDL.LU R3, [R1+0x19d8] ;  /* 0x0019d80001037983 */ /* 0x000f240000300800 */
[----:B------:R-:W2:Y:S02]  /*40a10*/  LDL.LU.64 R22, [R1+0x19d0] ;  /* 0x0019d00001167983 */ /* 0x000ea40000300a00 */
[----:B------:R-:W2:Y:S01]  /*40a20*/  LDL.LU.64 R20, [R1+0x19c8] ;  /* 0x0019c80001147983 */ /* 0x000ea20000300a00 */
[----:B------:R-:W-:Y:S01]  /*40a30*/  STL.64 [R1+0x1968], R6 ;  /* 0x0019680601007387 */ /* 0x000fe20000100a00 */
[----:B------:R-:W-:Y:S02]  /*40a40*/  STL.64 [R1+0x240], R24 ;  /* 0x0002401801007387 */ /* 0x000fe40000100a00 */
[----:B------:R-:W-:Y:S02]  /*40a50*/  STL.64 [R1+0x248], R26 ;  /* 0x0002481a01007387 */ /* 0x000fe40000100a00 */
[----:B------:R0:W1:Y:S04]  /*40a60*/  LDSM.16.MT88.4 R24, [R0+0xe180] ;  /* 0x00e180000018783b */ /* 0x0000680000004200 */
[----:B0-----:R-:W3:Y:S04]  /*40a70*/  LDL.LU R0, [R1+0x19c0] ;  /* 0x0019c00001007983 */ /* 0x001ee80000300800 */
[----:B-1----:R-:W-:Y:S01]  /*40a80*/  STL.64 [R1+0x17e8], R26 ;  /* 0x0017e81a01007387 */ /* 0x002fe20000100a00 */
[----:B------:R0:W-:Y:S03]  /*40a90*/  STL.64 [R1+0x17e0], R24 ;  /* 0x0017e01801007387 */ /* 0x0001e60000100a00 */
[----:B0-----:R-:W3:Y:S01]  /*40aa0*/  LDL.LU R24, [R1+0x3c0] ;  /* 0x0003c00001187983 */ /* 0x001ee20000300800 */
[----:B------:R-:W3:Y:S02]  /*40ab0*/  LDL.LU R25, [R1+0x3c4] ;  /* 0x0003c40001197983 */ /* 0x000ee40000300800 */
[----:B------:R-:W3:Y:S02]  /*40ac0*/  LDL.LU R26, [R1+0x3c8] ;  /* 0x0003c800011a7983 */ /* 0x000ee40000300800 */
[----:B------:R-:W3:Y:S01]  /*40ad0*/  LDL.LU R27, [R1+0x3cc] ;  /* 0x0003cc00011b7983 */ /* 0x000ee20000300800 */
[C---:B--2---:R-:W-:Y:S01]  /*40ae0*/  HMMA.16816.F32 R16, R20.reuse, R18, R12 ;  /* 0x000000121410723c */ /* 0x044fe2000000180c */
[----:B---3--:R-:W-:Y:S01]  /*40af0*/  STL.64 [R1+0x1900], R26 ;  /* 0x0019001a01007387 */ /* 0x008fe20000100a00 */
[----:B------:R-:W-:Y:S02]  /*40b00*/  STL.64 [R1+0x18f8], R24 ;  /* 0x0018f81801007387 */ /* 0x000fe40000100a00 */
[----:B------:R-:W2:Y:S11]  /*40b10*/  LDL.LU.64 R14, [R1+0x19b8] ;  /* 0x0019b800010e7983 */ /* 0x000eb60000300a00 */
[----:B------:R-:W-:Y:S08]  /*40b20*/  @!UPT UIADD3 URZ, URZ, URZ, URZ ;  /* 0x0000003f3f3ff290 */ /* 0x000ff0000fffe03f */
[----:B------:R-:W-:Y:S01]  /*40b30*/  STL.64 [R1+0x5c0], R16 ;  /* 0x0005c01001007387 */ /* 0x000fe20000100a00 */
[----:B------:R0:W-:Y:S04]  /*40b40*/  STL.64 [R1+0x5c8], R18 ;  /* 0x0005c81201007387 */ /* 0x0001e80000100a00 */
[----:B0-----:R-:W3:Y:S01]  /*40b50*/  LDL.LU.64 R18, [R1+0x19b0] ;  /* 0x0019b00001127983 */ /* 0x001ee20000300a00 */
        /* <DEDUP_REMOVED lines=12> */
[----:B------:R-:W2:Y:S02]  /*40c20*/  LDL.LU R11, [R1+0x45c] ;  /* 0x00045c00010b7983 */ /* 0x000ea40000300800 */
[----:B------:R-:W-:-:S02]  /*40c30*/  IMAD.MOV.U32 R26, RZ, RZ, R29 ;  /* 0x000000ffff1a7224 */ /* 0x000fc400078e001d */
[----:B------:R-:W-:Y:S01]  /*40c40*/  IMAD.MOV.U32 R27, RZ, RZ, R28 ;  /* 0x000000ffff1b7224 */ /* 0x000fe200078e001c */
[C---:B--2---:R-:W-:Y:S08]  /*40c50*/  HMMA.16816.F32 R12, R20.reuse, R14, R8 ;  /* 0x0000000e140c723c */ /* 0x044ff00000001808 */
[----:B---3--:R-:W-:Y:S11]  /*40c60*/  HMMA.16816.F32 R8, R20, R26, R16 ;  /* 0x0000001a1408723c */ /* 0x008ff60000001810 */
[----:B------:R-:W-:Y:S04]  /*40c70*/  @!UPT UIADD3 URZ, URZ, URZ, URZ ;  /* 0x0000003f3f3ff290 */ /* 0x000fe8000fffe03f */
[----:B------:R-:W-:Y:S01]  /*40c80*/  STL.64 [R1+0x5a0], R12 ;  /* 0x0005a00c01007387 */ /* 0x000fe20000100a00 */
[----:B------:R0:W-:Y:S07]  /*40c90*/  STL.64 [R1+0x5a8], R14 ;  /* 0x0005a80e01007387 */ /* 0x0001ee0000100a00 */
[----:B------:R-:W-:Y:S02]  /*40ca0*/  STL.64 [R1+0x590], R8 ;  /* 0x0005900801007387 */ /* 0x000fe40000100a00 */
[----:B------:R-:W-:Y:S01]  /*40cb0*/  STL.64 [R1+0x598], R10 ;  /* 0x0005980a01007387 */ /* 0x000fe20000100a00 */
[----:B------:R-:W2:Y:S01]  /*40cc0*/  LDL.LU R16, [R1+0x370] ;  /* 0x0003700001107983 */ /* 0x000ea20000300800 */
[----:B------:R-:W2:Y:S02]  /*40cd0*/  LDL.LU R17, [R1+0x374] ;  /* 0x0003740001117983 */ /* 0x000ea40000300800 */
[----:B------:R-:W3:Y:S02]  /*40ce0*/  LDL.LU R18, [R1+0x378] ;  /* 0x0003780001127983 */ /* 0x000ee40000300800 */
[----:B------:R-:W3:Y:S02]  /*40cf0*/  LDL.LU R19, [R1+0x37c] ;  /* 0x00037c0001137983 */ /* 0x000ee40000300800 */
[----:B0-----:R-:W-:-:S02]  /*40d00*/  IMAD.MOV.U32 R15, RZ, RZ, R4 ;  /* 0x000000ffff0f7224 */ /* 0x001fc400078e0004 */
[----:B------:R-:W-:Y:S01]  /*40d10*/  IMAD.MOV.U32 R14, RZ, RZ, R5 ;  /* 0x000000ffff0e7224 */ /* 0x000fe200078e0005 */
[----:B------:R-:W2:Y:S01]  /*40d20*/  LDL.LU R4, [R1+0x410] ;  /* 0x0004100001047983 */ /* 0x000ea20000300800 */
        /* <DEDUP_REMOVED lines=15> */
[----:B---3--:R0:W-:Y:S01]  /*40e20*/  STL.64 [R1+0x1960], R18 ;  /* 0x0019601201007387 */ /* 0x0081e20000100a00 */
[----:B------:R-:W-:Y:S03]  /*40e30*/  STL.64 [R1+0x1958], R16 ;  /* 0x0019581001007387 */ /* 0x000fe60000100a00 */
[----:B0-----:R-:W3:Y:S01]  /*40e40*/  LDL.LU.64 R18, [R1+0x8] ;  /* 0x0000080001127983 */ /* 0x001ee20000300a00 */
[----:B------:R-:W2:Y:S02]  /*40e50*/  LDL.LU R8, [R1+0x400] ;  /* 0x0004000001087983 */ /* 0x000ea40000300800 */
[----:B------:R-:W2:Y:S02]  /*40e60*/  LDL.LU R9, [R1+0x404] ;  /* 0x0004040001097983 */ /* 0x000ea40000300800 */
[----:B------:R-:W2:Y:S01]  /*40e70*/  LDL.LU R10, [R1+0x408] ;  /* 0x00040800010a7983 */ /* 0x000ea20000300800 */
[----:B------:R-:W2:Y:S01]  /*40e80*/  LDL.LU R11, [R1+0x40c] ;  /* 0x00040c00010b7983 */ /* 0x000ea20000300800 */
[----:B------:R0:W-:Y:S03]  /*40e90*/  STL.64 [R1+0x1910], R26 ;  /* 0x0019101a01007387 */ /* 0x0001e60000100a00 */
[----:B0-----:R-:W2:Y:S04]  /*40ea0*/  LDL.64 R26, [R1+0x48] ;  /* 0x00004800011a7983 */ /* 0x001ea80000100a00 */
[----:B--2---:R0:W-:Y:S01]  /*40eb0*/  STL.64 [R1+0x1928], R26 ;  /* 0x0019281a01007387 */ /* 0x0041e20000100a00 */
[----:B------:R-:W2:Y:S02]  /*40ec0*/  LDL.LU R24, [R1+0x3f0] ;  /* 0x0003f00001187983 */ /* 0x000ea40000300800 */
[----:B------:R-:W2:Y:S01]  /*40ed0*/  LDL.LU R25, [R1+0x3f4] ;  /* 0x0003f40001197983 */ /* 0x000ea20000300800 */
[----:B0-----:R-:W2:Y:S01]  /*40ee0*/  LDL.LU R26, [R1+0x3f8] ;  /* 0x0003f800011a7983 */ /* 0x001ea20000300800 */
[----:B------:R-:W2:Y:S01]  /*40ef0*/  LDL.LU R27, [R1+0x3fc] ;  /* 0x0003fc00011b7983 */ /* 0x000ea20000300800 */
[C---:B------:R-:W-:Y:S02]  /*40f00*/  HMMA.16816.F32 R12, R20.reuse, R14, R4 ;  /* 0x0000000e140c723c */ /* 0x040fe40000001804 */
[----:B--2---:R0:W-:Y:S01]  /*40f10*/  STL.64 [R1+0x1938], R26 ;  /* 0x0019381a01007387 */ /* 0x0041e20000100a00 */
[----:B------:R-:W-:Y:S03]  /*40f20*/  STL.64 [R1+0x1930], R24 ;  /* 0x0019301801007387 */ /* 0x000fe60000100a00 */
[----:B0-----:R-:W2:Y:S01]  /*40f30*/  LDL.64 R26, [R1+0x68] ;  /* 0x00006800011a7983 */ /* 0x001ea20000100a00 */
[----:B------:R-:W2:Y:S02]  /*40f40*/  LDL.LU.64 R6, [R1+0x1990] ;  /* 0x0019900001067983 */ /* 0x000ea40000300a00 */
[----:B------:R-:W2:Y:S11]  /*40f50*/  LDL.LU.64 R4, [R1+0x1988] ;  /* 0x0019880001047983 */ /* 0x000eb60000300a00 */
[----:B------:R-:W-:Y:S03]  /*40f60*/  @!UPT UIADD3 URZ, URZ, URZ, URZ ;  /* 0x0000003f3f3ff290 */ /* 0x000fe6000fffe03f */
        /* <DEDUP_REMOVED lines=11> */
[----:B0-----:R-:W2:Y:S04]  /*41020*/  LDL.LU.64 R14, [R1+0x28] ;  /* 0x00002800010e7983 */ /* 0x001ea80000300a00 */
[----:B--2---:R0:W-:Y:S01]  /*41030*/  STL.64 [R1+0x1908], R14 ;  /* 0x0019080e01007387 */ /* 0x0041e20000100a00 */
[----:B------:R-:W2:Y:S02]  /*41040*/  LDL.LU R12, [R1+0x3d0] ;  /* 0x0003d000010c7983 */ /* 0x000ea40000300800 */
[----:B------:R-:W2:Y:S01]  /*41050*/  LDL.LU R13, [R1+0x3d4] ;  /* 0x0003d400010d7983 */ /* 0x000ea20000300800 */
[----:B0-----:R-:W2:Y:S01]  /*41060*/  LDL.LU R14, [R1+0x3d8] ;  /* 0x0003d800010e7983 */ /* 0x001ea20000300800 */
[----:B------:R-:W2:Y:S01]  /*41070*/  LDL.LU R15, [R1+0x3dc] ;  /* 0x0003dc00010f7983 */ /* 0x000ea20000300800 */
[C---:B---3--:R-:W-:Y:S02]  /*41080*/  HMMA.16816.F32 R4, R20.reuse, R18, R4 ;  /* 0x000000121404723c */ /* 0x048fe40000001804 */
[----:B--2---:R-:W-:Y:S01]  /*41090*/  STL.64 [R1+0x1920], R14 ;  /* 0x0019200e01007387 */ /* 0x004fe20000100a00 */
[----:B------:R0:W-:Y:S03]  /*410a0*/  STL.64 [R1+0x1918], R12 ;  /* 0x0019180c01007387 */ /* 0x0001e60000100a00 */
        /* <DEDUP_REMOVED lines=10> */
[----:B------:R-:W3:Y:S02]  /*41150*/  LDL.LU.64 R18, [R1+0x1960] ;  /* 0x0019600001127983 */ /* 0x000ee40000300a00 */
[----:B------:R-:W3:Y:S02]  /*41160*/  LDL.LU.64 R16, [R1+0x1958] ;  /* 0x0019580001107983 */ /* 0x000ee40000300a00 */
[----:B---3--:R-:W-:Y:S01]  /*41170*/  HMMA.16816.F32 R20, R20, R6, R16 ;  /* 0x000000061414723c */ /* 0x008fe20000001810 */
[----:B------:R-:W3:Y:S01]  /*41180*/  LDL.LU.64 R18, [R1+0x1950] ;  /* 0x0019500001127983 */ /* 0x000ee20000300a00 */
[----:B------:R-:W3:Y:S11]  /*41190*/  LDL.LU.64 R16, [R1+0x1948] ;  /* 0x0019480001107983 */ /* 0x000ef60000300a00 */
[----:B------:R-:W-:Y:S10]  /*411a0*/  @!UPT UIADD3 URZ, URZ, URZ, URZ ;  /* 0x0000003f3f3ff290 */ /* 0x000ff4000fffe03f */
[----:B------:R-:W-:Y:S01]  /*411b0*/  STL.64 [R1+0x110], R20 ;  /* 0x0001101401007387 */ /* 0x000fe20000100a00 */
[----:B------:R0:W-:Y:S02]  /*411c0*/  STL.64 [R1+0x118], R22 ;  /* 0x0001181601007387 */ /* 0x0001e40000100a00 */
[----:B0-----:R-:W-:Y:S02]  /*411d0*/  IMAD.MOV.U32 R22, RZ, RZ, R5 ;  /* 0x000000ffff167224 */ /* 0x001fe400078e0005 */
[----:B------:R-:W-:-:S05]  /*411e0*/  IMAD.MOV.U32 R23, RZ, RZ, R4 ;  /* 0x000000ffff177224 */ /* 0x000fca00078e0004 */
[----:B------:R0:W-:Y:S01]  /*411f0*/  STL.64 [R1+0x18e8], R22 ;  /* 0x0018e81601007387 */ /* 0x0001e20000100a00 */
[----:B------:R-:W2:Y:S02]  /*41200*/  LDL.LU R20, [R1+0x3b0] ;  /* 0x0003b00001147983 */ /* 0x000ea40000300800 */
[----:B------:R-:W2:Y:S01]  /*41210*/  LDL.LU R21, [R1+0x3b4] ;  /* 0x0003b40001157983 */ /* 0x000ea20000300800 */
[----:B0-----:R-:W2:Y:S01]  /*41220*/  LDL.LU R22, [R1+0x3b8] ;  /* 0x0003b80001167983 */ /* 0x001ea20000300800 */
[----:B------:R-:W2:Y:S01]  /*41230*/  LDL.LU R23, [R1+0x3bc] ;  /* 0x0003bc0001177983 */ /* 0x000ea20000300800 */
        /* <DEDUP_REMOVED lines=46> */
[----:B0-----:R-:W2:Y:S01]  /*41520*/  LDL.LU.64 R14, [R1+0x18e0] ;  /* 0x0018e000010e7983 */ /* 0x001ea20000300a00 */
        /* <DEDUP_REMOVED lines=8> */
[----:B------:R0:W-:Y:S02]  /*415b0*/  STL.64 [R1+0x1880], R22 ;  /* 0x0018801601007387 */ /* 0x0001e40000100a00 */
[----:B------:R-:W3:Y:S01]  /*415c0*/  LDL.LU R20, [R1+0x2e0] ;  /* 0x0002e00001147983 */ /* 0x000ee20000300800 */
[----:B------:R-:W3:Y:S04]  /*415d0*/  LDL.LU R21, [R1+0x2e4] ;  /* 0x0002e40001157983 */ /* 0x000ee80000300800 */
[----:B0-----:R-:W3:Y:S01]  /*415e0*/  LDL.LU R22, [R1+0x2e8] ;  /* 0x0002e80001167983 */ /* 0x001ee20000300800 */
[----:B------:R-:W3:Y:S02]  /*415f0*/  LDL.LU R23, [R1+0x2ec] ;  /* 0x0002ec0001177983 */ /* 0x000ee40000300800 */
[----:B------:R0:W-:Y:S01]  /*41600*/  STL.64 [R1+0x1888], R6 ;  /* 0x0018880601007387 */ /* 0x0001e20000100a00 */
[----:B---3--:R-:W-:Y:S01]  /*41610*/  HMMA.16816.F32 R20, R16, R6, R20 ;  /* 0x000000061014723c */ /* 0x008fe20000001814 */
[----:B------:R-:W3:Y:S11]  /*41620*/  LDL.LU R16, [R1+0x80] ;  /* 0x0000800001107983 */ /* 0x000ef60000300800 */
[----:B------:R-:W-:Y:S11]  /*41630*/  @!UPT UIADD3 URZ, URZ, URZ, URZ ;  /* 0x0000003f3f3ff290 */ /* 0x000ff6000fffe03f */
[----:B------:R1:W-:Y:S01]  /*41640*/  STL.64 [R1+0x4e0], R20 ;  /* 0x0004e01401007387 */ /* 0x0003e20000100a00 */
[----:B------:R2:W-:Y:S02]  /*41650*/  STL.64 [R1+0x4e8], R22 ;  /* 0x0004e81601007387 */ /* 0x0005e40000100a00 */
[----:B------:R-:W3:Y:S02]  /*41660*/  LDL.LU R17, [R1+0x84] ;  /* 0x0000840001117983 */ /* 0x000ee40000300800 */
[----:B------:R-:W3:Y:S01]  /*41670*/  LDL.LU R18, [R1+0x88] ;  /* 0x0000880001127983 */ /* 0x000ee20000300800 */
[----:B------:R-:W3:Y:S01]  /*41680*/  LDL.LU R19, [R1+0x8c] ;  /* 0x00008c0001137983 */ /* 0x000ee20000300800 */
[----:B0-----:R-:W-:Y:S02]  /*41690*/  IMAD.MOV.U32 R7, RZ, RZ, R8 ;  /* 0x000000ffff077224 */ /* 0x001fe400078e0008 */
[----:B------:R-:W-:Y:S01]  /*416a0*/  IMAD.MOV.U32 R6, RZ, RZ, R9 ;  /* 0x000000ffff067224 */ /* 0x000fe200078e0009 */
[----:B-1----:R-:W4:Y:S01]  /*416b0*/  LDL.LU R20, [R1+0x2c0] ;  /* 0x0002c00001147983 */ /* 0x002f220000300800 */
[----:B------:R-:W4:Y:S02]  /*416c0*/  LDL.LU R21, [R1+0x2c4] ;  /* 0x0002c40001157983 */ /* 0x000f240000300800 */
[----:B--2---:R-:W4:Y:S02]  /*416d0*/  LDL.LU R22, [R1+0x2c8] ;  /* 0x0002c80001167983 */ /* 0x004f240000300800 */
[----:B------:R-:W4:Y:S01]  /*416e0*/  LDL.LU R23, [R1+0x2cc] ;  /* 0x0002cc0001177983 */ /* 0x000f220000300800 */
[----:B------:R-:W2:Y:S01]  /*416f0*/  LDL.LU R8, [R1+0x2d0] ;  /* 0x0002d00001087983 */ /* 0x000ea20000300800 */
        /* <DEDUP_REMOVED lines=9> */
[----:B--2---:R0:W-:Y:S01]  /*41790*/  STL.64 [R1+0x1780], R18 ;  /* 0x0017801201007387 */ /* 0x0041e20000100a00 */
[----:B---3--:R1:W-:Y:S02]  /*417a0*/  STL.64 [R1+0x1778], R16 ;  /* 0x0017781001007387 */ /* 0x0083e40000100a00 */
[----:B0-----:R-:W-:-:S02]  /*417b0*/  IMAD.MOV.U32 R18, RZ, RZ, R25 ;  /* 0x000000ffff127224 */ /* 0x001fc400078e0019 */
[----:B------:R-:W-:-:S05]  /*417c0*/  IMAD.MOV.U32 R19, RZ, RZ, R24 ;  /* 0x000000ffff137224 */ /* 0x000fca00078e0018 */
[----:B------:R0:W-:Y:S01]  /*417d0*/  STL.64 [R1+0x18a0], R18 ;  /* 0x0018a01201007387 */ /* 0x0001e20000100a00 */
[----:B-1----:R-:W2:Y:S02]  /*417e0*/  LDL.LU R16, [R1+0x2a0] ;  /* 0x0002a00001107983 */ /* 0x002ea40000300800 */
[----:B------:R-:W2:Y:S01]  /*417f0*/  LDL.LU R17, [R1+0x2a4] ;  /* 0x0002a40001117983 */ /* 0x000ea20000300800 */
[----:B0-----:R-:W3:Y:S01]  /*41800*/  LDL.LU R18, [R1+0x2a8] ;  /* 0x0002a80001127983 */ /* 0x001ee20000300800 */
[----:B------:R-:W3:Y:S03]  /*41810*/  LDL.LU R19, [R1+0x2ac] ;  /* 0x0002ac0001137983 */ /* 0x000ee60000300800 */
[----:B---3--:R-:W-:Y:S01]  /*41820*/  STL.64 [R1+0x18b0], R18 ;  /* 0x0018b01201007387 */ /* 0x008fe20000100a00 */
[----:B--2---:R-:W-:Y:S02]  /*41830*/  STL.64 [R1+0x18a8], R16 ;  /* 0x0018a81001007387 */ /* 0x004fe40000100a00 */
[----:B------:R-:W2:Y:S02]  /*41840*/  LDL.LU R24, [R1+0x170] ;  /* 0x0001700001187983 */ /* 0x000ea40000300800 */
[----:B------:R-:W2:Y:S01]  /*41850*/  LDL.LU R25, [R1+0x174] ;  /* 0x0001740001197983 */ /* 0x000ea20000300800 */
[----:B------:R-:W3:Y:S01]  /*41860*/  LDL.LU R26, [R1+0x178] ;  /* 0x00017800011a7983 */ /* 0x000ee20000300800 */
[----:B------:R-:W3:Y:S03]  /*41870*/  LDL.LU R27, [R1+0x17c] ;  /* 0x00017c00011b7983 */ /* 0x000ee60000300800 */
[----:B---3--:R0:W-:Y:S01]  /*41880*/  STL.64 [R1+0x1818], R26 ;  /* 0x0018181a01007387 */ /* 0x0081e20000100a00 */
[----:B--2---:R1:W-:Y:S03]  /*41890*/  STL.64 [R1+0x1810], R24 ;  /* 0x0018101801007387 */ /* 0x0043e60000100a00 */
[----:B0-----:R-:W2:Y:S01]  /*418a0*/  LDL.LU.64 R26, [R1+0x38] ;  /* 0x00003800011a7983 */ /* 0x001ea20000300a00 */
[----:B------:R-:W-:-:S02]  /*418b0*/  IMAD.MOV.U32 R18, RZ, RZ, R5 ;  /* 0x000000ffff127224 */ /* 0x000fc400078e0005 */
[----:B------:R-:W-:Y:S02]  /*418c0*/  IMAD.MOV.U32 R19, RZ, RZ, R4 ;  /* 0x000000ffff137224 */ /* 0x000fe400078e0004 */
[C---:B------:R-:W-:Y:S01]  /*418d0*/  HMMA.16816.F32 R4, R12.reuse, R6, R8 ;  /* 0x000000060c04723c */ /* 0x040fe20000001808 */
[----:B--2---:R0:W-:Y:S01]  /*418e0*/  STL.64 [R1+0x18b8], R26 ;  /* 0x0018b81a01007387 */ /* 0x0041e20000100a00 */
[----:B-1----:R-:W2:Y:S02]  /*418f0*/  LDL.LU R24, [R1+0x2b0] ;  /* 0x0002b00001187983 */ /* 0x002ea40000300800 */
[----:B------:R-:W2:Y:S01]  /*41900*/  LDL.LU R25, [R1+0x2b4] ;  /* 0x0002b40001197983 */ /* 0x000ea20000300800 */
[----:B0-----:R-:W2:Y:S01]  /*41910*/  LDL.LU R26, [R1+0x2b8] ;  /* 0x0002b800011a7983 */ /* 0x001ea20000300800 */
[----:B------:R-:W2:Y:S02]  /*41920*/  LDL.LU R27, [R1+0x2bc] ;  /* 0x0002bc00011b7983 */ /* 0x000ea40000300800 */
[----:B------:R-:W4:Y:S11]  /*41930*/  LDL.LU.64 R10, [R1+0x18c0] ;  /* 0x0018c000010a7983 */ /* 0x000f360000300a00 */
[----:B------:R-:W-:Y:S04]  /*41940*/  @!UPT UIADD3 URZ, URZ, URZ, URZ ;  /* 0x0000003f3f3ff290 */ /* 0x000fe8000fffe03f */
[----:B------:R-:W-:Y:S01]  /*41950*/  STL.64 [R1+0x690], R4 ;  /* 0x0006900401007387 */ /* 0x000fe20000100a00 */
[----:B------:R4:W-:Y:S01]  /*41960*/  STL.64 [R1+0x698], R6 ;  /* 0x0006980601007387 */ /* 0x0009e20000100a00 */
[----:B------:R-:W3:Y:S01]  /*41970*/  LDL.LU R8, [R1+0x1d0] ;  /* 0x0001d00001087983 */ /* 0x000ee20000300800 */
[C---:B----4-:R-:W-:Y:S11]  /*41980*/  HMMA.16816.F32 R4, R12.reuse, R10, R20 ;  /* 0x0000000a0c04723c */ /* 0x050ff60000001814 */
[----:B------:R-:W-:Y:S11]  /*41990*/  @!UPT UIADD3 URZ, URZ, URZ, URZ ;  /* 0x0000003f3f3ff290 */ /* 0x000ff6000fffe03f */
[----:B------:R-:W-:Y:S01]  /*419a0*/  @!UPT UIADD3 URZ, URZ, URZ, URZ ;  /* 0x0000003f3f3ff290 */ /* 0x000fe2000fffe03f */
[----:B------:R0:W-:Y:S01]  /*419b0*/  STL.64 [R1+0x640], R4 ;  /* 0x0006400401007387 */ /* 0x0001e20000100a00 */
[----:B------:R1:W-:Y:S02]  /*419c0*/  STL.64 [R1+0x648], R6 ;  /* 0x0006480601007387 */ /* 0x0003e40000100a00 */
[----:B------:R-:W3:Y:S02]  /*419d0*/  LDL.LU R9, [R1+0x1d4] ;  /* 0x0001d40001097983 */ /* 0x000ee40000300800 */
[----:B------:R-:W4:Y:S01]  /*419e0*/  LDL.LU R10, [R1+0x1d8] ;  /* 0x0001d800010a7983 */ /* 0x000f220000300800 */
[----:B------:R-:W4:Y:S04]  /*419f0*/  LDL.LU R11, [R1+0x1dc] ;  /* 0x0001dc00010b7983 */ /* 0x000f280000300800 */
[----:B0-----:R-:W3:Y:S01]  /*41a00*/  LDL.LU R4, [R1+0x280] ;  /* 0x0002800001047983 */ /* 0x001ee20000300800 */
[----:B------:R-:W3:Y:S02]  /*41a10*/  LDL.LU R5, [R1+0x284] ;  /* 0x0002840001057983 */ /* 0x000ee40000300800 */
[----:B-1----:R-:W3:Y:S02]  /*41a20*/  LDL.LU R6, [R1+0x288] ;  /* 0x0002880001067983 */ /* 0x002ee40000300800 */
[----:B------:R-:W3:Y:S01]  /*41a30*/  LDL.LU R7, [R1+0x28c] ;  /* 0x00028c0001077983 */ /* 0x000ee20000300800 */
[C---:B--2---:R-:W-:Y:S01]  /*41a40*/  HMMA.16816.F32 R16, R12.reuse, R18, R24 ;  /* 0x000000120c10723c */ /* 0x044fe20000001818 */
[----:B---3--:R-:W-:Y:S01]  /*41a50*/  STL.64 [R1+0x1898], R6 ;  /* 0x0018980601007387 */ /* 0x008fe20000100a00 */
[----:B------:R0:W-:Y:S03]  /*41a60*/  STL.64 [R1+0x1890], R4 ;  /* 0x0018900401007387 */ /* 0x0001e60000100a00 */
[----:B0-----:R-:W2:Y:S01]  /*41a70*/  LDL.LU R4, [R1+0x290] ;  /* 0x0002900001047983 */ /* 0x001ea20000300800 */
[----:B------:R-:W2:Y:S02]  /*41a80*/  LDL.LU R5, [R1+0x294] ;  /* 0x0002940001057983 */ /* 0x000ea40000300800 */
[----:B------:R-:W2:Y:S02]  /*41a90*/  LDL.LU R6, [R1+0x298] ;  /* 0x0002980001067983 */ /* 0x000ea40000300800 */
[----:B------:R-:W2:Y:S01]  /*41aa0*/  LDL.LU R7, [R1+0x29c] ;  /* 0x00029c0001077983 */ /* 0x000ea20000300800 */
[----:B------:R-:W3:Y:S01]  /*41ab0*/  LDL.LU.64 R22, [R1+0x18] ;  /* 0x0000180001167983 */ /* 0x000ee20000300a00 */
[----:B----4-:R-:W-:Y:S02]  /*41ac0*/  STL.64 [R1+0x1878], R10 ;  /* 0x0018780a01007387 */ /* 0x010fe40000100a00 */
[----:B------:R0:W-:Y:S02]  /*41ad0*/  STL.64 [R1+0x1870], R8 ;  /* 0x0018700801007387 */ /* 0x0001e40000100a00 */
[----:B0-----:R-:W4:Y:S01]  /*41ae0*/  LDL.LU R8, [R1+0x270] ;  /* 0x0002700001087983 */ /* 0x001f220000300800 */
[----:B------:R-:W4:Y:S02]  /*41af0*/  LDL.LU R9, [R1+0x274] ;  /* 0x0002740001097983 */ /* 0x000f240000300800 */
[----:B------:R-:W4:Y:S02]  /*41b00*/  LDL.LU R10, [R1+0x278] ;  /* 0x00027800010a7983 */ /* 0x000f240000300800 */
[----:B------:R-:W4:Y:S01]  /*41b10*/  LDL.LU R11, [R1+0x27c] ;  /* 0x00027c00010b7983 */ /* 0x000f220000300800 */
[----:B------:R-:W2:Y:S01]  /*41b20*/  LDL.LU.64 R26, [R1+0x18b8] ;  /* 0x0018b800011a7983 */ /* 0x000ea20000300a00 */
[----:B------:R-:W-:Y:S02]  /*41b30*/  STL.64 [R1+0x630], R16 ;  /* 0x0006301001007387 */ /* 0x000fe40000100a00 */
[----:B------:R0:W-:Y:S02]  /*41b40*/  STL.64 [R1+0x638], R18 ;  /* 0x0006381201007387 */ /* 0x0001e40000100a00 */
        /* <DEDUP_REMOVED lines=8> */
[----:B------:R0:W-:Y:S03]  /*41bd0*/  STL.64 [R1+0x1820], R26 ;  /* 0x0018201a01007387 */ /* 0x0001e60000100a00 */
[----:B0-----:R-:W2:Y:S04]  /*41be0*/  LDL.LU.64 R26, [R1+0x48] ;  /* 0x00004800011a7983 */ /* 0x001ea80000300a00 */
[----:B--2---:R0:W-:Y:S04]  /*41bf0*/  STL.64 [R1+0x1830], R26 ;  /* 0x0018301a01007387 */ /* 0x0041e80000100a00 */
[----:B0-----:R-:W2:Y:S01]  /*41c00*/  LDL.LU.64 R26, [R1+0x58] ;  /* 0x00005800011a7983 */ /* 0x001ea20000300a00 */
[C---:B------:R-:W-:Y:S03]  /*41c10*/  HMMA.16816.F32 R4, R12.reuse, R18, R4 ;  /* 0x000000120c04723c */ /* 0x040fe60000001804 */
[----:B--2---:R0:W-:Y:S04]  /*41c20*/  STL.64 [R1+0x1848], R26 ;  /* 0x0018481a01007387 */ /* 0x0041e80000100a00 */
[----:B0-----:R-:W2:Y:S11]  /*41c30*/  LDL.LU.64 R26, [R1+0x68] ;  /* 0x00006800011a7983 */ /* 0x001eb60000300a00 */
[----:B------:R-:W-:Y:S05]  /*41c40*/  @!UPT UIADD3 URZ, URZ, URZ, URZ ;  /* 0x0000003f3f3ff290 */ /* 0x000fea000fffe03f */
[----:B------:R-:W-:Y:S02]  /*41c50*/  STL.64 [R1+0x260], R4 ;  /* 0x0002600401007387 */ /* 0x000fe40000100a00 */
[----:B------:R0:W-:Y:S02]  /*41c60*/  STL.64 [R1+0x268], R6 ;  /* 0x0002680601007387 */ /* 0x0001e40000100a00 */
[----:B0-----:R-:W3:Y:S01]  /*41c70*/  LDL.LU.64 R6, [R1+0x1898] ;  /* 0x0018980001067983 */ /* 0x001ee20000300a00 */
[----:B------:R-:W3:Y:S02]  /*41c80*/  LDL.LU.64 R4, [R1+0x1890] ;  /* 0x0018900001047983 */ /* 0x000ee40000300a00 */
        /* <DEDUP_REMOVED lines=67> */
[----:B------:R-:W-:Y:S02]  /*420c0*/  STL.64 [R1+0x17f8], R6 ;  /* 0x0017f80601007387 */ /* 0x000fe40000100a00 */
[----:B------:R0:W-:Y:S02]  /*420d0*/  STL.64 [R1+0x17f0], R4 ;  /* 0x0017f00401007387 */ /* 0x0001e40000100a00 */
[----:B0-----:R-:W3:Y:S01]  /*420e0*/  LDL.LU R4, [R1+0x180] ;  /* 0x0001800001047983 */ /* 0x001ee20000300800 */
[----:B------:R-:W3:Y:S02]  /*420f0*/  LDL.LU R5, [R1+0x184] ;  /* 0x0001840001057983 */ /* 0x000ee40000300800 */
[----:B------:R-:W3:Y:S02]  /*42100*/  LDL.LU R6, [R1+0x188] ;  /* 0x0001880001067983 */ /* 0x000ee40000300800 */
[----:B------:R-:W3:Y:S02]  /*42110*/  LDL.LU R7, [R1+0x18c] ;  /* 0x00018c0001077983 */ /* 0x000ee40000300800 */
[----:B---3--:R-:W-:Y:S01]  /*42120*/  HMMA.16816.F32 R4, R8, R26, R4 ;  /* 0x0000001a0804723c */ /* 0x008fe20000001804 */
[----:B------:R-:W-:-:S02]  /*42130*/  IMAD.MOV.U32 R21, RZ, RZ, R26 ;  /* 0x000000ffff157224 */ /* 0x000fc400078e001a */
        /* <DEDUP_REMOVED lines=8> */
[----:B0-----:R-:W4:Y:S01]  /*421c0*/  LDL.LU R20, [R1+0x160] ;  /* 0x0001600001147983 */ /* 0x001f220000300800 */
[----:B------:R-:W4:Y:S02]  /*421d0*/  LDL.LU R21, [R1+0x164] ;  /* 0x0001640001157983 */ /* 0x000f240000300800 */
[----:B------:R-:W4:Y:S02]  /*421e0*/  LDL.LU R22, [R1+0x168] ;  /* 0x0001680001167983 */ /* 0x000f240000300800 */
[----:B------:R-:W4:Y:S01]  /*421f0*/  LDL.LU R23, [R1+0x16c] ;  /* 0x00016c0001177983 */ /* 0x000f220000300800 */
[----:B--2---:R0:W-:Y:S01]  /*42200*/  STL.64 [R1+0x1790], R18 ;  /* 0x0017901201007387 */ /* 0x0041e20000100a00 */
        /* <DEDUP_REMOVED lines=8> */
[----:B------:R-:W2:Y:S01]  /*42290*/  LDL.LU R19, [R1+0xbc] ;  /* 0x0000bc0001137983 */ /* 0x000ea20000300800 */
[----:B------:R-:W4:Y:S02]  /*422a0*/  LDL.LU R24, [R1+0xf0] ;  /* 0x0000f00001187983 */ /* 0x000f240000300800 */
[----:B------:R-:W4:Y:S02]  /*422b0*/  LDL.LU R25, [R1+0xf4] ;  /* 0x0000f40001197983 */ /* 0x000f240000300800 */
[----:B------:R-:W4:Y:S01]  /*422c0*/  LDL.LU R26, [R1+0xf8] ;  /* 0x0000f800011a7983 */ /* 0x000f220000300800 */
[----:B------:R-:W4:Y:S04]  /*422d0*/  LDL.LU R27, [R1+0xfc] ;  /* 0x0000fc00011b7983 */ /* 0x000f280000300800 */
        /* <DEDUP_REMOVED lines=10> */
[----:B----4-:R-:W-:Y:S01]  /*42380*/  HMMA.16816.F32 R20, R8, R14, R20 ;  /* 0x0000000e0814723c */ /* 0x010fe20000001814 */
[----:B--2---:R0:W-:Y:S01]  /*42390*/  STL.64 [R1+0x17b0], R18 ;  /* 0x0017b01201007387 */ /* 0x0041e20000100a00 */
[----:B------:R-:W-:Y:S02]  /*423a0*/  STL.64 [R1+0x17a8], R16 ;  /* 0x0017a81001007387 */ /* 0x000fe40000100a00 */
[----:B0-----:R-:W-:-:S02]  /*423b0*/  IMAD.MOV.U32 R18, RZ, RZ, R29 ;  /* 0x000000ffff127224 */ /* 0x001fc400078e001d */
[----:B------:R-:W-:-:S05]  /*423c0*/  IMAD.MOV.U32 R19, RZ, RZ, R28 ;  /* 0x000000ffff137224 */ /* 0x000fca00078e001c */
[----:B------:R0:W-:Y:S11]  /*423d0*/  STL.64 [R1+0x17c8], R18 ;  /* 0x0017c81201007387 */ /* 0x0001f60000100a00 */
[----:B------:R-:W-:Y:S01]  /*423e0*/  @!UPT UIADD3 URZ, URZ, URZ, URZ ;  /* 0x0000003f3f3ff290 */ /* 0x000fe2000fffe03f */
[----:B------:R-:W-:Y:S02]  /*423f0*/  STL.64 [R1+0x490], R20 ;  /* 0x0004901401007387 */ /* 0x000fe40000100a00 */
[----:B------:R1:W-:Y:S02]  /*42400*/  STL.64 [R1+0x498], R22 ;  /* 0x0004981601007387 */ /* 0x0003e40000100a00 */
[----:B0-----:R-:W-:Y:S01]  /*42410*/  IMAD.MOV.U32 R19, RZ, RZ, R12 ;  /* 0x000000ffff137224 */ /* 0x001fe200078e000c */
[----:B-1----:R-:W3:Y:S01]  /*42420*/  LDL.LU.64 R22, [R1+0x1808] ;  /* 0x0018080001167983 */ /* 0x002ee20000300a00 */
[----:B------:R-:W2:Y:S02]  /*42430*/  LDL.LU.64 R20, [R1+0x1800] ;  /* 0x0018000001147983 */ /* 0x000ea40000300a00 */
[----:B------:R0:W-:Y:S02]  /*42440*/  STL.64 [R1+0x1788], R14 ;  /* 0x0017880e01007387 */ /* 0x0001e40000100a00 */
[----:B------:R-:W-:Y:S01]  /*42450*/  IMAD.MOV.U32 R18, RZ, RZ, R13 ;  /* 0x000000ffff127224 */ /* 0x000fe200078e000d */
[----:B------:R-:W4:Y:S01]  /*42460*/  LDL.LU R12, [R1+0xa0] ;  /* 0x0000a000010c7983 */ /* 0x000f220000300800 */
[----:B------:R-:W4:Y:S03]  /*42470*/  LDL.LU R13, [R1+0xa4] ;  /* 0x0000a400010d7983 */ /* 0x000f260000300800 */
        /* <DEDUP_REMOVED lines=8> */
[C---:B---3--:R-:W-:Y:S01]  /*42500*/  HMMA.16816.F32 R4, R8.reuse, R22, R4 ;  /* 0x000000160804723c */ /* 0x048fe20000001804 */
        /* <DEDUP_REMOVED lines=10> */
[----:B------:R-:W4:Y:S01]  /*425b0*/  LDL.LU.64 R4, [R1+0x17f0] ;  /* 0x0017f00001047983 */ /* 0x000f220000300a00 */
[----:B---3--:R-:W-:Y:S02]  /*425c0*/  HMMA.16816.F32 R8, R8, R6, R24 ;  /* 0x000000060808723c */ /* 0x008fe40000001818 */
[----:B------:R-:W2:Y:S01]  /*425d0*/  LDL.LU.64 R26, [R1+0x17e8] ;  /* 0x0017e800011a7983 */ /* 0x000ea20000300a00 */
[----:B------:R-:W2:Y:S11]  /*425e0*/  LDL.LU.64 R24, [R1+0x17e0] ;  /* 0x0017e00001187983 */ /* 0x000eb60000300a00 */
[----:B------:R-:W-:Y:S09]  /*425f0*/  @!UPT UIADD3 URZ, URZ, URZ, URZ ;  /* 0x0000003f3f3ff290 */ /* 0x000ff2000fffe03f */
[----:B------:R-:W-:Y:S01]  /*42600*/  STL.64 [R1+0x470], R8 ;  /* 0x0004700801007387 */ /* 0x000fe20000100a00 */
[----:B------:R-:W-:Y:S02]  /*42610*/  STL.64 [R1+0x478], R10 ;  /* 0x0004780a01007387 */ /* 0x000fe40000100a00 */
[----:B------:R-:W-:Y:S01]  /*42620*/  STL.64 [R1+0x1758], R6 ;  /* 0x0017580601007387 */ /* 0x000fe20000100a00 */
[C---:B--2---:R-:W-:Y:S01]  /*42630*/  HMMA.16816.F32 R16, R24.reuse, R18, R12 ;  /* 0x000000121810723c */ /* 0x044fe2000000180c */
[----:B------:R-:W2:Y:S01]  /*42640*/  LDL.LU.64 R14, [R1+0x17d8] ;  /* 0x0017d800010e7983 */ /* 0x000ea20000300a00 */
[----:B------:R-:W2:Y:S11]  /*42650*/  LDL.LU.64 R12, [R1+0x17d0] ;  /* 0x0017d000010c7983 */ /* 0x000eb60000300a00 */
[----:B------:R-:W-:Y:S10]  /*42660*/  @!UPT UIADD3 URZ, URZ, URZ, URZ ;  /* 0x0000003f3f3ff290 */ /* 0x000ff4000fffe03f */
        /* <DEDUP_REMOVED lines=9> */
[----:B0-----:R-:W3:Y:S01]  /*42700*/  LDL.LU.64 R18, [R1+0x17b0] ;  /* 0x0017b00001127983 */ /* 0x001ee20000300a00 */
[----:B------:R-:W3:Y:S02]  /*42710*/  LDL.LU.64 R16, [R1+0x17a8] ;  /* 0x0017a80001107983 */ /* 0x000ee40000300a00 */
[----:B----4-:R-:W-:Y:S02]  /*42720*/  IMAD.MOV.U32 R6, RZ, RZ, R5 ;  /* 0x000000ffff067224 */ /* 0x010fe400078e0005 */
[----:B------:R-:W-:Y:S02]  /*42730*/  IMAD.MOV.U32 R7, RZ, RZ, R4 ;  /* 0x000000ffff077224 */ /* 0x000fe400078e0004 */
[----:B------:R-:W-:-:S02]  /*42740*/  IMAD.MOV.U32 R10, RZ, RZ, R21 ;  /* 0x000000ffff0a7224 */ /* 0x000fc400078e0015 */
[----:B------:R-:W-:-:S03]  /*42750*/  IMAD.MOV.U32 R11, RZ, RZ, R20 ;  /* 0x000000ffff0b7224 */ /* 0x000fc600078e0014 */
[C---:B---3--:R-:W-:Y:S01]  /*42760*/  HMMA.16816.F32 R4, R24.reuse, R6, R16 ;  /* 0x000000061804723c */ /* 0x048fe20000001810 */
[----:B------:R-:W3:Y:S01]  /*42770*/  LDL.LU.64 R18, [R1+0x17a0] ;  /* 0x0017a00001127983 */ /* 0x000ee20000300a00 */
[----:B------:R-:W3:Y:S11]  /*42780*/  LDL.LU.64 R16, [R1+0x1798] ;  /* 0x0017980001107983 */ /* 0x000ef60000300a00 */
[----:B------:R-:W-:Y:S10]  /*42790*/  @!UPT UIADD3 URZ, URZ, URZ, URZ ;  /* 0x0000003f3f3ff290 */ /* 0x000ff4000fffe03f */
[----:B------:R0:W-:Y:S01]  /*427a0*/  STL.64 [R1+0x520], R4 ;  /* 0x0005200401007387 */ /* 0x0001e20000100a00 */
[----:B------:R1:W-:Y:S03]  /*427b0*/  STL.64 [R1+0x528], R6 ;  /* 0x0005280601007387 */ /* 0x0003e60000100a00 */
[----:B0-----:R-:W4:Y:S01]  /*427c0*/  LDL.LU.64 R4, [R1+0x5e8] ;  /* 0x0005e80001047983 */ /* 0x001f220000300a00 */
[C---:B---3--:R-:W-:Y:S03]  /*427d0*/  HMMA.16816.F32 R8, R24.reuse, R10, R16 ;  /* 0x0000000a1808723c */ /* 0x048fe60000001810 */
[----:B------:R-:W2:Y:S11]  /*427e0*/  LDL.LU.64 R18, [R1+0x1790] ;  /* 0x0017900001127983 */ /* 0x000eb60000300a00 */
[----:B------:R-:W-:Y:S09]  /*427f0*/  @!UPT UIADD3 URZ, URZ, URZ, URZ ;  /* 0x0000003f3f3ff290 */ /* 0x000ff2000fffe03f */
[----:B------:R-:W-:Y:S01]  /*42800*/  STL.64 [R1+0x500], R8 ;  /* 0x0005000801007387 */ /* 0x000fe20000100a00 */
[----:B------:R-:W-:Y:S02]  /*42810*/  STL.64 [R1+0x508], R10 ;  /* 0x0005080a01007387 */ /* 0x000fe40000100a00 */
[----:B-1----:R-:W3:Y:S01]  /*42820*/  LDL.LU.64 R6, [R1+0x5e0] ;  /* 0x0005e00001067983 */ /* 0x002ee20000300a00 */
        /* <DEDUP_REMOVED lines=12> */
[----:B------:R2:W-:Y:S02]  /*428f0*/  STL.64 [R1+0x338], R14 ;  /* 0x0003380e01007387 */ /* 0x0005e40000100a00 */
[----:B------:R-:W3:Y:S02]  /*42900*/  LDL.LU R8, [R1+0xfa8] ;  /* 0x000fa80001087983 */ /* 0x000ee40000300800 */
[----:B------:R-:W3:Y:S01]  /*42910*/  LDL.LU R9, [R1+0xfa0] ;  /* 0x000fa00001097983 */ /* 0x000ee20000300800 */
[----:B--2---:R-:W-:Y:S11]  /*42920*/  HMMA.16816.F32 R12, R24, R22, R16 ;  /* 0x00000016180c723c */ /* 0x004ff60000001810 */
[----:B------:R-:W-:Y:S11]  /*42930*/  @!UPT UIADD3 URZ, URZ, URZ, URZ ;  /* 0x0000003f3f3ff290 */ /* 0x000ff6000fffe03f */
[----:B------:R-:W-:Y:S01]  /*42940*/  @!UPT UIADD3 URZ, URZ, URZ, URZ ;  /* 0x0000003f3f3ff290 */ /* 0x000fe2000fffe03f */
[----:B------:R0:W-:Y:S01]  /*42950*/  STL.64 [R1+0x450], R12 ;  /* 0x0004500c01007387 */ /* 0x0001e20000100a00 */
[----:B------:R1:W-:Y:S02]  /*42960*/  STL.64 [R1+0x458], R14 ;  /* 0x0004580e01007387 */ /* 0x0003e40000100a00 */
[----:B------:R-:W2:Y:S01]  /*42970*/  LDL.LU R11, [R1+0xf98] ;  /* 0x000f9800010b7983 */ /* 0x000ea20000300800 */
[----:B0-----:R-:W2:Y:S01]  /*42980*/  LDL.LU R12, [R1+0xfbc] ;  /* 0x000fbc00010c7983 */ /* 0x001ea20000300800 */
[----:B------:R-:W2:Y:S02]  /*42990*/  LDL.LU R13, [R1+0xf90] ;  /* 0x000f9000010d7983 */ /* 0x000ea40000300800 */
[----:B-1----:R-:W2:Y:S02]  /*429a0*/  LDL.LU R14, [R1+0xfb4] ;  /* 0x000fb400010e7983 */ /* 0x002ea40000300800 */
[----:B------:R-:W2:Y:S02]  /*429b0*/  LDL.LU R15, [R1+0xf88] ;  /* 0x000f8800010f7983 */ /* 0x000ea40000300800 */
[----:B------:R-:W-:-:S04]  /*429c0*/  IMAD.MOV.U32 R28, RZ, RZ, c[0x0][0x188] ;  /* 0x00006200ff1c7624 */ /* 0x000fc800078e00ff */
[----:B------:R-:W-:Y:S01]  /*429d0*/  IMAD.SHL.U32 R10, R28, 0x80, RZ ;  /* 0x000000801c0a7824 */ /* 0x000fe200078e00ff */
[----:B--2---:R-:W-:Y:S01]  /*429e0*/  STL.64 [R1+0x1750], R14 ;  /* 0x0017500e01007387 */ /* 0x004fe20000100a00 */
[----:B------:R0:W-:Y:S03]  /*429f0*/  STL.64 [R1+0x1748], R12 ;  /* 0x0017480c01007387 */ /* 0x0001e60000100a00 */
[----:B0-----:R-:W2:Y:S01]  /*42a00*/  LDL.LU R12, [R1+0x70] ;  /* 0x00007000010c7983 */ /* 0x001ea20000300800 */
[----:B------:R-:W-:Y:S02]  /*42a10*/  IMAD.MOV.U32 R13, RZ, RZ, R0 ;  /* 0x000000ffff0d7224 */ /* 0x000fe400078e0000 */
[----:B------:R-:W2:Y:S02]  /*42a20*/  LDL.LU R0, [R1+0x1764] ;  /* 0x0017640001007983 */ /* 0x000ea40000300800 */
[----:B------:R-:W-:Y:S01]  /*42a30*/  IMAD.SHL.U32 R10, R10, 0x2, RZ ;  /* 0x000000020a0a7824 */ /* 0x000fe200078e00ff */
[----:B------:R-:W2:Y:S01]  /*42a40*/  LDL.LU R16, [R1+0xfac] ;  /* 0x000fac0001107983 */ /* 0x000ea20000300800 */
[----:B------:R-:W2:Y:S02]  /*42a50*/  LDL.LU R17, [R1+0xf80] ;  /* 0x000f800001117983 */ /* 0x000ea40000300800 */
[----:B------:R-:W2:Y:S02]  /*42a60*/  LDL.LU R18, [R1+0xfa4] ;  /* 0x000fa40001127983 */ /* 0x000ea40000300800 */
[----:B------:R-:W2:Y:S02]  /*42a70*/  LDL.LU R19, [R1+0xf78] ;  /* 0x000f780001137983 */ /* 0x000ea40000300800 */
[----:B------:R-:W-:Y:S01]  /*42a80*/  IMAD.MOV.U32 R15, RZ, RZ, R2 ;  /* 0x000000ffff0f7224 */ /* 0x000fe200078e0002 */
[----:B------:R-:W2:Y:S01]  /*42a90*/  LDL.LU R20, [R1+0xf9c] ;  /* 0x000f9c0001147983 */ /* 0x000ea20000300800 */
[----:B------:R-:W2:Y:S01]  /*42aa0*/  LDL.LU R21, [R1+0xf70] ;  /* 0x000f700001157983 */ /* 0x000ea20000300800 */
[-C--:B----4-:R-:W-:Y:S01]  /*42ab0*/  IADD3 R2, P0, R4, R10.reuse, RZ ;  /* 0x0000000a04027210 */ /* 0x090fe20007f1e0ff */
[----:B------:R-:W-:Y:S01]  /*42ac0*/  IMAD.MOV.U32 R14, RZ, RZ, R3 ;  /* 0x000000ffff0e7224 */ /* 0x000fe200078e0003 */
[----:B------:R-:W4:Y:S01]  /*42ad0*/  LDL.LU R22, [R1+0xf94] ;  /* 0x000f940001167983 */ /* 0x000f220000300800 */
[----:B------:R-:W4:Y:S01]  /*42ae0*/  LDL.LU R23, [R1+0xf68] ;  /* 0x000f680001177983 */ /* 0x000f220000300800 */
[----:B---3--:R-:W-:Y:S01]  /*42af0*/  IADD3 R3, P1, R6, R10, RZ ;  /* 0x0000000a06037210 */ /* 0x008fe20007f3e0ff */
[----:B------:R-:W3:Y:S01]  /*42b00*/  LDL.LU R29, [R1+0xf8c] ;  /* 0x000f8c00011d7983 */ /* 0x000ee20000300800 */
[----:B------:R-:W3:Y:S01]  /*42b10*/  LDL.LU R28, [R1+0xf60] ;  /* 0x000f6000011c7983 */ /* 0x000ee20000300800 */
[----:B------:R0:W-:Y:S03]  /*42b20*/  STL [R1+0x15ec], R2 ;  /* 0x0015ec0201007387 */ /* 0x0001e60000100800 */
[----:B0-----:R-:W3:Y:S01]  /*42b30*/  LDL.LU R2, [R1+0xfb0] ;  /* 0x000fb00001027983 */ /* 0x001ee20000300800 */
[----:B------:R0:W-:Y:S03]  /*42b40*/  STL [R1+0x15f0], R3 ;  /* 0x0015f00301007387 */ /* 0x0001e60000100800 */
[----:B0-----:R-:W3:Y:S01]  /*42b50*/  LDL.LU R3, [R1+0xfb8] ;  /* 0x000fb80001037983 */ /* 0x001ee20000300800 */
[----:B--2---:R-:W-:-:S05]  /*42b60*/  IADD3 R0, R0, 0x1, RZ ;  /* 0x0000000100007810 */ /* 0x004fca0007ffe0ff */
[----:B------:R0:W-:Y:S04]  /*42b70*/  STL [R1+0x7cc], R0 ;  /* 0x0007cc0001007387 */ /* 0x0001e80000100800 */
[----:B0-----:R-:W2:Y:S02]  /*42b80*/  LDL.LU R0, [R1+0x1760] ;  /* 0x0017600001007983 */ /* 0x001ea40000300800 */
[--C-:B--2---:R-:W-:Y:S02]  /*42b90*/  IMAD.X R4, R5, 0x1, R0.reuse, P0 ;  /* 0x0000000105047824 */ /* 0x104fe400000e0600 */
[----:B------:R-:W-:-:S03]  /*42ba0*/  IMAD.X R5, R7, 0x1, R0, P1 ;  /* 0x0000000107057824 */ /* 0x000fc600008e0600 */
[----:B------:R0:W-:Y:S04]  /*42bb0*/  STL [R1+0x15f4], R4 ;  /* 0x0015f40401007387 */ /* 0x0001e80000100800 */
[----:B0-----:R-:W2:Y:S01]  /*42bc0*/  LDL.LU R4, [R1+0xfc0] ;  /* 0x000fc00001047983 */ /* 0x001ea20000300800 */
[----:B------:R-:W2:Y:S02]  /*42bd0*/  LDL.LU.64 R6, [R1+0x1758] ;  /* 0x0017580001067983 */ /* 0x000ea40000300a00 */
[----:B------:R0:W-:Y:S02]  /*42be0*/  STL [R1+0x15f8], R5 ;  /* 0x0015f80501007387 */ /* 0x0001e40000100800 */
[----:B0-----:R-:W4:Y:S01]  /*42bf0*/  LDL R5, [R1+0x7cc] ;  /* 0x0007cc0001057983 */ /* 0x001f220000100800 */
[----:B--2---:R-:W-:Y:S03]  /*42c00*/  HMMA.16816.F32 R24, R24, R6, R12 ;  /* 0x000000061818723c */ /* 0x004fe6000000180c */
[----:B------:R-:W2:Y:S01]  /*42c10*/  LDL.LU.64 R14, [R1+0x1750] ;  /* 0x00175000010e7983 */ /* 0x000ea20000300a00 */
[----:B------:R-:W2:Y:S01]  /*42c20*/  LDL.LU.64 R12, [R1+0x1748] ;  /* 0x00174800010c7983 */ /* 0x000ea20000300a00 */
[----:B------:R-:W-:-:S02]  /*42c30*/  IADD3 R4, P5, R4, R10, RZ ;  /* 0x0000000a04047210 */ /* 0x000fc40007fbe0ff */
[-C--:B---3--:R-:W-:Y:S02]  /*42c40*/  IADD3 R3, P6, R3, R10.reuse, RZ ;  /* 0x0000000a03037210 */ /* 0x088fe40007fde0ff */
[-C--:B------:R-:W-:Y:S02]  /*42c50*/  IADD3 R2, P1, R2, R10.reuse, RZ ;  /* 0x0000000a02027210 */ /* 0x080fe40007f3e0ff */
[-C--:B------:R-:W-:Y:S02]  /*42c60*/  IADD3 R8, P2, R8, R10.reuse, RZ ;  /* 0x0000000a08087210 */ /* 0x080fe40007f5e0ff */
[-C--:B------:R-:W-:Y:S02]  /*42c70*/  IADD3 R9, P3, R9, R10.reuse, RZ ;  /* 0x0000000a09097210 */ /* 0x080fe40007f7e0ff */
[-C--:B------:R-:W-:Y:S01]  /*42c80*/  IADD3 R11, P4, R11, R10.reuse, RZ ;  /* 0x0000000a0b0b7210 */ /* 0x080fe20007f9e0ff */
[----:B------:R-:W-:Y:S01]  /*42c90*/  IMAD.X R16, R16, 0x1, R0, P1 ;  /* 0x0000000110107824 */ /* 0x000fe200008e0600 */
[----:B------:R-:W-:-:S07]  /*42ca0*/  IADD3 R17, P1, R17, R10, RZ ;  /* 0x0000000a11117210 */ /* 0x000fce0007f3e0ff */
[----:B------:R-:W-:Y:S02]  /*42cb0*/  IMAD.MOV.U32 R6, RZ, RZ, R27 ;  /* 0x000000ffff067224 */ /* 0x000fe400078e001b */
[----:B------:R-:W-:Y:S01]  /*42cc0*/  IMAD.MOV.U32 R7, RZ, RZ, R26 ;  /* 0x000000ffff077224 */ /* 0x000fe200078e001a */
[----:B------:R-:W-:Y:S01]  /*42cd0*/  STL.64 [R1+0x460], R24 ;  /* 0x0004601801007387 */ /* 0x000fe20000100a00 */
[----:B------:R0:W-:Y:S02]  /*42ce0*/  STL.64 [R1+0x468], R26 ;  /* 0x0004681a01007387 */ /* 0x0001e40000100a00 */
[--C-:B------:R-:W-:Y:S01]  /*42cf0*/  IMAD.X R18, R18, 0x1, R0.reuse, P2 ;  /* 0x0000000112127824 */ /* 0x100fe200010e0600 */
[----:B0-----:R-:W3:Y:S01]  /*42d00*/  LDL R27, [R1+0x13e0] ;  /* 0x0013e000011b7983 */ /* 0x001ee20000100800 */
        /* <DEDUP_REMOVED lines=8> */
[-C--:B------:R-:W-:Y:S01]  /*42d90*/  IADD3 R19, P2, R19, R10.reuse, RZ ;  /* 0x0000000a13137210 */ /* 0x080fe20007f5e0ff */
[--C-:B------:R-:W-:Y:S01]  /*42da0*/  IMAD.X R20, R20, 0x1, R0.reuse, P3 ;  /* 0x0000000114147824 */ /* 0x100fe200018e0600 */
[-C--:B------:R-:W-:Y:S01]  /*42db0*/  IADD3 R21, P3, R21, R10.reuse, RZ ;  /* 0x0000000a15157210 */ /* 0x080fe20007f7e0ff */
[--C-:B----4-:R-:W-:Y:S01]  /*42dc0*/  IMAD.X R22, R22, 0x1, R0.reuse, P4 ;  /* 0x0000000116167824 */ /* 0x110fe200020e0600 */
[-C--:B------:R-:W-:Y:S01]  /*42dd0*/  IADD3 R23, P4, R23, R10.reuse, RZ ;  /* 0x0000000a17177210 */ /* 0x080fe20007f9e0ff */
[--C-:B--2---:R-:W-:Y:S01]  /*42de0*/  IMAD.X R12, R12, 0x1, R0.reuse, P5 ;  /* 0x000000010c0c7824 */ /* 0x104fe200028e0600 */
[-C--:B------:R-:W-:Y:S01]  /*42df0*/  IADD3 R13, P5, R13, R10.reuse, RZ ;  /* 0x0000000a0d0d7210 */ /* 0x080fe20007fbe0ff */
[----:B------:R-:W-:Y:S01]  /*42e00*/  IMAD.X R14, R14, 0x1, R0, P6 ;  /* 0x000000010e0e7824 */ /* 0x000fe200030e0600 */
[----:B------:R-:W-:-:S02]  /*42e10*/  IADD3 R15, P6, R15, R10, RZ ;  /* 0x0000000a0f0f7210 */ /* 0x000fc40007fde0ff */
        /* <DEDUP_REMOVED lines=9> */
[----:B------:R-:W-:-:S02]  /*42eb0*/  IMAD.X R29, R29, 0x1, R0, P5 ;  /* 0x000000011d1d7824 */ /* 0x000fc400028e0600 */
[----:B------:R-:W-:Y:S02]  /*42ec0*/  STL [R1+0xf70], R21 ;  /* 0x000f701501007387 */ /* 0x000fe40000100800 */
[----:B------:R-:W-:Y:S01]  /*42ed0*/  STL [R1+0xf94], R22 ;  /* 0x000f941601007387 */ /* 0x000fe20000100800 */
[----:B------:R0:W-:Y:S01]  /*42ee0*/  STL [R1+0x1740], R10 ;  /* 0x0017400a01007387 */ /* 0x0001e20000100800 */
[----:B------:R-:W-:Y:S01]  /*42ef0*/  IADD3 R28, P5, R28, R10, RZ ;  /* 0x0000000a1c1c7210 */ /* 0x000fe20007fbe0ff */
[----:B------:R-:W-:Y:S02]  /*42f00*/  STL [R1+0xf68], R23 ;  /* 0x000f681701007387 */ /* 0x000fe40000100800 */
[----:B0-----:R-:W2:Y:S01]  /*42f10*/  LDL.LU R10, [R1+0xf84] ;  /* 0x000f8400010a7983 */ /* 0x001ea20000300800 */
[----:B------:R-:W-:Y:S02]  /*42f20*/  STL [R1+0xf8c], R29 ;  /* 0x000f8c1d01007387 */ /* 0x000fe40000100800 */
[----:B------:R-:W4:Y:S02]  /*42f30*/  LDL.LU R7, [R1+0xf74] ;  /* 0x000f740001077983 */ /* 0x000f240000300800 */
[----:B------:R-:W-:Y:S01]  /*42f40*/  STL [R1+0xf60], R28 ;  /* 0x000f601c01007387 */ /* 0x000fe20000100800 */
[----:B----4-:R0:W-:Y:S04]  /*42f50*/  STL [R1+0x1734], R7 ;  /* 0x0017340701007387 */ /* 0x0101e80000100800 */
[----:B0-----:R-:W4:Y:S04]  /*42f60*/  LDL.LU R7, [R1+0xf50] ;  /* 0x000f500001077983 */ /* 0x001f280000300800 */
[----:B----4-:R0:W-:Y:S04]  /*42f70*/  STL [R1+0x1738], R7 ;  /* 0x0017380701007387 */ /* 0x0101e80000100800 */
[----:B0-----:R-:W4:Y:S01]  /*42f80*/  LDL.LU R7, [R1+0xf7c] ;  /* 0x000f7c0001077983 */ /* 0x001f220000300800 */
[----:B---3--:R-:W-:Y:S01]  /*42f90*/  ISETP.NE.U32.AND P0, PT, R5, R27, PT ;  /* 0x0000001b0500720c */ /* 0x008fe20003f05070 */
[----:B--2---:R-:W-:-:S02]  /*42fa0*/  IMAD.X R10, R10, 0x1, R0, P6 ;  /* 0x000000010a0a7824 */ /* 0x004fc400030e0600 */
[----:B----4-:R0:W-:Y:S04]  /*42fb0*/  STL [R1+0x173c], R7 ;  /* 0x00173c0701007387 */ /* 0x0101e80000100800 */
        /* <DEDUP_REMOVED lines=27> */
[----:B------:R0:W-:Y:S02]  /*43170*/  STL [R1+0xf84], R10 ;  /* 0x000f840a01007387 */ /* 0x0001e40000100800 */
[----:B0-----:R-:W2:Y:S02]  /*43180*/  LDL.LU R10, [R1+0x1740] ;  /* 0x00174000010a7983 */ /* 0x001ea40000300800 */
[----:B--2---:R-:W-:-:S05]  /*43190*/  IADD3 R7, P6, R7, R10, RZ ;  /* 0x0000000a07077210 */ /* 0x004fca0007fde0ff */
[----:B------:R0:W-:Y:S04]  /*431a0*/  STL [R1+0xf58], R7 ;  /* 0x000f580701007387 */ /* 0x0001e80000100800 */
[----:B0-----:R-:W2:Y:S02]  /*431b0*/  LDL.LU R7, [R1+0x173c] ;  /* 0x00173c0001077983 */ /* 0x001ea40000300800 */
[----:B--2---:R-:W-:-:S05]  /*431c0*/  IMAD.X R7, R7, 0x1, R0, P1 ;  /* 0x0000000107077824 */ /* 0x004fca00008e0600 */
[----:B------:R0:W-:Y:S04]  /*431d0*/  STL [R1+0xf7c], R7 ;  /* 0x000f7c0701007387 */ /* 0x0001e80000100800 */
[----:B0-----:R-:W2:Y:S02]  /*431e0*/  LDL.LU R7, [R1+0x1738] ;  /* 0x0017380001077983 */ /* 0x001ea40000300800 */
[----:B--2---:R-:W-:-:S05]  /*431f0*/  IADD3 R7, P1, R7, R10, RZ ;  /* 0x0000000a07077210 */ /* 0x004fca0007f3e0ff */
[----:B------:R0:W-:Y:S04]  /*43200*/  STL [R1+0xf50], R7 ;  /* 0x000f500701007387 */ /* 0x0001e80000100800 */
[----:B0-----:R-:W2:Y:S01]  /*43210*/  LDL.LU R7, [R1+0x1734] ;  /* 0x0017340001077983 */ /* 0x001ea20000300800 */
[--C-:B----4-:R-:W-:Y:S01]  /*43220*/  IMAD.X R24, R24, 0x1, R0.reuse, P3 ;  /* 0x0000000118187824 */ /* 0x110fe200018e0600 */
[-C--:B------:R-:W-:Y:S01]  /*43230*/  IADD3 R25, P3, R25, R10.reuse, RZ ;  /* 0x0000000a19197210 */ /* 0x080fe20007f7e0ff */
[--C-:B------:R-:W-:Y:S01]  /*43240*/  IMAD.X R26, R26, 0x1, R0.reuse, P4 ;  /* 0x000000011a1a7824 */ /* 0x100fe200020e0600 */
        /* <DEDUP_REMOVED lines=16> */
[----:B------:R-:W-:Y:S01]  /*43350*/  IADD3 R22, P1, R22, R10, RZ ;  /* 0x0000000a16167210 */ /* 0x000fe20007f3e0ff */
[----:B------:R-:W-:-:S02]  /*43360*/  IMAD.X R28, R28, 0x1, R0, P3 ;  /* 0x000000011c1c7824 */ /* 0x000fc400018e0600 */
[----:B--2---:R-:W-:Y:S01]  /*43370*/  IMAD.X R7, R7, 0x1, R0, P2 ;  /* 0x0000000107077824 */ /* 0x004fe200010e0600 */
[----:B---3--:R-:W-:-:S04]  /*43380*/  IADD3 R6, P2, R6, R10, RZ ;  /* 0x0000000a06067210 */ /* 0x008fc80007f5e0ff */
[----:B------:R-:W-:Y:S01]  /*43390*/  STL [R1+0xf74], R7 ;  /* 0x000f740701007387 */ /* 0x000fe20000100800 */
[----:B------:R-:W-:Y:S02]  /*433a0*/  STL [R1+0xf48], R6 ;  /* 0x000f480601007387 */ /* 0x000fe40000100800 */
[----:B------:R-:W-:Y:S02]  /*433b0*/  STL [R1+0xf6c], R24 ;  /* 0x000f6c1801007387 */ /* 0x000fe40000100800 */
[----:B------:R-:W-:Y:S01]  /*433c0*/  STL [R1+0xf40], R25 ;  /* 0x000f401901007387 */ /* 0x000fe20000100800 */
[----:B------:R-:W-:Y:S01]  /*433d0*/  STL [R1+0xf64], R26 ;  /* 0x000f641a01007387 */ /* 0x000fe20000100800 */
[----:B------:R-:W-:Y:S02]  /*433e0*/  STL [R1+0xf38], R27 ;  /* 0x000f381b01007387 */ /* 0x000fe40000100800 */
[----:B------:R-:W-:Y:S02]  /*433f0*/  STL [R1+0xf5c], R5 ;  /* 0x000f5c0501007387 */ /* 0x000fe40000100800 */
[----:B------:R-:W-:Y:S02]  /*43400*/  STL [R1+0xf30], R4 ;  /* 0x000f300401007387 */ /* 0x000fe40000100800 */
[--C-:B------:R-:W-:Y:S01]  /*43410*/  IMAD.X R11, R11, 0x1, R0.reuse, P2 ;  /* 0x000000010b0b7824 */ /* 0x100fe200010e0600 */
[----:B------:R-:W-:Y:S01]  /*43420*/  STL [R1+0xf54], R3 ;  /* 0x000f540301007387 */ /* 0x000fe20000100800 */
[----:B------:R-:W-:Y:S01]  /*43430*/  IADD3 R12, P2, R12, R10, RZ ;  /* 0x0000000a0c0c7210 */ /* 0x000fe20007f5e0ff */
        /* <DEDUP_REMOVED lines=12> */
[----:B------:R-:W-:-:S02]  /*43500*/  IMAD.X R23, R23, 0x1, R0, P2 ;  /* 0x0000000117177824 */ /* 0x000fc400010e0600 */
[----:B------:R-:W-:Y:S01]  /*43510*/  STL [R1+0xef8], R20 ;  /* 0x000ef81401007387 */ /* 0x000fe20000100800 */
[-C--:B------:R-:W-:Y:S01]  /*43520*/  IADD3 R29, P2, R29, R10.reuse, RZ ;  /* 0x0000000a1d1d7210 */ /* 0x080fe20007f5e0ff */
[----:B------:R-:W-:Y:S01]  /*43530*/  STL [R1+0xf1c], R21 ;  /* 0x000f1c1501007387 */ /* 0x000fe20000100800 */
[----:B------:R-:W-:Y:S02]  /*43540*/  STL [R1+0xef0], R22 ;  /* 0x000ef01601007387 */ /* 0x000fe40000100800 */
[----:B------:R0:W-:Y:S02]  /*43550*/  STL [R1+0x1730], R0 ;  /* 0x0017300001007387 */ /* 0x0001e40000100800 */
[----:B------:R-:W-:Y:S01]  /*43560*/  STL [R1+0xf14], R23 ;  /* 0x000f141701007387 */ /* 0x000fe20000100800 */
[----:B0-----:R-:W2:Y:S01]  /*43570*/  LDL.LU R0, [R1+0xee0] ;  /* 0x000ee00001007983 */ /* 0x001ea20000300800 */
[----:B------:R-:W-:Y:S02]  /*43580*/  STL [R1+0xee8], R29 ;  /* 0x000ee81d01007387 */ /* 0x000fe40000100800 */
[----:B------:R-:W3:Y:S02]  /*43590*/  LDL.LU R7, [R1+0xed0] ;  /* 0x000ed00001077983 */ /* 0x000ee40000300800 */
[----:B------:R-:W-:Y:S01]  /*435a0*/  STL [R1+0xf0c], R28 ;  /* 0x000f0c1c01007387 */ /* 0x000fe20000100800 */
[----:B---3--:R0:W-:Y:S04]  /*435b0*/  STL [R1+0x1724], R7 ;  /* 0x0017240701007387 */ /* 0x0081e80000100800 */
[----:B0-----:R-:W3:Y:S04]  /*435c0*/  LDL.LU R7, [R1+0xefc] ;  /* 0x000efc0001077983 */ /* 0x001ee80000300800 */
[----:B---3--:R0:W-:Y:S04]  /*435d0*/  STL [R1+0x1728], R7 ;  /* 0x0017280701007387 */ /* 0x0081e80000100800 */
[----:B0-----:R-:W3:Y:S01]  /*435e0*/  LDL.LU R7, [R1+0xed8] ;  /* 0x000ed80001077983 */ /* 0x001ee20000300800 */
[----:B--2---:R-:W-:-:S03]  /*435f0*/  IADD3 R0, P3, R0, R10, RZ ;  /* 0x0000000a00007210 */ /* 0x004fc60007f7e0ff */
[----:B---3--:R0:W-:Y:S04]  /*43600*/  STL [R1+0x172c], R7 ;  /* 0x00172c0701007387 */ /* 0x0081e80000100800 */
        /* <DEDUP_REMOVED lines=29> */
[----:B--2---:R-:W-:-:S05]  /*437e0*/  IMAD.X R7, R7, 0x1, R0, P4 ;  /* 0x0000000107077824 */ /* 0x004fca00020e0600 */
[----:B------:R0:W-:Y:S04]  /*437f0*/  STL [R1+0xf04], R7 ;  /* 0x000f040701007387 */ /* 0x0001e80000100800 */
[----:B0-----:R-:W2:Y:S02]  /*43800*/  LDL.LU R7, [R1+0x172c] ;  /* 0x00172c0001077983 */ /* 0x001ea40000300800 */
[----:B--2---:R-:W-:-:S05]  /*43810*/  IADD3 R7, P4, R7, R10, RZ ;  /* 0x0000000a07077210 */ /* 0x004fca0007f9e0ff */
[----:B------:R0:W-:Y:S04]  /*43820*/  STL [R1+0xed8], R7 ;  /* 0x000ed80701007387 */ /* 0x0001e80000100800 */
[----:B0-----:R-:W2:Y:S02]  /*43830*/  LDL.LU R7, [R1+0x1728] ;  /* 0x0017280001077983 */ /* 0x001ea40000300800 */
[----:B--2---:R-:W-:-:S05]  /*43840*/  IMAD.X R7, R7, 0x1, R0, P5 ;  /* 0x0000000107077824 */ /* 0x004fca00028e0600 */
[----:B------:R0:W-:Y:S04]  /*43850*/  STL [R1+0xefc], R7 ;  /* 0x000efc0701007387 */ /* 0x0001e80000100800 */
[----:B0-----:R-:W2:Y:S01]  /*43860*/  LDL.LU R7, [R1+0x1724] ;  /* 0x0017240001077983 */ /* 0x001ea20000300800 */
[--C-:B---3--:R-:W-:Y:S01]  /*43870*/  IMAD.X R6, R6, 0x1, R0.reuse, P6 ;  /* 0x0000000106067824 */ /* 0x108fe200030e0600 */
[-C--:B----4-:R-:W-:Y:S01]  /*43880*/  IADD3 R24, P6, R24, R10.reuse, RZ ;  /* 0x0000000a18187210 */ /* 0x090fe20007fde0ff */
        /* <DEDUP_REMOVED lines=18> */
[----:B------:R-:W-:Y:S01]  /*439b0*/  IMAD.X R29, R29, 0x1, R0, P6 ;  /* 0x000000011d1d7824 */ /* 0x000fe200030e0600 */
[----:B------:R-:W-:-:S02]  /*439c0*/  IADD3 R28, P6, R28, R10, RZ ;  /* 0x0000000a1c1c7210 */ /* 0x000fc40007fde0ff */
[----:B--2---:R-:W-:-:S05]  /*439d0*/  IADD3 R7, P5, R7, R10, RZ ;  /* 0x0000000a07077210 */ /* 0x004fca0007fbe0ff */
[----:B------:R-:W-:Y:S01]  /*439e0*/  STL [R1+0xed0], R7 ;  /* 0x000ed00701007387 */ /* 0x000fe20000100800 */
[----:B------:R-:W-:Y:S02]  /*439f0*/  STL [R1+0xef4], R6 ;  /* 0x000ef40601007387 */ /* 0x000fe40000100800 */
[----:B------:R-:W-:Y:S02]  /*43a00*/  STL [R1+0xec8], R24 ;  /* 0x000ec81801007387 */ /* 0x000fe40000100800 */
[----:B------:R-:W-:Y:S01]  /*43a10*/  STL [R1+0xeec], R25 ;  /* 0x000eec1901007387 */ /* 0x000fe20000100800 */
[----:B------:R-:W-:Y:S01]  /*43a20*/  STL [R1+0xec0], R26 ;  /* 0x000ec01a01007387 */ /* 0x000fe20000100800 */
        /* <DEDUP_REMOVED lines=19> */
[----:B------:R-:W-:Y:S01]  /*43b60*/  IADD3 R23, P5, R23, R10, RZ ;  /* 0x0000000a17177210 */ /* 0x000fe20007fbe0ff */
[----:B------:R-:W-:Y:S01]  /*43b70*/  STL [R1+0xea4], R20 ;  /* 0x000ea41401007387 */ /* 0x000fe20000100800 */
[----:B------:R-:W-:Y:S02]  /*43b80*/  STL [R1+0xe78], R21 ;  /* 0x000e781501007387 */ /* 0x000fe40000100800 */
[----:B------:R-:W-:Y:S02]  /*43b90*/  STL [R1+0xe9c], R22 ;  /* 0x000e9c1601007387 */ /* 0x000fe40000100800 */
[----:B------:R0:W-:Y:S01]  /*43ba0*/  STL [R1+0x1720], R10 ;  /* 0x0017200a01007387 */ /* 0x0001e20000100800 */
[----:B------:R-:W-:Y:S04]  /*43bb0*/  STL [R1+0xe70], R23 ;  /* 0x000e701701007387 */ /* 0x000fe80000100800 */
        /* <DEDUP_REMOVED lines=8> */
[----:B--2---:R-:W-:-:S03]  /*43c40*/  IMAD.X R10, R10, 0x1, R0, P1 ;  /* 0x000000010a0a7824 */ /* 0x004fc600008e0600 */
        /* <DEDUP_REMOVED lines=1316> */
[----:B------:R-:W3:Y:S01]  /*48e90*/  LDL.LU R25, [R1+0x824] ;  /* 0x0008240001197983 */ /* 0x000ee20000300800 */
[----:B------:R-:W3:Y:S01]  /*48ea0*/  LDL.LU R26, [R1+0x7f8] ;  /* 0x0007f800011a7983 */ /* 0x000ee20000300800 */
[----:B------:R-:W3:Y:S02]  /*48eb0*/  LDL.LU R27, [R1+0x81c] ;  /* 0x00081c00011b7983 */ /* 0x000ee40000300800 */
[----:B------:R-:W3:Y:S02]  /*48ec0*/  LDL.LU R5, [R1+0x7f0] ;  /* 0x0007f00001057983 */ /* 0x000ee40000300800 */
        /* <DEDUP_REMOVED lines=19> */
[----:B------:R0:W-:Y:S02]  /*49000*/  STL [R1+0x818], R28 ;  /* 0x0008181c01007387 */ /* 0x0001e40000100800 */
[----:B0-----:R-:W3:Y:S01]  /*49010*/  LDL.LU R28, [R1+0x132c] ;  /* 0x00132c00011c7983 */ /* 0x001ee20000300800 */
        /* <DEDUP_REMOVED lines=19> */
[--C-:B------:R-:W-:Y:S01]  /*49150*/  IMAD.X R12, R12, 0x1, R0.reuse, P1 ;  /* 0x000000010c0c7824 */ /* 0x100fe200008e0600 */
[----:B------:R-:W-:Y:S01]  /*49160*/  IADD3 R13, P1, R13, UR8, RZ ;  /* 0x000000080d0d7c10 */ /* 0x000fe2000ff3e0ff */
[--C-:B------:R-:W-:Y:S01]  /*49170*/  IMAD.X R14, R14, 0x1, R0.reuse, P2 ;  /* 0x000000010e0e7824 */ /* 0x100fe200010e0600 */
[----:B------:R-:W-:Y:S01]  /*49180*/  IADD3 R15, P2, R15, UR8, RZ ;  /* 0x000000080f0f7c10 */ /* 0x000fe2000ff5e0ff */
[--C-:B------:R-:W-:Y:S01]  /*49190*/  IMAD.X R16, R16, 0x1, R0.reuse, P3 ;  /* 0x0000000110107824 */ /* 0x100fe200018e0600 */
[----:B------:R-:W-:Y:S01]  /*491a0*/  IADD3 R17, P3, R17, UR8, RZ ;  /* 0x0000000811117c10 */ /* 0x000fe2000ff7e0ff */
[--C-:B------:R-:W-:Y:S01]  /*491b0*/  IMAD.X R18, R18, 0x1, R0.reuse, P4 ;  /* 0x0000000112127824 */ /* 0x100fe200020e0600 */
[----:B------:R-:W-:Y:S01]  /*491c0*/  IADD3 R19, P4, R19, UR8, RZ ;  /* 0x0000000813137c10 */ /* 0x000fe2000ff9e0ff */
[----:B------:R-:W-:Y:S01]  /*491d0*/  IMAD.X R20, R20, 0x1, R0, P5 ;  /* 0x0000000114147824 */ /* 0x000fe200028e0600 */
[----:B------:R-:W-:-:S02]  /*491e0*/  IADD3 R21, P5, R21, UR8, RZ ;  /* 0x0000000815157c10 */ /* 0x000fc4000ffbe0ff */
        /* <DEDUP_REMOVED lines=25> */
[----:B------:R0:W-:Y:S01]  /*49380*/  STL [R1+0x1604], R0 ;  /* 0x0016040001007387 */ /* 0x0001e20000100800 */
[----:B------:R-:W-:Y:S02]  /*49390*/  STL [R1+0x7dc], R20 ;  /* 0x0007dc1401007387 */ /* 0x000fe40000100800 */
[----:B------:R-:W-:Y:S02]  /*493a0*/  STL [R1+0x1334], R21 ;  /* 0x0013341501007387 */ /* 0x000fe40000100800 */
[----:B------:R-:W-:Y:S01]  /*493b0*/  STL [R1+0x7d4], R22 ;  /* 0x0007d41601007387 */ /* 0x000fe20000100800 */
[----:B0-----:R-:W2:Y:S01]  /*493c0*/  LDL.LU R0, [R1+0xfd4] ;  /* 0x000fd40001007983 */ /* 0x001ea20000300800 */
[----:B------:R-:W-:Y:S02]  /*493d0*/  IADD3 R23, P6, R23, UR8, RZ ;  /* 0x0000000817177c10 */ /* 0x000fe4000ffde0ff */
[----:B------:R-:W-:-:S03]  /*493e0*/  IADD3.X R29, R29, UR5, RZ, P1, !PT ;  /* 0x000000051d1d7c10 */ /* 0x000fc60008ffe4ff */
[----:B------:R-:W-:Y:S04]  /*493f0*/  STL [R1+0x1330], R23 ;  /* 0x0013301701007387 */ /* 0x000fe80000100800 */
[----:B--2---:R0:W-:Y:S01]  /*49400*/  STL [R1+0x1640], R0 ;  /* 0x0016400001007387 */ /* 0x0041e20000100800 */
[----:B------:R-:W-:Y:S03]  /*49410*/  STL [R1+0xfdc], R29 ;  /* 0x000fdc1d01007387 */ /* 0x000fe60000100800 */
[----:B0-----:R-:W2:Y:S01]  /*49420*/  LDL.LU R0, [R1+0x1328] ;  /* 0x0013280001007983 */ /* 0x001ea20000300800 */
[----:B------:R-:W-:-:S05]  /*49430*/  IADD3 R28, P1, R28, UR8, RZ ;  /* 0x000000081c1c7c10 */ /* 0x000fca000ff3e0ff */
[----:B------:R-:W-:Y:S04]  /*49440*/  STL [R1+0x132c], R28 ;  /* 0x00132c1c01007387 */ /* 0x000fe80000100800 */
[----:B--2---:R0:W-:Y:S04]  /*49450*/  STL [R1+0x1644], R0 ;  /* 0x0016440001007387 */ /* 0x0041e80000100800 */
        /* <DEDUP_REMOVED lines=29> */
[----:B--2---:R-:W-:-:S05]  /*49630*/  IADD3.X R0, R0, UR5, RZ, P2, !PT ;  /* 0x0000000500007c10 */ /* 0x004fca00097fe4ff */
[----:B------:R0:W-:Y:S04]  /*49640*/  STL [R1+0x7d0], R0 ;  /* 0x0007d00001007387 */ /* 0x0001e80000100800 */
[----:B0-----:R-:W2:Y:S02]  /*49650*/  LDL.LU R0, [R1+0x1644] ;  /* 0x0016440001007983 */ /* 0x001ea40000300800 */
[----:B--2---:R-:W-:-:S05]  /*49660*/  IADD3 R0, P2, R0, UR8, RZ ;  /* 0x0000000800007c10 */ /* 0x004fca000ff5e0ff */
[----:B------:R0:W-:Y:S04]  /*49670*/  STL [R1+0x1328], R0 ;  /* 0x0013280001007387 */ /* 0x0001e80000100800 */
[----:B0-----:R-:W2:Y:S01]  /*49680*/  LDL.LU R0, [R1+0x1640] ;  /* 0x0016400001007983 */ /* 0x001ea20000300800 */
[----:B----4-:R-:W-:Y:S01]  /*49690*/  IADD3.X R6, R6, UR5, RZ, P4, !PT ;  /* 0x0000000506067c10 */ /* 0x010fe2000a7fe4ff */
[----:B---3--:R-:W-:Y:S01]  /*496a0*/  IADD3 R24, P4, R24, UR8, RZ ;  /* 0x0000000818187c10 */ /* 0x008fe2000ff9e0ff */
[----:B------:R-:W-:Y:S01]  /*496b0*/  IADD3.X R25, R25, UR5, RZ, P5, !PT ;  /* 0x0000000519197c10 */ /* 0x000fe2000affe4ff */
[----:B------:R-:W-:Y:S01]  /*496c0*/  IADD3 R26, P5, R26, UR8, RZ ;  /* 0x000000081a1a7c10 */ /* 0x000fe2000ffbe0ff */
        /* <DEDUP_REMOVED lines=16> */
[----:B--2---:R-:W-:Y:S01]  /*497d0*/  IADD3.X R0, R0, UR5, RZ, P3, !PT ;  /* 0x0000000500007c10 */ /* 0x004fe20009ffe4ff */
[----:B------:R-:W-:-:S04]  /*497e0*/  IADD3 R7, P3, R7, UR8, RZ ;  /* 0x0000000807077c10 */ /* 0x000fc8000ff7e0ff */
[----:B------:R0:W-:Y:S01]  /*497f0*/  STL [R1+0xfd4], R0 ;  /* 0x000fd40001007387 */ /* 0x0001e20000100800 */
[----:B------:R-:W-:Y:S02]  /*49800*/  STL [R1+0x1320], R7 ;  /* 0x0013200701007387 */ /* 0x000fe40000100800 */
[----:B------:R-:W-:Y:S02]  /*49810*/  STL [R1+0xfd0], R6 ;  /* 0x000fd00601007387 */ /* 0x000fe40000100800 */
[----:B------:R-:W-:Y:S01]  /*49820*/  STL [R1+0x1318], R24 ;  /* 0x0013181801007387 */ /* 0x000fe20000100800 */
[----:B------:R-:W-:Y:S01]  /*49830*/  STL [R1+0xfcc], R25 ;  /* 0x000fcc1901007387 */ /* 0x000fe20000100800 */
[----:B------:R-:W-:Y:S02]  /*49840*/  STL [R1+0x1310], R26 ;  /* 0x0013101a01007387 */ /* 0x000fe40000100800 */
[----:B------:R-:W-:Y:S02]  /*49850*/  STL [R1+0xfc8], R27 ;  /* 0x000fc81b01007387 */ /* 0x000fe40000100800 */
[----:B------:R-:W-:Y:S01]  /*49860*/  STL [R1+0x1308], R5 ;  /* 0x0013080501007387 */ /* 0x000fe20000100800 */
[----:B------:R-:W-:Y:S01]  /*49870*/  IADD3.X R9, R9, UR5, RZ, P3, !PT ;  /* 0x0000000509097c10 */ /* 0x000fe20009ffe4ff */
[----:B------:R-:W-:Y:S01]  /*49880*/  STL [R1+0xfc4], R4 ;  /* 0x000fc40401007387 */ /* 0x000fe20000100800 */
[----:B------:R-:W-:Y:S01]  /*49890*/  IADD3 R10, P3, R10, UR8, RZ ;  /* 0x000000080a0a7c10 */ /* 0x000fe2000ff7e0ff */
        /* <DEDUP_REMOVED lines=11> */
[----:B------:R-:W-:Y:S01]  /*49950*/  IADD3.X R21, R21, UR5, RZ, P3, !PT ;  /* 0x0000000515157c10 */ /* 0x000fe20009ffe4ff */
[----:B------:R-:W-:Y:S01]  /*49960*/  STL [R1+0x12fc], R17 ;  /* 0x0012fc1101007387 */ /* 0x000fe20000100800 */
[----:B------:R-:W-:Y:S01]  /*49970*/  IADD3 R22, P3, R22, UR8, RZ ;  /* 0x0000000816167c10 */ /* 0x000fe2000ff7e0ff */
[----:B------:R-:W-:Y:S01]  /*49980*/  STL [R1+0x12d0], R18 ;  /* 0x0012d01201007387 */ /* 0x000fe20000100800 */
[----:B------:R-:W-:Y:S02]  /*49990*/  STL [R1+0x12f4], R19 ;  /* 0x0012f41301007387 */ /* 0x000fe40000100800 */
[----:B------:R-:W-:Y:S02]  /*499a0*/  STL [R1+0x12c8], R20 ;  /* 0x0012c81401007387 */ /* 0x000fe40000100800 */
[----:B------:R-:W-:Y:S01]  /*499b0*/  STL [R1+0x12ec], R21 ;  /* 0x0012ec1501007387 */ /* 0x000fe20000100800 */
[----:B------:R-:W-:Y:S01]  /*499c0*/  STL [R1+0x12c0], R22 ;  /* 0x0012c01601007387 */ /* 0x000fe20000100800 */
[----:B0-----:R-:W2:Y:S01]  /*499d0*/  LDL.LU R0, [R1+0x12a8] ;  /* 0x0012a80001007983 */ /* 0x001ea20000300800 */
[----:B------:R-:W-:Y:S01]  /*499e0*/  IADD3.X R23, R23, UR5, RZ, P4, !PT ;  /* 0x0000000517177c10 */ /* 0x000fe2000a7fe4ff */
[----:B------:R-:W-:-:S04]  /*499f0*/  IADD3 R29, P4, R29, UR8, RZ ;  /* 0x000000081d1d7c10 */ /* 0x000fc8000ff9e0ff */
[----:B------:R-:W-:Y:S04]  /*49a00*/  STL [R1+0x12e4], R23 ;  /* 0x0012e41701007387 */ /* 0x000fe80000100800 */
[----:B--2---:R0:W-:Y:S01]  /*49a10*/  STL [R1+0x1638], R0 ;  /* 0x0016380001007387 */ /* 0x0041e20000100800 */
[----:B------:R-:W-:Y:S03]  /*49a20*/  STL [R1+0x12b8], R29 ;  /* 0x0012b81d01007387 */ /* 0x000fe60000100800 */
[----:B0-----:R-:W2:Y:S01]  /*49a30*/  LDL.LU R0, [R1+0x12d4] ;  /* 0x0012d40001007983 */ /* 0x001ea20000300800 */
[----:B------:R-:W-:-:S05]  /*49a40*/  IADD3.X R28, R28, UR5, RZ, P5, !PT ;  /* 0x000000051c1c7c10 */ /* 0x000fca000affe4ff */
        /* <DEDUP_REMOVED lines=31> */
[----:B--2---:R-:W-:-:S05]  /*49c40*/  IADD3 R0, P5, R0, UR8, RZ ;  /* 0x0000000800007c10 */ /* 0x004fca000ffbe0ff */
[----:B------:R0:W-:Y:S04]  /*49c50*/  STL [R1+0x12b0], R0 ;  /* 0x0012b00001007387 */ /* 0x0001e80000100800 */
[----:B0-----:R-:W2:Y:S02]  /*49c60*/  LDL.LU R0, [R1+0x163c] ;  /* 0x00163c0001007983 */ /* 0x001ea40000300800 */
[----:B--2---:R-:W-:-:S05]  /*49c70*/  IADD3.X R0, R0, UR5, RZ, P6, !PT ;  /* 0x0000000500007c10 */ /* 0x004fca000b7fe4ff */
[----:B------:R0:W-:Y:S04]  /*49c80*/  STL [R1+0x12d4], R0 ;  /* 0x0012d40001007387 */ /* 0x0001e80000100800 */
[----:B0-----:R-:W2:Y:S01]  /*49c90*/  LDL.LU R0, [R1+0x1638] ;  /* 0x0016380001007983 */ /* 0x001ea20000300800 */
[----:B---3--:R-:W-:Y:S01]  /*49ca0*/  IADD3.X R7, R7, UR5, RZ, P1, !PT ;  /* 0x0000000507077c10 */ /* 0x008fe20008ffe4ff */
[----:B----4-:R-:W-:Y:S01]  /*49cb0*/  IADD3 R6, P1, R6, UR8, RZ ;  /* 0x0000000806067c10 */ /* 0x010fe2000ff3e0ff */
        /* <DEDUP_REMOVED lines=18> */
[----:B------:R-:W-:-:S02]  /*49de0*/  IADD3.X R22, R22, UR5, RZ, P1, !PT ;  /* 0x0000000516167c10 */ /* 0x000fc40008ffe4ff */
[----:B--2---:R-:W-:-:S05]  /*49df0*/  IADD3 R0, P6, R0, UR8, RZ ;  /* 0x0000000800007c10 */ /* 0x004fca000ffde0ff */
[----:B------:R0:W-:Y:S01]  /*49e00*/  STL [R1+0x12a8], R0 ;  /* 0x0012a80001007387 */ /* 0x0001e20000100800 */
[----:B------:R-:W-:Y:S02]  /*49e10*/  STL [R1+0x12cc], R7 ;  /* 0x0012cc0701007387 */ /* 0x000fe40000100800 */
[----:B------:R-:W-:Y:S02]  /*49e20*/  STL [R1+0x12a0], R6 ;  /* 0x0012a00601007387 */ /* 0x000fe40000100800 */
[----:B------:R-:W-:Y:S01]  /*49e30*/  STL [R1+0x12c4], R24 ;  /* 0x0012c41801007387 */ /* 0x000fe20000100800 */
[----:B------:R-:W-:Y:S01]  /*49e40*/  STL [R1+0x1298], R25 ;  /* 0x0012981901007387 */ /* 0x000fe20000100800 */
        /* <DEDUP_REMOVED lines=24> */
[----:B------:R-:W-:Y:S02]  /*49fd0*/  STL [R1+0x126c], R22 ;  /* 0x00126c1601007387 */ /* 0x000fe40000100800 */
[----:B0-----:R-:W2:Y:S01]  /*49fe0*/  LDL.LU R0, [R1+0x1254] ;  /* 0x0012540001007983 */ /* 0x001ea20000300800 */
[----:B------:R-:W-:-:S02]  /*49ff0*/  IADD3 R23, P1, R23, UR8, RZ ;  /* 0x0000000817177c10 */ /* 0x000fc4000ff3e0ff */
        /* <DEDUP_REMOVED lines=534> */
[----:B--2---:R-:W-:-:S05]  /*4c160*/  IADD3 R0, P3, R0, UR8, RZ ;  /* 0x0000000800007c10 */ /* 0x004fca000ff7e0ff */
[----:B------:R0:W-:Y:S04]  /*4c170*/  STL [R1+0x1380], R0 ;  /* 0x0013800001007387 */ /* 0x0001e80000100800 */
[----:B0-----:R0:W5:Y:S01]  /*4c180*/  LDL.LU R0, [R1+0x1604] ;  /* 0x0016040001007983 */ /* 0x0011620000300800 */
[----:B------:R1:W-:Y:S03]  /*4c190*/  STL [R1+0xff0], R6 ;  /* 0x000ff00601007387 */ /* 0x0003e60000100800 */
[----:B-1----:R0:W5:Y:S01]  /*4c1a0*/  LDL.LU R6, [R1+0x1600] ;  /* 0x0016000001067983 */ /* 0x0021620000300800 */
[----:B------:R1:W-:Y:S03]  /*4c1b0*/  STL [R1+0x1388], R7 ;  /* 0x0013880701007387 */ /* 0x0003e60000100800 */
[----:B-1----:R0:W5:Y:S01]  /*4c1c0*/  LDL.LU R7, [R1+0x15fc] ;  /* 0x0015fc0001077983 */ /* 0x0021620000300800 */
[----:B------:R1:W-:Y:S03]  /*4c1d0*/  STL [R1+0xfec], R5 ;  /* 0x000fec0501007387 */ /* 0x0003e60000100800 */
[----:B-1----:R-:W2:Y:S01]  /*4c1e0*/  LDL.LU R5, [R1+0x15f8] ;  /* 0x0015f80001057983 */ /* 0x002ea20000300800 */
[----:B------:R1:W-:Y:S03]  /*4c1f0*/  STL [R1+0x1390], R4 ;  /* 0x0013900401007387 */ /* 0x0003e60000100800 */
[----:B-1----:R-:W3:Y:S01]  /*4c200*/  LDL.LU R4, [R1+0x15f4] ;  /* 0x0015f40001047983 */ /* 0x002ee20000300800 */
[----:B------:R1:W-:Y:S03]  /*4c210*/  STL [R1+0xfe8], R3 ;  /* 0x000fe80301007387 */ /* 0x0003e60000100800 */
[----:B-1----:R-:W4:Y:S01]  /*4c220*/  LDL.LU R3, [R1+0x15f0] ;  /* 0x0015f00001037983 */ /* 0x002f220000300800 */
[----:B------:R1:W-:Y:S03]  /*4c230*/  STL [R1+0x1398], R2 ;  /* 0x0013980201007387 */ /* 0x0003e60000100800 */
[----:B-1----:R-:W2:Y:S01]  /*4c240*/  LDL.LU R2, [R1+0x15ec] ;  /* 0x0015ec0001027983 */ /* 0x002ea20000300800 */
[----:B------:R-:W-:Y:S01]  /*4c250*/  IADD3.X R28, R28, UR5, RZ, P1, !PT ;  /* 0x000000051c1c7c10 */ /* 0x000fe20008ffe4ff */
[----:B------:R-:W-:Y:S01]  /*4c260*/  IADD3 R29, P1, R29, UR8, RZ ;  /* 0x000000081d1d7c10 */ /* 0x000fe2000ff3e0ff */
[----:B------:R-:W-:Y:S01]  /*4c270*/  IADD3.X R24, R24, UR5, RZ, P2, !PT ;  /* 0x0000000518187c10 */ /* 0x000fe200097fe4ff */
[----:B------:R-:W-:Y:S01]  /*4c280*/  IADD3 R25, P2, R25, UR8, RZ ;  /* 0x0000000819197c10 */ /* 0x000fe2000ff5e0ff */
[----:B------:R-:W-:Y:S01]  /*4c290*/  IADD3.X R26, R26, UR5, RZ, P3, !PT ;  /* 0x000000051a1a7c10 */ /* 0x000fe20009ffe4ff */
[----:B------:R1:W-:Y:S01]  /*4c2a0*/  STL [R1+0xfe4], R28 ;  /* 0x000fe41c01007387 */ /* 0x0003e20000100800 */
[----:B------:R-:W-:-:S02]  /*4c2b0*/  IADD3 R27, P3, R27, UR8, RZ ;  /* 0x000000081b1b7c10 */ /* 0x000fc4000ff7e0ff */
[----:B------:R-:W-:Y:S01]  /*4c2c0*/  IADD3.X R8, R8, UR5, RZ, P4, !PT ;  /* 0x0000000508087c10 */ /* 0x000fe2000a7fe4ff */
[----:B------:R-:W-:Y:S01]  /*4c2d0*/  IADD3 R9, P4, R9, UR8, RZ ;  /* 0x0000000809097c10 */ /* 0x000fe2000ff9e0ff */
[----:B------:R-:W-:Y:S01]  /*4c2e0*/  IADD3.X R10, R10, UR5, RZ, P5, !PT ;  /* 0x000000050a0a7c10 */ /* 0x000fe2000affe4ff */
[----:B------:R-:W-:Y:S01]  /*4c2f0*/  IADD3 R11, P5, R11, UR8, RZ ;  /* 0x000000080b0b7c10 */ /* 0x000fe2000ffbe0ff */
[----:B-1----:R0:W5:Y:S01]  /*4c300*/  LDL.LU R28, [R1+0x15e8] ;  /* 0x0015e800011c7983 */ /* 0x0021620000300800 */
[----:B------:R1:W-:Y:S01]  /*4c310*/  STL [R1+0x13a0], R29 ;  /* 0x0013a01d01007387 */ /* 0x0003e20000100800 */
[----:B------:R-:W-:Y:S01]  /*4c320*/  IADD3.X R12, R12, UR5, RZ, P6, !PT ;  /* 0x000000050c0c7c10 */ /* 0x000fe2000b7fe4ff */
[----:B------:R-:W-:Y:S01]  /*4c330*/  IADD3 R13, P6, R13, UR8, RZ ;  /* 0x000000080d0d7c10 */ /* 0x000fe2000ffde0ff */
[----:B------:R-:W-:Y:S01]  /*4c340*/  IADD3.X R14, R14, UR5, RZ, P1, !PT ;  /* 0x000000050e0e7c10 */ /* 0x000fe20008ffe4ff */
[----:B-1----:R0:W5:Y:S01]  /*4c350*/  LDL.LU R29, [R1+0x15e4] ;  /* 0x0015e400011d7983 */ /* 0x0021620000300800 */
[----:B------:R-:W-:Y:S02]  /*4c360*/  STL [R1+0xfe0], R24 ;  /* 0x000fe01801007387 */ /* 0x000fe40000100800 */
[----:B------:R-:W-:Y:S02]  /*4c370*/  STL [R1+0x13a8], R25 ;  /* 0x0013a81901007387 */ /* 0x000fe40000100800 */
[----:B------:R-:W-:Y:S01]  /*4c380*/  STL [R1+0x1344], R26 ;  /* 0x0013441a01007387 */ /* 0x000fe20000100800 */
[----:B------:R-:W-:Y:S01]  /*4c390*/  STL [R1+0x13a4], R27 ;  /* 0x0013a41b01007387 */ /* 0x000fe20000100800 */
[----:B------:R-:W-:Y:S02]  /*4c3a0*/  STL [R1+0x134c], R8 ;  /* 0x00134c0801007387 */ /* 0x000fe40000100800 */
[----:B------:R3:W-:Y:S02]  /*4c3b0*/  STL [R1+0x13ac], R9 ;  /* 0x0013ac0901007387 */ /* 0x0007e40000100800 */
[----:B------:R0:W-:Y:S01]  /*4c3c0*/  STL [R1+0x1354], R10 ;  /* 0x0013540a01007387 */ /* 0x0001e20000100800 */
[----:B------:R-:W-:Y:S01]  /*4c3d0*/  IADD3 R15, P1, R15, UR8, RZ ;  /* 0x000000080f0f7c10 */ /* 0x000fe2000ff3e0ff */
[----:B------:R0:W-:Y:S01]  /*4c3e0*/  STL [R1+0x13bc], R11 ;  /* 0x0013bc0b01007387 */ /* 0x0001e20000100800 */
[----:B------:R-:W-:Y:S01]  /*4c3f0*/  IADD3.X R16, R16, UR5, RZ, P2, !PT ;  /* 0x0000000510107c10 */ /* 0x000fe200097fe4ff */
[----:B------:R0:W-:Y:S01]  /*4c400*/  STL [R1+0x135c], R12 ;  /* 0x00135c0c01007387 */ /* 0x0001e20000100800 */
[----:B------:R-:W-:Y:S01]  /*4c410*/  IADD3 R17, P2, R17, UR8, RZ ;  /* 0x0000000811117c10 */ /* 0x000fe2000ff5e0ff */
[----:B------:R0:W-:Y:S01]  /*4c420*/  STL [R1+0x13b8], R13 ;  /* 0x0013b80d01007387 */ /* 0x0001e20000100800 */
[----:B------:R-:W-:Y:S01]  /*4c430*/  IADD3.X R18, R18, UR5, RZ, P3, !PT ;  /* 0x0000000512127c10 */ /* 0x000fe20009ffe4ff */
        /* <DEDUP_REMOVED lines=8> */
[----:B------:R0:W-:Y:S02]  /*4c4c0*/  STL [R1+0x1374], R18 ;  /* 0x0013741201007387 */ /* 0x0001e40000100800 */
[----:B------:R0:W-:Y:S01]  /*4c4d0*/  STL [R1+0x137c], R19 ;  /* 0x00137c1301007387 */ /* 0x0001e20000100800 */
[----:B------:R-:W-:Y:S01]  /*4c4e0*/  IADD3.X R23, R23, UR5, RZ, P2, !PT ;  /* 0x0000000517177c10 */ /* 0x000fe200097fe4ff */
[----:B------:R0:W-:Y:S01]  /*4c4f0*/  STL [R1+0x1384], R20 ;  /* 0x0013841401007387 */ /* 0x0001e20000100800 */
[----:B------:R0:W-:Y:S02]  /*4c500*/  STL [R1+0x138c], R21 ;  /* 0x00138c1501007387 */ /* 0x0001e40000100800 */
[----:B------:R0:W-:Y:S02]  /*4c510*/  STL [R1+0x1394], R22 ;  /* 0x0013941601007387 */ /* 0x0001e40000100800 */
[----:B---3--:R-:W-:-:S02]  /*4c520*/  IMAD.MOV.U32 R9, RZ, RZ, R4 ;  /* 0x000000ffff097224 */ /* 0x008fc400078e0004 */
[----:B--2---:R-:W-:Y:S02]  /*4c530*/  IMAD.MOV.U32 R8, RZ, RZ, R2 ;  /* 0x000000ffff087224 */ /* 0x004fe400078e0002 */
[----:B----4-:R-:W-:Y:S02]  /*4c540*/  IMAD.MOV.U32 R2, RZ, RZ, R3 ;  /* 0x000000ffff027224 */ /* 0x010fe400078e0003 */
[----:B------:R-:W-:-:S05]  /*4c550*/  IMAD.MOV.U32 R3, RZ, RZ, R5 ;  /* 0x000000ffff037224 */ /* 0x000fca00078e0005 */
[----:B------:R0:W-:Y:S01]  /*4c560*/  STL.64 [R1+0x5e0], R2 ;  /* 0x0005e00201007387 */ /* 0x0001e20000100a00 */
[----:B------:R0:W-:Y:S02]  /*4c570*/  STL [R1+0x139c], R23 ;  /* 0x00139c1701007387 */ /* 0x0001e40000100800 */
[----:B------:R0:W-:Y:S01]  /*4c580*/  STL.64 [R1+0x5e8], R8 ;  /* 0x0005e80801007387 */ /* 0x0001e20000100a00 */
[----:B------:R-:W-:Y:S01]  /*4c590*/  @!P0 CALL.REL.NOINC `(.L_x_2) ;  /* 0x0000001000008944 */ /* 0x000fe20003c00000 */
[----:B------:R-:W-:Y:S05]  /*4c5a0*/  BRA `(.L_x_3) ;  /* 0xfffc87f000007947 */ /* 0x000fea000383ffff */
.L_x_2:
[----:B-----5:R-:W2:Y:S04]  /*4c5b0*/  LDL.LU R0, [R1+0x498] ;  /* 0x0004980001007983 */ /* 0x020ea80000300800 */
[----:B--2---:R1:W-:Y:S04]  /*4c5c0*/  STL [R1+0x1788], R0 ;  /* 0x0017880001007387 */ /* 0x0043e80000100800 */
[----:B-1----:R-:W2:Y:S04]  /*4c5d0*/  LDL.LU R0, [R1+0x48c] ;  /* 0x00048c0001007983 */ /* 0x002ea80000300800 */
        /* <DEDUP_REMOVED lines=33> */
[----:B0-----:R-:W2:Y:S01]  /*4c7f0*/  LDL.LU R3, [R1+0x4ac] ;  /* 0x0004ac0001037983 */ /* 0x001ea20000300800 */
[----:B-1----:R-:W-:-:S03]  /*4c800*/  IMAD.MOV.U32 R0, RZ, RZ, R7 ;  /* 0x000000ffff007224 */ /* 0x002fc600078e0007 */
[----:B--2---:R0:W-:Y:S04]  /*4c810*/  STL [R1+0x1790], R3 ;  /* 0x0017900301007387 */ /* 0x0041e80000100800 */
[----:B0-----:R-:W2:Y:S04]  /*4c820*/  LDL.LU R3, [R1+0x47c] ;  /* 0x00047c0001037983 */ /* 0x001ea80000300800 */
        /* <DEDUP_REMOVED lines=31> */
[----:B------:R-:W2:Y:S04]  /*4ca20*/  LDL.LU R5, [R1+0x4a8] ;  /* 0x0004a80001057983 */ /* 0x000ea80000300800 */
[----:B------:R-:W3:Y:S04]  /*4ca30*/  LDL.LU R2, [R1+0x474] ;  /* 0x0004740001027983 */ /* 0x000ee80000300800 */
[----:B------:R-:W3:Y:S01]  /*4ca40*/  LDL.LU R4, [R1+0x470] ;  /* 0x0004700001047983 */ /* 0x000ee20000300800 */
[----:B0-----:R-:W-:-:S03]  /*4ca50*/  IMAD.MOV.U32 R3, RZ, RZ, R6 ;  /* 0x000000ffff037224 */ /* 0x001fc600078e0006 */
[----:B------:R-:W4:Y:S04]  /*4ca60*/  LDL.LU R24, [R1+0x484] ;  /* 0x0004840001187983 */ /* 0x000f280000300800 */
[----:B------:R-:W4:Y:S04]  /*4ca70*/  LDL.LU R25, [R1+0x480] ;  /* 0x0004800001197983 */ /* 0x000f280000300800 */
[----:B------:R-:W2:Y:S04]  /*4ca80*/  LDL.LU R26, [R1+0x494] ;  /* 0x00049400011a7983 */ /* 0x000ea80000300800 */
        /* <DEDUP_REMOVED lines=15> */
[----:B------:R-:W2:Y:S01]  /*4cb80*/  LDL.LU R20, [R1+0x234] ;  /* 0x0002340001147983 */ /* 0x000ea20000300800 */
[----:B------:R-:W-:-:S03]  /*4cb90*/  F2FP.PACK_AB R0, R3, R0 ;  /* 0x000000000300723e */ /* 0x000fc600000000ff */
[----:B------:R-:W2:Y:S04]  /*4cba0*/  LDL.LU R21, [R1+0x230] ;  /* 0x0002300001157983 */ /* 0x000ea80000300800 */
[----:B------:R-:W2:Y:S04]  /*4cbb0*/  LDL.LU R22, [R1+0x344] ;  /* 0x0003440001167983 */ /* 0x000ea80000300800 */
[----:B------:R-:W2:Y:S04]  /*4cbc0*/  LDL.LU R23, [R1+0x340] ;  /* 0x0003400001177983 */ /* 0x000ea80000300800 */
[----:B------:R0:W-:Y:S04]  /*4cbd0*/  STL [R1+0x15e8], R28 ;  /* 0x0015e81c01007387 */ /* 0x0001e80000100800 */
[----:B0-----:R-:W2:Y:S04]  /*4cbe0*/  LDL.LU R28, [R1+0x49c] ;  /* 0x00049c00011c7983 */ /* 0x001ea80000300800 */
[----:B------:R0:W-:Y:S04]  /*4cbf0*/  STL [R1+0x15e4], R29 ;  /* 0x0015e41d01007387 */ /* 0x0001e80000100800 */
[----:B0-----:R-:W2:Y:S04]  /*4cc00*/  LDL.LU R29, [R1+0x488] ;  /* 0x00048800011d7983 */ /* 0x001ea80000300800 */
[----:B------:R-:W2:Y:S04]  /*4cc10*/  LDL.LU R3, [R1+0x1810] ;  /* 0x0018100001037983 */ /* 0x000ea80000300800 */
[----:B------:R0:W-:Y:S04]  /*4cc20*/  STL [R1+0x19c], R0 ;  /* 0x00019c0001007387 */ /* 0x0001e80000100800 */
[----:B0-----:R-:W2:Y:S02]  /*4cc30*/  LDL.LU R0, [R1+0x180c] ;  /* 0x00180c0001007983 */ /* 0x001ea40000300800 */
[----:B--2---:R-:W-:-:S02]  /*4cc40*/  F2FP.PACK_AB R0, R3, R0 ;  /* 0x000000000300723e */ /* 0x004fc400000000ff */
        /* <DEDUP_REMOVED lines=65> */
[----:B------:R-:W-:Y:S01]  /*4d060*/  STL [R1+0x158], R29 ;  /* 0x0001581d01007387 */ /* 0x000fe20000100800 */
[----:B--2---:R-:W-:Y:S02]  /*4d070*/  F2FP.PACK_AB R28, R28, R0 ;  /* 0x000000001c1c723e */ /* 0x004fe400000000ff */
[----:B------:R-:W-:Y:S02]  /*4d080*/  F2FP.PACK_AB R0, R3, R5 ;  /* 0x000000050300723e */ /* 0x000fe400000000ff */
[----:B---3--:R-:W-:Y:S01]  /*4d090*/  F2FP.PACK_AB R3, R2, R4 ;  /* 0x000000040203723e */ /* 0x008fe200000000ff */
[----:B------:R-:W-:Y:S01]  /*4d0a0*/  STL [R1+0x154], R28 ;  /* 0x0001541c01007387 */ /* 0x000fe20000100800 */
[----:B----4-:R-:W-:-:S03]  /*4d0b0*/  F2FP.PACK_AB R2, R24, R25 ;  /* 0x000000191802723e */ /* 0x010fc600000000ff */
[----:B------:R0:W-:Y:S04]  /*4d0c0*/  STL [R1+0x150], R0 ;  /* 0x0001500001007387 */ /* 0x0001e80000100800 */
[----:B------:R1:W-:Y:S01]  /*4d0d0*/  STL [R1+0x14c], R3 ;  /* 0x00014c0301007387 */ /* 0x0003e20000100800 */
[----:B0-----:R-:W-:-:S03]  /*4d0e0*/  F2FP.PACK_AB R0, R26, R27 ;  /* 0x0000001b1a00723e */ /* 0x001fc600000000ff */
[----:B------:R0:W-:Y:S01]  /*4d0f0*/  STL [R1+0x148], R2 ;  /* 0x0001480201007387 */ /* 0x0001e20000100800 */
[----:B-1----:R-:W-:-:S03]  /*4d100*/  F2FP.PACK_AB R3, R6, R7 ;  /* 0x000000070603723e */ /* 0x002fc600000000ff */
[----:B------:R1:W-:Y:S04]  /*4d110*/  STL [R1+0x144], R0 ;  /* 0x0001440001007387 */ /* 0x0003e80000100800 */
[----:B------:R2:W-:Y:S01]  /*4d120*/  STL [R1+0x140], R3 ;  /* 0x0001400301007387 */ /* 0x0005e20000100800 */
[----:B0-----:R-:W-:Y:S02]  /*4d130*/  F2FP.PACK_AB R2, R8, R9 ;  /* 0x000000090802723e */ /* 0x001fe400000000ff */
[----:B-1----:R-:W-:-:S03]  /*4d140*/  F2FP.PACK_AB R0, R10, R11 ;  /* 0x0000000b0a00723e */ /* 0x002fc600000000ff */
[----:B------:R0:W-:Y:S01]  /*4d150*/  STL [R1+0x13c], R2 ;  /* 0x00013c0201007387 */ /* 0x0001e20000100800 */
[----:B--2---:R-:W-:-:S03]  /*4d160*/  F2FP.PACK_AB R3, R12, R13 ;  /* 0x0000000d0c03723e */ /* 0x004fc600000000ff */
[----:B------:R1:W-:Y:S04]  /*4d170*/  STL [R1+0x138], R0 ;  /* 0x0001380001007387 */ /* 0x0003e80000100800 */
[----:B------:R2:W-:Y:S01]  /*4d180*/  STL [R1+0x134], R3 ;  /* 0x0001340301007387 */ /* 0x0005e20000100800 */
[----:B0-----:R-:W-:Y:S02]  /*4d190*/  F2FP.PACK_AB R2, R14, R15 ;  /* 0x0000000f0e02723e */ /* 0x001fe400000000ff */
[----:B-1----:R-:W-:-:S03]  /*4d1a0*/  F2FP.PACK_AB R0, R16, R17 ;  /* 0x000000111000723e */ /* 0x002fc600000000ff */
[----:B------:R0:W-:Y:S01]  /*4d1b0*/  STL [R1+0x130], R2 ;  /* 0x0001300201007387 */ /* 0x0001e20000100800 */
[----:B--2---:R-:W-:-:S03]  /*4d1c0*/  F2FP.PACK_AB R3, R18, R19 ;  /* 0x000000131203723e */ /* 0x004fc600000000ff */
[----:B------:R1:W-:Y:S04]  /*4d1d0*/  STL [R1+0x12c], R0 ;  /* 0x00012c0001007387 */ /* 0x0003e80000100800 */
[----:B------:R-:W-:Y:S04]  /*4d1e0*/  STL [R1+0x128], R3 ;  /* 0x0001280301007387 */ /* 0x000fe80000100800 */
[----:B------:R-:W2:Y:S01]  /*4d1f0*/  LDL.LU R29, [R1+0x378] ;  /* 0x00037800011d7983 */ /* 0x000ea20000300800 */
[----:B0-----:R-:W-:Y:S02]  /*4d200*/  F2FP.PACK_AB R2, R20, R21 ;  /* 0x000000151402723e */ /* 0x001fe400000000ff */
[----:B-1----:R-:W-:-:S03]  /*4d210*/  F2FP.PACK_AB R0, R22, R23 ;  /* 0x000000171600723e */ /* 0x002fc600000000ff */
        /* <DEDUP_REMOVED lines=36> */
[----:B------:R-:W3:Y:S04]  /*4d460*/  LDL.LU R28, [R1+0x38c] ;  /* 0x00038c00011c7983 */ /* 0x000ee80000300800 */
[----:B---3--:R0:W-:Y:S04]  /*4d470*/  STL [R1+0x16fc], R28 ;  /* 0x0016fc1c01007387 */ /* 0x0081e80000100800 */
[----:B0-----:R-:W3:Y:S04]  /*4d480*/  LDL.LU R28, [R1+0x37c] ;  /* 0x00037c00011c7983 */ /* 0x001ee80000300800 */
        /* <DEDUP_REMOVED lines=33> */
[----:B0-----:R-:W2:Y:S04]  /*4d6a0*/  LDL.LU R28, [R1+0x4cc] ;  /* 0x0004cc00011c7983 */ /* 0x001ea80000300800 */
[----:B------:R-:W3:Y:S04]  /*4d6b0*/  LDL.LU R0, [R1+0x388] ;  /* 0x0003880001007983 */ /* 0x000ee80000300800 */
[----:B------:R-:W4:Y:S04]  /*4d6c0*/  LDL.LU R3, [R1+0x39c] ;  /* 0x00039c0001037983 */ /* 0x000f280000300800 */
[----:B------:R-:W4:Y:S04]  /*4d6d0*/  LDL.LU R5, [R1+0x398] ;  /* 0x0003980001057983 */ /* 0x000f280000300800 */
        /* <DEDUP_REMOVED lines=24> */
[----:B--2---:R-:W-:-:S03]  /*4d860*/  F2FP.PACK_AB R29, R28, R29 ;  /* 0x0000001d1c1d723e */ /* 0x004fc600000000ff */
        /* <DEDUP_REMOVED lines=68> */
[----:B------:R-:W3:Y:S04]  /*4dcb0*/  LDL.LU R28, [R1+0x16fc] ;  /* 0x0016fc00011c7983 */ /* 0x000ee80000300800 */
[----:B------:R-:W-:Y:S01]  /*4dcc0*/  STL [R1+0xd8], R29 ;  /* 0x0000d81d01007387 */ /* 0x000fe20000100800 */
[----:B---3--:R-:W-:Y:S02]  /*4dcd0*/  F2FP.PACK_AB R28, R28, R0 ;  /* 0x000000001c1c723e */ /* 0x008fe400000000ff */
[----:B----4-:R-:W-:Y:S02]  /*4dce0*/  F2FP.PACK_AB R0, R3, R5 ;  /* 0x000000050300723e */ /* 0x010fe400000000ff */
[----:B------:R-:W-:Y:S01]  /*4dcf0*/  F2FP.PACK_AB R3, R2, R4 ;  /* 0x000000040203723e */ /* 0x000fe200000000ff */
[----:B------:R-:W-:Y:S01]  /*4dd00*/  STL [R1+0xd4], R28 ;  /* 0x0000d41c01007387 */ /* 0x000fe20000100800 */
[----:B------:R-:W-:-:S03]  /*4dd10*/  F2FP.PACK_AB R2, R24, R25 ;  /* 0x000000191802723e */ /* 0x000fc600000000ff */
        /* <DEDUP_REMOVED lines=258> */
[----:B---3--:R0:W-:Y:S04]  /*4ed40*/  STL [R1+0x1628], R5 ;  /* 0x0016280501007387 */ /* 0x0081e80000100800 */
[----:B0-----:R-:W3:Y:S04]  /*4ed50*/  LDL.LU R5, [R1+0x71c] ;  /* 0x00071c0001057983 */ /* 0x001ee80000300800 */
[----:B------:R-:W4:Y:S04]  /*4ed60*/  LDL.LU R4, [R1+0x768] ;  /* 0x0007680001047983 */ /* 0x000f280000300800 */
[----:B----4-:R0:W-:Y:S04]  /*4ed70*/  STL [R1+0x1624], R4 ;  /* 0x0016240401007387 */ /* 0x0101e80000100800 */
[----:B0-----:R-:W4:Y:S04]  /*4ed80*/  LDL.LU R4, [R1+0x72c] ;  /* 0x00072c0001047983 */ /* 0x001f280000300800 */
[----:B------:R-:W2:Y:S04]  /*4ed90*/  LDL.LU R11, [R1+0x700] ;  /* 0x00070000010b7983 */ /* 0x000ea80000300800 */
[----:B--2---:R0:W-:Y:S04]  /*4eda0*/  STL [R1+0x1620], R11 ;  /* 0x0016200b01007387 */ /* 0x0041e80000100800 */
[----:B0-----:R-:W2:Y:S04]  /*4edb0*/  LDL.LU R11, [R1+0x76c] ;  /* 0x00076c00010b7983 */ /* 0x001ea80000300800 */
        /* <DEDUP_REMOVED lines=36> */
[----:B------:R-:W2:Y:S01]  /*4f000*/  LDL.LU R28, [R1+0x75c] ;  /* 0x00075c00011c7983 */ /* 0x000ea20000300800 */
[----:B------:R-:W-:-:S03]  /*4f010*/  F2FP.PACK_AB R7, R6, R7 ;  /* 0x000000070607723e */ /* 0x000fc600000000ff */
[----:B--2---:R0:W-:Y:S04]  /*4f020*/  STL [R1+0x15ec], R28 ;  /* 0x0015ec1c01007387 */ /* 0x0041e80000100800 */
[----:B0-----:R-:W2:Y:S04]  /*4f030*/  LDL.LU R28, [R1+0x74c] ;  /* 0x00074c00011c7983 */ /* 0x001ea80000300800 */
        /* <DEDUP_REMOVED lines=40> */
[----:B------:R0:W-:Y:S04]  /*4f2c0*/  STL [R1], R7 ;  /* 0x0000000701007387 */ /* 0x0001e80000100800 */
[----:B0-----:R-:W2:Y:S02]  /*4f2d0*/  LDL.LU R7, [R1+0x1630] ;  /* 0x0016300001077983 */ /* 0x001ea40000300800 */
[----:B--2---:R-:W-:-:S02]  /*4f2e0*/  F2FP.PACK_AB R7, R6, R7 ;  /* 0x000000070607723e */ /* 0x004fc400000000ff */
[----:B------:R-:W3:Y:S02]  /*4f2f0*/  LDL.LU R6, [R1+0x162c] ;  /* 0x00162c0001067983 */ /* 0x000ee40000300800 */
[----:B---3--:R-:W-:Y:S02]  /*4f300*/  F2FP.PACK_AB R6, R5, R6 ;  /* 0x000000060506723e */ /* 0x008fe400000000ff */
[----:B------:R-:W4:Y:S02]  /*4f310*/  LDL.LU R5, [R1+0x1628] ;  /* 0x0016280001057983 */ /* 0x000f240000300800 */
[----:B----4-:R-:W-:Y:S02]  /*4f320*/  F2FP.PACK_AB R5, R4, R5 ;  /* 0x000000050405723e */ /* 0x010fe400000000ff */
[----:B------:R-:W2:Y:S02]  /*4f330*/  LDL.LU R4, [R1+0x1624] ;  /* 0x0016240001047983 */ /* 0x000ea40000300800 */
[----:B--2---:R-:W-:-:S02]  /*4f340*/  F2FP.PACK_AB R4, R11, R4 ;  /* 0x000000040b04723e */ /* 0x004fc400000000ff */
[----:B------:R-:W2:Y:S02]  /*4f350*/  LDL.LU R11, [R1+0x1620] ;  /* 0x00162000010b7983 */ /* 0x000ea40000300800 */
[----:B--2---:R-:W-:Y:S02]  /*4f360*/  F2FP.PACK_AB R11, R10, R11 ;  /* 0x0000000b0a0b723e */ /* 0x004fe400000000ff */
[----:B------:R-:W2:Y:S02]  /*4f370*/  LDL.LU R10, [R1+0x161c] ;  /* 0x00161c00010a7983 */ /* 0x000ea40000300800 */
[----:B--2---:R-:W-:Y:S02]  /*4f380*/  F2FP.PACK_AB R10, R9, R10 ;  /* 0x0000000a090a723e */ /* 0x004fe400000000ff */
        /* <DEDUP_REMOVED lines=22> */
[----:B------:R-:W2:Y:S01]  /*4f4f0*/  LDL.LU R28, [R1+0x15ec] ;  /* 0x0015ec00011c7983 */ /* 0x000ea20000300800 */
[----:B------:R-:W-:Y:S02]  /*4f500*/  F2FP.PACK_AB R21, R29, R21 ;  /* 0x000000151d15723e */ /* 0x000fe400000000ff */
[----:B--2---:R-:W-:Y:S02]  /*4f510*/  F2FP.PACK_AB R22, R28, R22 ;  /* 0x000000161c16723e */ /* 0x004fe400000000ff */
[----:B------:R-:W2:Y:S04]  /*4f520*/  LDL.LU R28, [R1+0x15e8] ;  /* 0x0015e800011c7983 */ /* 0x000ea80000300800 */
[----:B------:R-:W2:Y:S01]  /*4f530*/  LDL.LU R29, [R1+0x15e4] ;  /* 0x0015e400011d7983 */ /* 0x000ea20000300800 */
[----:B------:R-:W-:-:S02]  /*4f540*/  F2FP.PACK_AB R25, R24, R25 ;  /* 0x000000191819723e */ /* 0x000fc400000000ff */
[----:B------:R-:W-:Y:S02]  /*4f550*/  F2FP.PACK_AB R20, R0, R20 ;  /* 0x000000140014723e */ /* 0x000fe400000000ff */
[----:B------:R-:W-:Y:S02]  /*4f560*/  F2FP.PACK_AB R27, R3, R27 ;  /* 0x0000001b031b723e */ /* 0x000fe400000000ff */
[----:B------:R-:W-:Y:S02]  /*4f570*/  F2FP.PACK_AB R26, R2, R26 ;  /* 0x0000001a021a723e */ /* 0x000fe400000000ff */
[----:B--2---:R-:W-:Y:S02]  /*4f580*/  F2FP.PACK_AB R24, R29, R28 ;  /* 0x0000001c1d18723e */ /* 0x004fe400000000ff */
.L_x_1:
[----:B------:R1:W-:Y:S04]  /*4f590*/  STL [R1+0x178c], R6 ;  /* 0x00178c0601007387 */ /* 0x0003e80000100800 */
[----:B-1----:R-:W2:Y:S04]  /*4f5a0*/  LDL.LU R6, [R1+0x13fc] ;  /* 0x0013fc0001067983 */ /* 0x002ea80000300800 */
[----:B------:R1:W-:Y:S04]  /*4f5b0*/  STL [R1+0x1788], R7 ;  /* 0x0017880701007387 */ /* 0x0003e80000100800 */
[----:B-1----:R-:W3:Y:S04]  /*4f5c0*/  LDL.LU R7, [R1+0x13f8] ;  /* 0x0013f80001077983 */ /* 0x002ee80000300800 */
[----:B------:R-:W4:Y:S04]  /*4f5d0*/  LDL.LU R3, [R1+0x13f4] ;  /* 0x0013f40001037983 */ /* 0x000f280000300800 */
[----:B------:R-:W5:Y:S04]  /*4f5e0*/  LDL.LU R29, [R1+0x13f0] ;  /* 0x0013f000011d7983 */ /* 0x000f680000300800 */
[----:B------:R-:W5:Y:S04]  /*4f5f0*/  LDL.LU R2, [R1+0x13ec] ;  /* 0x0013ec0001027983 */ /* 0x000f680000300800 */
[----:B0-----:R-:W5:Y:S04]  /*4f600*/  LDL.LU R0, [R1+0x13e8] ;  /* 0x0013e80001007983 */ /* 0x001f680000300800 */
[----:B------:R-:W5:Y:S04]  /*4f610*/  LDL.LU R28, [R1+0x13e4] ;  /* 0x0013e400011c7983 */ /* 0x000f680000300800 */
[----:B------:R-:W-:Y:S01]  /*4f620*/  BAR.SYNC.DEFER_BLOCKING 0x0 ;  /* 0x0000000000007b1d */ /* 0x000fe20000010000 */
[----:B--2---:R-:W-:-:S05]  /*4f630*/  ISETP.GE.AND P1, PT, R6, c[0x0][0x17c], PT ;  /* 0x00005f0006007a0c */ /* 0x004fca0003f26270 */
[----:B------:R-:W2:Y:S01]  /*4f640*/  LDL.LU R6, [R1+0x178c] ;  /* 0x00178c0001067983 */ /* 0x000ea20000300800 */
[----:B---3--:R-:W-:-:S03]  /*4f650*/  ISETP.GE.AND P3, PT, R7, c[0x0][0x17c], PT ;  /* 0x00005f0007007a0c */ /* 0x008fc60003f66270 */
[----:B------:R-:W2:Y:S01]  /*4f660*/  LDL.LU R7, [R1+0x1788] ;  /* 0x0017880001077983 */ /* 0x000ea20000300800 */
[----:B----4-:R-:W-:-:S03]  /*4f670*/  ISETP.GE.AND P4, PT, R3, c[0x0][0x17c], PT ;  /* 0x00005f0003007a0c */ /* 0x010fc60003f86270 */
[----:B------:R-:W0:Y:S01]  /*4f680*/  S2R R3, SR_TID.X ;  /* 0x0000000000037919 */ /* 0x000e220000002100 */
[----:B-----5:R-:W-:Y:S02]  /*4f690*/  ISETP.GE.AND P0, PT, R29, c[0x0][0x17c], PT ;  /* 0x00005f001d007a0c */ /* 0x020fe40003f06270 */
[----:B------:R-:W-:Y:S02]  /*4f6a0*/  ISETP.GE.AND P5, PT, R2, c[0x0][0x17c], PT ;  /* 0x00005f0002007a0c */ /* 0x000fe40003fa6270 */
[----:B------:R-:W-:Y:S01]  /*4f6b0*/  ISETP.GE.AND P2, PT, R0, c[0x0][0x17c], PT ;  /* 0x00005f0000007a0c */ /* 0x000fe20003f46270 */
[C---:B0-----:R-:W-:Y:S02]  /*4f6c0*/  IMAD.SHL.U32 R0, R3.reuse, 0x200, RZ ;  /* 0x0000020003007824 */ /* 0x041fe400078e00ff */
[----:B------:R-:W-:-:S03]  /*4f6d0*/  IMAD.SHL.U32 R2, R3, 0x20, RZ ;  /* 0x0000002003027824 */ /* 0x000fc600078e00ff */
[----:B------:R-:W-:-:S04]  /*4f6e0*/  LOP3.LUT R0, R0, 0x3000, RZ, 0xc0, !PT ;  /* 0x0000300000007812 */ /* 0x000fc800078ec0ff */
[----:B------:R-:W-:Y:S01]  /*4f6f0*/  LOP3.LUT R0, R0, 0x60, R2, 0xf8, !PT ;  /* 0x0000006000007812 */ /* 0x000fe200078ef802 */
[----:B------:R-:W-:-:S05]  /*4f700*/  IMAD.SHL.U32 R2, R3, 0x4, RZ ;  /* 0x0000000403027824 */ /* 0x000fca00078e00ff */
[----:B------:R-:W-:-:S05]  /*4f710*/  LOP3.LUT R0, R0, 0x170, R2, 0x78, !PT ;  /* 0x0000017000007812 */ /* 0x000fca00078e7802 */
[----:B------:R-:W-:-:S05]  /*4f720*/  IMAD.IADD R0, R0, 0x1, R28 ;  /* 0x0000000100007824 */ /* 0x000fca00078e021c */
[----:B------:R0:W-:Y:S04]  /*4f730*/  STS.128 [R0], R24 ;  /* 0x0000001800007388 */ /* 0x0001e80000000c00 */
[----:B0-----:R-:W3:Y:S04]  /*4f740*/  LDL.LU R24, [R1+0x90] ;  /* 0x0000900001187983 */ /* 0x001ee80000300800 */
[----:B------:R-:W3:Y:S04]  /*4f750*/  LDL.LU R25, [R1+0x94] ;  /* 0x0000940001197983 */ /* 0x000ee80000300800 */
[----:B------:R-:W4:Y:S04]  /*4f760*/  LDL.LU R26, [R1+0x98] ;  /* 0x00009800011a7983 */ /* 0x000f280000300800 */
[----:B------:R-:W4:Y:S04]  /*4f770*/  LDL.LU R27, [R1+0x9c] ;  /* 0x00009c00011b7983 */ /* 0x000f280000300800 */
[----:B------:R0:W-:Y:S04]  /*4f780*/  STS.128 [R0+0x80], R20 ;  /* 0x0000801400007388 */ /* 0x0001e80000000c00 */
[----:B----4-:R-:W-:Y:S04]  /*4f790*/  STL.64 [R1+0x1740], R26 ;  /* 0x0017401a01007387 */ /* 0x010fe80000100a00 */
[----:B---3--:R-:W-:Y:S04]  /*4f7a0*/  STL.64 [R1+0x1738], R24 ;  /* 0x0017381801007387 */ /* 0x008fe80000100a00 */
[----:B0-----:R-:W3:Y:S04]  /*4f7b0*/  LDL.LU R20, [R1+0x80] ;  /* 0x0000800001147983 */ /* 0x001ee80000300800 */
[----:B------:R-:W3:Y:S04]  /*4f7c0*/  LDL.LU R21, [R1+0x84] ;  /* 0x0000840001157983 */ /* 0x000ee80000300800 */
[----:B------:R-:W4:Y:S04]  /*4f7d0*/  LDL.LU R22, [R1+0x88] ;  /* 0x0000880001167983 */ /* 0x000f280000300800 */
[----:B------:R-:W4:Y:S04]  /*4f7e0*/  LDL.LU R23, [R1+0x8c] ;  /* 0x00008c0001177983 */ /* 0x000f280000300800 */
[----:B------:R0:W-:Y:S04]  /*4f7f0*/  STS.128 [R0+0x200], R16 ;  /* 0x0002001000007388 */ /* 0x0001e80000000c00 */
[----:B----4-:R-:W-:Y:S04]  /*4f800*/  STL.64 [R1+0x1750], R22 ;  /* 0x0017501601007387 */ /* 0x010fe80000100a00 */
[----:B---3--:R1:W-:Y:S04]  /*4f810*/  STL.64 [R1+0x1748], R20 ;  /* 0x0017481401007387 */ /* 0x0083e80000100a00 */
[----:B0-----:R-:W3:Y:S04]  /*4f820*/  LDL.LU R16, [R1+0x70] ;  /* 0x0000700001107983 */ /* 0x001ee80000300800 */
[----:B------:R-:W3:Y:S04]  /*4f830*/  LDL.LU R17, [R1+0x74] ;  /* 0x0000740001117983 */ /* 0x000ee80000300800 */
[----:B------:R-:W4:Y:S04]  /*4f840*/  LDL.LU R18, [R1+0x78] ;  /* 0x0000780001127983 */ /* 0x000f280000300800 */
[----:B------:R-:W4:Y:S01]  /*4f850*/  LDL.LU R19, [R1+0x7c] ;  /* 0x00007c0001137983 */ /* 0x000f220000300800 */
[----:B------:R-:W-:-:S03]  /*4f860*/  IMAD.SHL.U32 R2, R3, 0x800, RZ ;  /* 0x0000080003027824 */ /* 0x000fc600078e00ff */
[----:B------:R-:W-:Y:S04]  /*4f870*/  STS.128 [R0+0x400], R8 ;  /* 0x0004000800007388 */ /* 0x000fe80000000c00 */
[----:B--2---:R-:W-:Y:S04]  /*4f880*/  STS.128 [R0+0x480], R4 ;  /* 0x0004800400007388 */ /* 0x004fe80000000c00 */
[----:B------:R-:W-:Y:S04]  /*4f890*/  STS.128 [R0+0x280], R12 ;  /* 0x0002800c00007388 */ /* 0x000fe80000000c00 */
[----:B----4-:R-:W-:Y:S04]  /*4f8a0*/  STL.64 [R1+0x1760], R18 ;  /* 0x0017601201007387 */ /* 0x010fe80000100a00 */
[----:B---3--:R-:W-:Y:S04]  /*4f8b0*/  STL.64 [R1+0x1758], R16 ;  /* 0x0017581001007387 */ /* 0x008fe80000100a00 */
[----:B-1----:R-:W2:Y:S04]  /*4f8c0*/  LDL.LU R20, [R1+0x30] ;  /* 0x0000300001147983 */ /* 0x002ea80000300800 */
[----:B------:R-:W2:Y:S04]  /*4f8d0*/  LDL.LU R21, [R1+0x34] ;  /* 0x0000340001157983 */ /* 0x000ea80000300800 */
[----:B------:R-:W3:Y:S04]  /*4f8e0*/  LDL.LU R22, [R1+0x38] ;  /* 0x0000380001167983 */ /* 0x000ee80000300800 */
[----:B------:R-:W3:Y:S04]  /*4f8f0*/  LDL.LU R23, [R1+0x3c] ;  /* 0x00003c0001177983 */ /* 0x000ee80000300800 */
[----:B---3--:R-:W-:Y:S04]  /*4f900*/  STL.64 [R1+0x1770], R22 ;  /* 0x0017701601007387 */ /* 0x008fe80000100a00 */
[----:B--2---:R0:W-:Y:S04]  /*4f910*/  STL.64 [R1+0x1768], R20 ;  /* 0x0017681401007387 */ /* 0x0041e80000100a00 */
[----:B0-----:R-:W2:Y:S04]  /*4f920*/  LDL.LU R20, [R1+0x10] ;  /* 0x0000100001147983 */ /* 0x001ea80000300800 */
[----:B------:R-:W2:Y:S04]  /*4f930*/  LDL.LU R21, [R1+0x14] ;  /* 0x0000140001157983 */ /* 0x000ea80000300800 */
[----:B------:R-:W3:Y:S04]  /*4f940*/  LDL.LU R22, [R1+0x18] ;  /* 0x0000180001167983 */ /* 0x000ee80000300800 */
[----:B------:R-:W3:Y:S04]  /*4f950*/  LDL.LU R23, [R1+0x1c] ;  /* 0x00001c0001177983 */ /* 0x000ee80000300800 */
[----:B---3--:R-:W-:Y:S04]  /*4f960*/  STL.64 [R1+0x1780], R22 ;  /* 0x0017801601007387 */ /* 0x008fe80000100a00 */
[----:B--2---:R0:W-:Y:S04]  /*4f970*/  STL.64 [R1+0x1778], R20 ;  /* 0x0017781401007387 */ /* 0x0041e80000100a00 */
[----:B0-----:R-:W2:Y:S04]  /*4f980*/  LDL.LU R20, [R1] ;  /* 0x0000000001147983 */ /* 0x001ea80000300800 */
[----:B------:R-:W2:Y:S04]  /*4f990*/  LDL.LU R21, [R1+0x4] ;  /* 0x0000040001157983 */ /* 0x000ea80000300800 */
[----:B------:R-:W2:Y:S04]  /*4f9a0*/  LDL.LU R22, [R1+0x8] ;  /* 0x0000080001167983 */ /* 0x000ea80000300800 */
[----:B------:R-:W2:Y:S04]  /*4f9b0*/  LDL.LU R23, [R1+0xc] ;  /* 0x00000c0001177983 */ /* 0x000ea80000300800 */
[----:B------:R-:W3:Y:S04]  /*4f9c0*/  LDL.LU R16, [R1+0x20] ;  /* 0x0000200001107983 */ /* 0x000ee80000300800 */
[----:B------:R-:W3:Y:S04]  /*4f9d0*/  LDL.LU R17, [R1+0x24] ;  /* 0x0000240001117983 */ /* 0x000ee80000300800 */
[----:B------:R-:W3:Y:S04]  /*4f9e0*/  LDL.LU R18, [R1+0x28] ;  /* 0x0000280001127983 */ /* 0x000ee80000300800 */
[----:B------:R-:W3:Y:S04]  /*4f9f0*/  LDL.LU R19, [R1+0x2c] ;  /* 0x00002c0001137983 */ /* 0x000ee80000300800 */
[----:B------:R-:W4:Y:S04]  /*4fa00*/  LDL.LU R24, [R1+0x40] ;  /* 0x0000400001187983 */ /* 0x000f280000300800 */
[----:B------:R-:W4:Y:S01]  /*4fa10*/  LDL.LU R25, [R1+0x44] ;  /* 0x0000440001197983 */ /* 0x000f220000300800 */
[----:B------:R-:W-:-:S03]  /*4fa20*/  LOP3.LUT R3, R3, 0x7f, RZ, 0xc0, !PT ;  /* 0x0000007f03037812 */ /* 0x000fc600078ec0ff */
[----:B------:R-:W4:Y:S04]  /*4fa30*/  LDL.LU R26, [R1+0x48] ;  /* 0x00004800011a7983 */ /* 0x000f280000300800 */
[----:B------:R-:W4:Y:S01]  /*4fa40*/  LDL.LU R27, [R1+0x4c] ;  /* 0x00004c00011b7983 */ /* 0x000f220000300800 */
[----:B------:R-:W-:-:S03]  /*4fa50*/  LOP3.LUT R2, R2, 0x3000, RZ, 0xc0, !PT ;  /* 0x0000300002027812 */ /* 0x000fc600078ec0ff */
[----:B------:R-:W5:Y:S02]  /*4fa60*/  LDL.LU R8, [R1+0x60] ;  /* 0x0000600001087983 */ /* 0x000f640000300800 */
[----:B------:R-:W-:Y:S02]  /*4fa70*/  IMAD R12, R3, 0x10, R2 ;  /* 0x00000010030c7824 */ /* 0x000fe400078e0202 */
[----:B------:R-:W5:Y:S04]  /*4fa80*/  LDL.LU R9, [R1+0x64] ;  /* 0x0000640001097983 */ /* 0x000f680000300800 */
[----:B------:R-:W5:Y:S04]  /*4fa90*/  LDL.LU R10, [R1+0x68] ;  /* 0x00006800010a7983 */ /* 0x000f680000300800 */
[----:B------:R-:W5:Y:S04]  /*4faa0*/  LDL.LU R11, [R1+0x6c] ;  /* 0x00006c00010b7983 */ /* 0x000f680000300800 */
[----:B------:R-:W3:Y:S04]  /*4fab0*/  LDL.LU R4, [R1+0x50] ;  /* 0x0000500001047983 */ /* 0x000ee80000300800 */
[----:B------:R-:W3:Y:S04]  /*4fac0*/  LDL.LU R5, [R1+0x54] ;  /* 0x0000540001057983 */ /* 0x000ee80000300800 */
[----:B------:R-:W3:Y:S04]  /*4fad0*/  LDL.LU R6, [R1+0x58] ;  /* 0x0000580001067983 */ /* 0x000ee80000300800 */
[----:B------:R-:W3:Y:S04]  /*4fae0*/  LDL.LU R7, [R1+0x5c] ;  /* 0x00005c0001077983 */ /* 0x000ee80000300800 */
[----:B--2---:R0:W-:Y:S04]  /*4faf0*/  STS.128 [R0+0x600], R20 ;  /* 0x0006001400007388 */ /* 0x0041e80000000c00 */
[----:B0-----:R-:W2:Y:S04]  /*4fb00*/  LDL.LU.64 R22, [R1+0x1780] ;  /* 0x0017800001167983 */ /* 0x001ea80000300a00 */
[----:B------:R-:W2:Y:S01]  /*4fb10*/  LDL.LU.64 R20, [R1+0x1778] ;  /* 0x0017780001147983 */ /* 0x000ea20000300a00 */
[----:B------:R-:W-:-:S02]  /*4fb20*/  LOP3.LUT R28, R12, 0x20, RZ, 0x3c, !PT ;  /* 0x000000200c1c7812 */ /* 0x000fc400078e3cff */
[C---:B------:R-:W-:Y:S02]  /*4fb30*/  LOP3.LUT R3, R12.reuse, 0x40, RZ, 0x3c, !PT ;  /* 0x000000400c037812 */ /* 0x040fe400078e3cff */
[----:B------:R-:W-:Y:S01]  /*4fb40*/  LOP3.LUT R2, R12, 0x60, RZ, 0x3c, !PT ;  /* 0x000000600c027812 */ /* 0x000fe200078e3cff */
[----:B--2---:R-:W-:Y:S04]  /*4fb50*/  STS.128 [R0+0x680], R20 ;  /* 0x0006801400007388 */ /* 0x004fe80000000c00 */
[----:B------:R-:W-:Y:S06]  /*4fb60*/  BAR.SYNC.DEFER_BLOCKING 0x0 ;  /* 0x0000000000007b1d */ /* 0x000fec0000010000 */
[----:B------:R-:W0:Y:S04]  /*4fb70*/  LDS.128 R20, [R12] ;  /* 0x000000000c147984 */ /* 0x000e280000000c00 */
[----:B0-----:R-:W-:Y:S01]  /*4fb80*/  STL [R1+0x1c4], R21 ;  /* 0x0001c41501007387 */ /* 0x001fe20000100800 */
[----:B------:R-:W-:-:S03]  /*4fb90*/  IMAD.MOV.U32 R29, RZ, RZ, R20 ;  /* 0x000000ffff1d7224 */ /* 0x000fc600078e0014 */
[----:B------:R-:W-:Y:S04]  /*4fba0*/  STL.64 [R1+0x1c8], R22 ;  /* 0x0001c81601007387 */ /* 0x000fe80000100a00 */
[----:B------:R-:W0:Y:S04]  /*4fbb0*/  LDS.128 R20, [R12+0x800] ;  /* 0x000800000c147984 */ /* 0x000e280000000c00 */
[----:B0-----:R-:W-:Y:S04]  /*4fbc0*/  STL.64 [R1+0x210], R20 ;  /* 0x0002101401007387 */ /* 0x001fe80000100a00 */
[----:B------:R-:W-:Y:S04]  /*4fbd0*/  STL.64 [R1+0x218], R22 ;  /* 0x0002181601007387 */ /* 0x000fe80000100a00 */
[----:B------:R-:W0:Y:S04]  /*4fbe0*/  LDS.128 R20, [R28] ;  /* 0x000000001c147984 */ /* 0x000e280000000c00 */
[----:B0-----:R-:W-:Y:S04]  /*4fbf0*/  STL.64 [R1+0x1b0], R20 ;  /* 0x0001b01401007387 */ /* 0x001fe80000100a00 */
        /* <DEDUP_REMOVED lines=14> */
[----:B------:R-:W-:Y:S06]  /*4fce0*/  BAR.SYNC.DEFER_BLOCKING 0x0 ;  /* 0x0000000000007b1d */ /* 0x000fec0000010000 */
[----:B0-----:R-:W-:Y:S04]  /*4fcf0*/  STL.64 [R1+0x220], R20 ;  /* 0x0002201401007387 */ /* 0x001fe80000100a00 */
[----:B------:R0:W-:Y:S04]  /*4fd00*/  STL.64 [R1+0x228], R22 ;  /* 0x0002281601007387 */ /* 0x0001e80000100a00 */
[----:B0-----:R-:W2:Y:S04]  /*4fd10*/  LDL.LU.64 R22, [R1+0x1770] ;  /* 0x0017700001167983 */ /* 0x001ea80000300a00 */
[----:B------:R-:W2:Y:S04]  /*4fd20*/  LDL.LU.64 R20, [R1+0x1768] ;  /* 0x0017680001147983 */ /* 0x000ea80000300a00 */
[----:B---3--:R0:W-:Y:S04]  /*4fd30*/  STS.128 [R0], R16 ;  /* 0x0000001000007388 */ /* 0x0081e80000000c00 */
[----:B----4-:R-:W-:Y:S04]  /*4fd40*/  STS.128 [R0+0x200], R24 ;  /* 0x0002001800007388 */ /* 0x010fe80000000c00 */
[----:B0-----:R-:W3:Y:S04]  /*4fd50*/  LDL.LU.64 R18, [R1+0x1760] ;  /* 0x0017600001127983 */ /* 0x001ee80000300a00 */
[----:B------:R-:W3:Y:S04]  /*4fd60*/  LDL.LU.64 R16, [R1+0x1758] ;  /* 0x0017580001107983 */ /* 0x000ee80000300a00 */
[----:B--2---:R0:W-:Y:S04]  /*4fd70*/  STS.128 [R0+0x80], R20 ;  /* 0x0000801400007388 */ /* 0x0041e80000000c00 */
[----:B0-----:R-:W2:Y:S04]  /*4fd80*/  LDL.LU.64 R22, [R1+0x1750] ;  /* 0x0017500001167983 */ /* 0x001ea80000300a00 */
[----:B------:R-:W2:Y:S04]  /*4fd90*/  LDL.LU.64 R20, [R1+0x1748] ;  /* 0x0017480001147983 */ /* 0x000ea80000300a00 */
[----:B------:R-:W4:Y:S04]  /*4fda0*/  LDL.LU.64 R26, [R1+0x1740] ;  /* 0x00174000011a7983 */ /* 0x000f280000300a00 */
[----:B------:R-:W4:Y:S04]  /*4fdb0*/  LDL.LU.64 R24, [R1+0x1738] ;  /* 0x0017380001187983 */ /* 0x000f280000300a00 */
[----:B------:R-:W-:Y:S04]  /*4fdc0*/  STS.128 [R0+0x280], R4 ;  /* 0x0002800400007388 */ /* 0x000fe80000000c00 */
[----:B-----5:R-:W-:Y:S04]  /*4fdd0*/  STS.128 [R0+0x400], R8 ;  /* 0x0004000800007388 */ /* 0x020fe80000000c00 */
[----:B---3--:R-:W-:Y:S04]  /*4fde0*/  STS.128 [R0+0x480], R16 ;  /* 0x0004801000007388 */ /* 0x008fe80000000c00 */
[----:B--2---:R-:W-:Y:S04]  /*4fdf0*/  STS.128 [R0+0x600], R20 ;  /* 0x0006001400007388 */ /* 0x004fe80000000c00 */
[----:B----4-:R0:W-:Y:S04]  /*4fe00*/  STS.128 [R0+0x680], R24 ;  /* 0x0006801800007388 */ /* 0x0101e80000000c00 */
[----:B------:R-:W-:Y:S06]  /*4fe10*/  BAR.SYNC.DEFER_BLOCKING 0x0 ;  /* 0x0000000000007b1d */ /* 0x000fec0000010000 */
[----:B0-----:R-:W2:Y:S04]  /*4fe20*/  LDL.LU R24, [R1+0x110] ;  /* 0x0001100001187983 */ /* 0x001ea80000300800 */
[----:B------:R-:W0:Y:S04]  /*4fe30*/  LDS.128 R4, [R12] ;  /* 0x000000000c047984 */ /* 0x000e280000000c00 */
[----:B------:R-:W-:Y:S04]  /*4fe40*/  LDS.128 R20, [R28] ;  /* 0x000000001c147984 */ /* 0x000fe80000000c00 */
[----:B------:R-:W-:Y:S04]  /*4fe50*/  LDS.128 R8, [R3] ;  /* 0x0000000003087984 */ /* 0x000fe80000000c00 */
[----:B------:R-:W-:Y:S04]  /*4fe60*/  LDS.128 R16, [R2] ;  /* 0x0000000002107984 */ /* 0x000fe80000000c00 */
[----:B0-----:R-:W-:Y:S04]  /*4fe70*/  STL.64 [R1+0x20], R4 ;  /* 0x0000200401007387 */ /* 0x001fe80000100a00 */
[----:B------:R-:W-:Y:S04]  /*4fe80*/  STL.64 [R1+0x28], R6 ;  /* 0x0000280601007387 */ /* 0x000fe80000100a00 */
[----:B------:R-:W2:Y:S04]  /*4fe90*/  LDL.LU R25, [R1+0x114] ;  /* 0x0001140001197983 */ /* 0x000ea80000300800 */
[----:B------:R-:W3:Y:S04]  /*4fea0*/  LDL.LU R26, [R1+0x118] ;  /* 0x00011800011a7983 */ /* 0x000ee80000300800 */
[----:B------:R-:W3:Y:S04]  /*4feb0*/  LDL.LU R27, [R1+0x11c] ;  /* 0x00011c00011b7983 */ /* 0x000ee80000300800 */
[----:B------:R-:W0:Y:S04]  /*4fec0*/  LDS.128 R4, [R12+0x800] ;  /* 0x000800000c047984 */ /* 0x000e280000000c00 */
[----:B------:R-:W-:Y:S04]  /*4fed0*/  LDS.128 R12, [R3+0x800] ;  /* 0x00080000030c7984 */ /* 0x000fe80000000c00 */
[----:B---3--:R-:W-:Y:S04]  /*4fee0*/  STL.64 [R1+0x16f0], R26 ;  /* 0x0016f01a01007387 */ /* 0x008fe80000100a00 */
[----:B--2---:R1:W-:Y:S04]  /*4fef0*/  STL.64 [R1+0x16e8], R24 ;  /* 0x0016e81801007387 */ /* 0x0043e80000100a00 */
[----:B-1----:R-:W2:Y:S04]  /*4ff00*/  LDL.LU R24, [R1+0xe0] ;  /* 0x0000e00001187983 */ /* 0x002ea80000300800 */
[----:B0-----:R-:W-:Y:S04]  /*4ff10*/  STL.64 [R1+0x10], R4 ;  /* 0x0000100401007387 */ /* 0x001fe80000100a00 */
[----:B------:R-:W-:Y:S04]  /*4ff20*/  STL.64 [R1+0x18], R6 ;  /* 0x0000180601007387 */ /* 0x000fe80000100a00 */
[----:B------:R-:W2:Y:S04]  /*4ff30*/  LDL.LU R25, [R1+0xe4] ;  /* 0x0000e40001197983 */ /* 0x000ea80000300800 */
[----:B------:R-:W3:Y:S04]  /*4ff40*/  LDL.LU R26, [R1+0xe8] ;  /* 0x0000e800011a7983 */ /* 0x000ee80000300800 */
[----:B------:R-:W3:Y:S04]  /*4ff50*/  LDL.LU R27, [R1+0xec] ;  /* 0x0000ec00011b7983 */ /* 0x000ee80000300800 */
[----:B------:R-:W0:Y:S04]  /*4ff60*/  LDS.128 R4, [R28+0x800] ;  /* 0x000800001c047984 */ /* 0x000e280000000c00 */
[----:B---3--:R-:W-:Y:S04]  /*4ff70*/  STL.64 [R1+0x1700], R26 ;  /* 0x0017001a01007387 */ /* 0x008fe80000100a00 */
[----:B--2---:R1:W-:Y:S04]  /*4ff80*/  STL.64 [R1+0x16f8], R24 ;  /* 0x0016f81801007387 */ /* 0x0043e80000100a00 */
[----:B-1----:R-:W2:Y:S04]  /*4ff90*/  LDL.LU R24, [R1+0xd0] ;  /* 0x0000d00001187983 */ /* 0x002ea80000300800 */
[----:B------:R-:W2:Y:S04]  /*4ffa0*/  LDL.LU R25, [R1+0xd4] ;  /* 0x0000d40001197983 */ /* 0x000ea80000300800 */
[----:B------:R-:W3:Y:S04]  /*4ffb0*/  LDL.LU R26, [R1+0xd8] ;  /* 0x0000d800011a7983 */ /* 0x000ee80000300800 */
[----:B------:R-:W3:Y:S04]  /*4ffc0*/  LDL.LU R27, [R1+0xdc] ;  /* 0x0000dc00011b7983 */ /* 0x000ee80000300800 */
        /* <DEDUP_REMOVED lines=16> */
[----:B------:R-:W2:Y:S04]  /*500d0*/  LDL.LU R26, [R1+0xa8] ;  /* 0x0000a800011a7983 */ /* 0x000ea80000300800 */
[----:B------:R-:W2:Y:S04]  /*500e0*/  LDL.LU R27, [R1+0xac] ;  /* 0x0000ac00011b7983 */ /* 0x000ea80000300800 */
[----:B------:R-:W-:Y:S04]  /*500f0*/  STL [R1+0x1644], R22 ;  /* 0x0016441601007387 */ /* 0x000fe80000100800 */
[----:B------:R-:W-:Y:S04]  /*50100*/  STL [R1+0x1640], R23 ;  /* 0x0016401701007387 */ /* 0x000fe80000100800 */
[----:B------:R1:W-:Y:S04]  /*50110*/  STL.64 [R1+0x1690], R20 ;  /* 0x0016901401007387 */ /* 0x0003e80000100a00 */
[----:B-1----:R-:W3:Y:S04]  /*50120*/  LDL.LU R20, [R1+0x100] ;  /* 0x0001000001147983 */ /* 0x002ee80000300800 */
[----:B------:R-:W3:Y:S04]  /*50130*/  LDL.LU R21, [R1+0x104] ;  /* 0x0001040001157983 */ /* 0x000ee80000300800 */
[----:B------:R-:W3:Y:S04]  /*50140*/  LDL.LU R22, [R1+0x108] ;  /* 0x0001080001167983 */ /* 0x000ee80000300800 */
[----:B------:R-:W3:Y:S04]  /*50150*/  LDL.LU R23, [R1+0x10c] ;  /* 0x00010c0001177983 */ /* 0x000ee80000300800 */
[----:B0-----:R-:W-:Y:S04]  /*50160*/  STL.64 [R1+0x1668], R4 ;  /* 0x0016680401007387 */ /* 0x001fe80000100a00 */
[----:B------:R-:W-:Y:S04]  /*50170*/  STL [R1+0x164c], R6 ;  /* 0x00164c0601007387 */ /* 0x000fe80000100800 */
[----:B------:R-:W-:Y:S04]  /*50180*/  STL [R1+0x1648], R7 ;  /* 0x0016480701007387 */ /* 0x000fe80000100800 */
[----:B------:R-:W-:Y:S04]  /*50190*/  STL.64 [R1+0x1650], R10 ;  /* 0x0016500a01007387 */ /* 0x000fe80000100a00 */
[----:B------:R-:W-:Y:S04]  /*501a0*/  STL.64 [R1+0x1660], R12 ;  /* 0x0016600c01007387 */ /* 0x000fe80000100a00 */
[----:B------:R-:W-:Y:S04]  /*501b0*/  STL.64 [R1+0x1658], R14 ;  /* 0x0016580e01007387 */ /* 0x000fe80000100a00 */
[----:B------:R-:W0:Y:S04]  /*501c0*/  LDS.128 R12, [R2+0x800] ;  /* 0x00080000020c7984 */ /* 0x000e280000000c00 */
[----:B------:R-:W-:Y:S06]  /*501d0*/  BAR.SYNC.DEFER_BLOCKING 0x0 ;  /* 0x0000000000007b1d */ /* 0x000fec0000010000 */
[----:B------:R-:W-:Y:S04]  /*501e0*/  STL.64 [R1+0x1678], R18 ;  /* 0x0016781201007387 */ /* 0x000fe80000100a00 */
[----:B------:R1:W-:Y:S04]  /*501f0*/  STL.64 [R1+0x1670], R16 ;  /* 0x0016701001007387 */ /* 0x0003e80000100a00 */
[----:B-1----:R-:W4:Y:S04]  /*50200*/  LDL.LU R16, [R1+0xf0] ;  /* 0x0000f00001107983 */ /* 0x002f280000300800 */
[----:B------:R-:W4:Y:S04]  /*50210*/  LDL.LU R17, [R1+0xf4] ;  /* 0x0000f40001117983 */ /* 0x000f280000300800 */
[----:B------:R-:W4:Y:S04]  /*50220*/  LDL.LU R18, [R1+0xf8] ;  /* 0x0000f80001127983 */ /* 0x000f280000300800 */
[----:B------:R-:W4:Y:S04]  /*50230*/  LDL.LU R19, [R1+0xfc] ;  /* 0x0000fc0001137983 */ /* 0x000f280000300800 */
[----:B0-----:R-:W-:Y:S04]  /*50240*/  STL [R1+0x44], R13 ;  /* 0x0000440d01007387 */ /* 0x001fe80000100800 */
[----:B------:R-:W-:Y:S04]  /*50250*/  STL.64 [R1+0x48], R14 ;  /* 0x0000480e01007387 */ /* 0x000fe80000100a00 */
[----:B--2---:R0:W-:Y:S04]  /*50260*/  STS.128 [R0], R24 ;  /* 0x0000001800007388 */ /* 0x0041e80000000c00 */
[----:B0-----:R-:W2:Y:S04]  /*50270*/  LDL.LU.64 R26, [R1+0x1730] ;  /* 0x00173000011a7983 */ /* 0x001ea80000300a00 */
[----:B------:R-:W2:Y:S04]  /*50280*/  LDL.LU.64 R24, [R1+0x1728] ;  /* 0x0017280001187983 */ /* 0x000ea80000300a00 */
[----:B--2---:R0:W-:Y:S04]  /*50290*/  STS.128 [R0+0x80], R24 ;  /* 0x0000801800007388 */ /* 0x0041e80000000c00 */
        /* <DEDUP_REMOVED lines=11> */
[----:B------:R-:W5:Y:S04]  /*50350*/  LDL R6, [R1+0x7c4] ;  /* 0x0007c40001067983 */ /* 0x000f680000100800 */
[----:B---3--:R0:W-:Y:S04]  /*50360*/  STS.128 [R0+0x600], R20 ;  /* 0x0006001400007388 */ /* 0x0081e80000000c00 */
[----:B-----5:R-:W-:Y:S04]  /*50370*/  STL [R1+0x16b0], R6 ;  /* 0x0016b00601007387 */ /* 0x020fe80000100800 */
[----:B------:R-:W-:Y:S04]  /*50380*/  STL.64 [R1+0x16a8], R4 ;  /* 0x0016a80401007387 */ /* 0x000fe80000100a00 */
[----:B0-----:R-:W3:Y:S04]  /*50390*/  LDL.LU R20, [R1+0x170] ;  /* 0x0001700001147983 */ /* 0x001ee80000300800 */
[----:B------:R-:W3:Y:S04]  /*503a0*/  LDL.LU R21, [R1+0x174] ;  /* 0x0001740001157983 */ /* 0x000ee80000300800 */
[----:B------:R-:W5:Y:S04]  /*503b0*/  LDL.LU R22, [R1+0x178] ;  /* 0x0001780001167983 */ /* 0x000f680000300800 */
[----:B--2---:R0:W-:Y:S04]  /*503c0*/  STS.128 [R0+0x680], R24 ;  /* 0x0006801800007388 */ /* 0x0041e80000000c00 */
[----:B------:R-:W5:Y:S04]  /*503d0*/  LDL.LU R23, [R1+0x17c] ;  /* 0x00017c0001177983 */ /* 0x000f680000300800 */
[----:B0-----:R-:W2:Y:S04]  /*503e0*/  LDL.LU R24, [R1+0x150] ;  /* 0x0001500001187983 */ /* 0x001ea80000300800 */
[----:B------:R-:W2:Y:S04]  /*503f0*/  LDL.LU R25, [R1+0x154] ;  /* 0x0001540001197983 */ /* 0x000ea80000300800 */
[----:B------:R-:W2:Y:S04]  /*50400*/  LDL.LU R26, [R1+0x158] ;  /* 0x00015800011a7983 */ /* 0x000ea80000300800 */
[----:B------:R-:W2:Y:S04]  /*50410*/  LDL.LU R27, [R1+0x15c] ;  /* 0x00015c00011b7983 */ /* 0x000ea80000300800 */
[----:B--2---:R-:W-:Y:S04]  /*50420*/  STL.64 [R1+0x16c0], R26 ;  /* 0x0016c01a01007387 */ /* 0x004fe80000100a00 */
[----:B------:R0:W-:Y:S04]  /*50430*/  STL.64 [R1+0x16b8], R24 ;  /* 0x0016b81801007387 */ /* 0x0001e80000100a00 */
        /* <DEDUP_REMOVED lines=10> */
[----:B----4-:R-:W-:Y:S04]  /*504e0*/  STS.128 [R0+0x480], R16 ;  /* 0x0004801000007388 */ /* 0x010fe80000000c00 */
[----:B------:R-:W0:Y:S02]  /*504f0*/  S2R R11, SR_TID.X ;  /* 0x00000000000b7919 */ /* 0x000e240000002100 */
[C---:B0-----:R-:W-:Y:S01]  /*50500*/  LOP3.LUT R13, R11.reuse, 0x7f, RZ, 0xc0, !PT ;  /* 0x0000007f0b0d7812 */ /* 0x041fe200078ec0ff */
[----:B------:R-:W-:Y:S01]  /*50510*/  IMAD.SHL.U32 R11, R11, 0x800, RZ ;  /* 0x000008000b0b7824 */ /* 0x000fe200078e00ff */
[----:B--2---:R-:W-:Y:S04]  /*50520*/  STL.64 [R1+0x16e0], R26 ;  /* 0x0016e01a01007387 */ /* 0x004fe80000100a00 */
[----:B------:R-:W-:Y:S04]  /*50530*/  STL.64 [R1+0x16d8], R24 ;  /* 0x0016d81801007387 */ /* 0x000fe80000100a00 */
[----:B------:R-:W2:Y:S04]  /*50540*/  LDL.LU R4, [R1+0x140] ;  /* 0x0001400001047983 */ /* 0x000ea80000300800 */
[----:B------:R-:W2:Y:S04]  /*50550*/  LDL.LU R5, [R1+0x144] ;  /* 0x0001440001057983 */ /* 0x000ea80000300800 */
[----:B------:R-:W2:Y:S04]  /*50560*/  LDL.LU R6, [R1+0x148] ;  /* 0x0001480001067983 */ /* 0x000ea80000300800 */
[----:B------:R-:W2:Y:S04]  /*50570*/  LDL.LU R7, [R1+0x14c] ;  /* 0x00014c0001077983 */ /* 0x000ea80000300800 */
[----:B-----5:R-:W-:Y:S04]  /*50580*/  STL.64 [R1+0x16a0], R22 ;  /* 0x0016a01601007387 */ /* 0x020fe80000100a00 */
[----:B---3--:R0:W-:Y:S04]  /*50590*/  STL.64 [R1+0x1698], R20 ;  /* 0x0016981401007387 */ /* 0x0081e80000100a00 */
[----:B------:R-:W-:Y:S06]  /*505a0*/  BAR.SYNC.DEFER_BLOCKING 0x0 ;  /* 0x0000000000007b1d */ /* 0x000fec0000010000 */
[----:B0-----:R-:W3:Y:S04]  /*505b0*/  LDL.LU R20, [R1+0x160] ;  /* 0x0001600001147983 */ /* 0x001ee80000300800 */
[----:B------:R-:W3:Y:S04]  /*505c0*/  LDL.LU R21, [R1+0x164] ;  /* 0x0001640001157983 */ /* 0x000ee80000300800 */
[----:B------:R-:W3:Y:S04]  /*505d0*/  LDL.LU R22, [R1+0x168] ;  /* 0x0001680001167983 */ /* 0x000ee80000300800 */
[----:B------:R-:W3:Y:S04]  /*505e0*/  LDL.LU R23, [R1+0x16c] ;  /* 0x00016c0001177983 */ /* 0x000ee80000300800 */
[----:B------:R-:W4:Y:S04]  /*505f0*/  LDL.LU R16, [R1+0x190] ;  /* 0x0001900001107983 */ /* 0x000f280000300800 */
[----:B------:R-:W4:Y:S04]  /*50600*/  LDL.LU R17, [R1+0x194] ;  /* 0x0001940001117983 */ /* 0x000f280000300800 */
[----:B------:R-:W5:Y:S04]  /*50610*/  LDL.LU R18, [R1+0x198] ;  /* 0x0001980001127983 */ /* 0x000f680000300800 */
[----:B------:R-:W5:Y:S01]  /*50620*/  LDL.LU R19, [R1+0x19c] ;  /* 0x00019c0001137983 */ /* 0x000f620000300800 */
[----:B------:R-:W-:-:S05]  /*50630*/  LOP3.LUT R11, R11, 0x3000, RZ, 0xc0, !PT ;  /* 0x000030000b0b7812 */ /* 0x000fca00078ec0ff */
[----:B------:R-:W-:-:S05]  /*50640*/  IMAD R11, R13, 0x10, R11 ;  /* 0x000000100d0b7824 */ /* 0x000fca00078e020b */
[----:B------:R-:W0:Y:S01]  /*50650*/  LDS.128 R24, [R11] ;  /* 0x000000000b187984 */ /* 0x000e220000000c00 */
[----:B------:R-:W-:-:S03]  /*50660*/  IMAD.MOV.U32 R14, RZ, RZ, R12 ;  /* 0x000000ffff0e7224 */ /* 0x000fc600078e000c */
[----:B-----5:R-:W-:Y:S04]  /*50670*/  STL.64 [R1+0x1688], R18 ;  /* 0x0016881201007387 */ /* 0x020fe80000100a00 */
[----:B----4-:R1:W-:Y:S04]  /*50680*/  STL.64 [R1+0x1680], R16 ;  /* 0x0016801001007387 */ /* 0x0103e80000100a00 */
[----:B-1----:R-:W4:Y:S04]  /*50690*/  LDL.LU R16, [R1+0x180] ;  /* 0x0001800001107983 */ /* 0x002f280000300800 */
[----:B------:R-:W4:Y:S04]  /*506a0*/  LDL.LU R17, [R1+0x184] ;  /* 0x0001840001117983 */ /* 0x000f280000300800 */
[----:B------:R-:W4:Y:S04]  /*506b0*/  LDL.LU R18, [R1+0x188] ;  /* 0x0001880001127983 */ /* 0x000f280000300800 */
[----:B------:R-:W4:Y:S04]  /*506c0*/  LDL.LU R19, [R1+0x18c] ;  /* 0x00018c0001137983 */ /* 0x000f280000300800 */
        /* <DEDUP_REMOVED lines=12> */
[----:B------:R-:W5:Y:S04]  /*50790*/  LDL.LU R12, [R1+0x7c0] ;  /* 0x0007c000010c7983 */ /* 0x000f680000300800 */
[----:B------:R-:W2:Y:S04]  /*507a0*/  LDL.LU R11, [R1+0x20] ;  /* 0x00002000010b7983 */ /* 0x000ea80000300800 */
        /* <DEDUP_REMOVED lines=14> */
[----:B--2---:R0:W-:Y:S04]  /*50890*/  STS.128 [R0], R24 ;  /* 0x0000001800007388 */ /* 0x0041e80000000c00 */
[----:B0-----:R-:W2:Y:S04]  /*508a0*/  LDL.LU.64 R26, [R1+0x16d0] ;  /* 0x0016d000011a7983 */ /* 0x001ea80000300a00 */
[----:B------:R-:W2:Y:S04]  /*508b0*/  LDL.LU.64 R24, [R1+0x16c8] ;  /* 0x0016c80001187983 */ /* 0x000ea80000300a00 */
[----:B------:R-:W-:Y:S04]  /*508c0*/  STS.128 [R0+0x200], R4 ;  /* 0x0002000400007388 */ /* 0x000fe80000000c00 */
[----:B---3--:R-:W-:Y:S04]  /*508d0*/  STS.128 [R0+0x400], R20 ;  /* 0x0004001400007388 */ /* 0x008fe80000000c00 */
[----:B--2---:R0:W-:Y:S04]  /*508e0*/  STS.128 [R0+0x80], R24 ;  /* 0x0000801800007388 */ /* 0x0041e80000000c00 */
[----:B0-----:R-:W2:Y:S04]  /*508f0*/  LDL.LU.64 R26, [R1+0x16c0] ;  /* 0x0016c000011a7983 */ /* 0x001ea80000300a00 */
[----:B------:R-:W2:Y:S04]  /*50900*/  LDL.LU.64 R24, [R1+0x16b8] ;  /* 0x0016b80001187983 */ /* 0x000ea80000300a00 */
[----:B------:R-:W3:Y:S04]  /*50910*/  LDL.LU R6, [R1+0x16b0] ;  /* 0x0016b00001067983 */ /* 0x000ee80000300800 */
[----:B------:R-:W2:Y:S04]  /*50920*/  LDL.LU.64 R4, [R1+0x16a8] ;  /* 0x0016a80001047983 */ /* 0x000ea80000300a00 */
[----:B------:R-:W2:Y:S04]  /*50930*/  LDL.LU.64 R22, [R1+0x16a0] ;  /* 0x0016a00001167983 */ /* 0x000ea80000300a00 */
[----:B------:R-:W2:Y:S04]  /*50940*/  LDL.LU.64 R20, [R1+0x1698] ;  /* 0x0016980001147983 */ /* 0x000ea80000300a00 */
[----:B------:R-:W3:Y:S04]  /*50950*/  LDL R7, [R1+0x7c8] ;  /* 0x0007c80001077983 */ /* 0x000ee80000100800 */
[----:B----4-:R-:W-:Y:S04]  /*50960*/  STS.128 [R0+0x600], R16 ;  /* 0x0006001000007388 */ /* 0x010fe80000000c00 */
[----:B--2---:R0:W-:Y:S04]  /*50970*/  STS.128 [R0+0x480], R20 ;  /* 0x0004801400007388 */ /* 0x0041e80000000c00 */
[----:B0-----:R-:W2:Y:S04]  /*50980*/  LDL.LU.64 R20, [R1+0x1690] ;  /* 0x0016900001147983 */ /* 0x001ea80000300a00 */
[----:B------:R-:W4:Y:S04]  /*50990*/  LDL.LU R23, [R1+0x1b0] ;  /* 0x0001b00001177983 */ /* 0x000f280000300800 */
[----:B------:R-:W2:Y:S04]  /*509a0*/  LDL.LU.64 R18, [R1+0x1688] ;  /* 0x0016880001127983 */ /* 0x000ea80000300a00 */
[----:B------:R-:W2:Y:S04]  /*509b0*/  LDL.LU.64 R16, [R1+0x1680] ;  /* 0x0016800001107983 */ /* 0x000ea80000300a00 */
[----:B------:R3:W-:Y:S02]  /*509c0*/  STS.128 [R0+0x280], R24 ;  /* 0x0002801800007388 */ /* 0x0007e40000000c00 */
[----:B---3--:R-:W-:-:S05]  /*509d0*/  IMAD R26, R6, c[0x0][0x194], RZ ;  /* 0x00006500061a7a24 */ /* 0x008fca00078e02ff */
[----:B------:R-:W-:-:S04]  /*509e0*/  LEA R2, P6, R26, c[0x0][0x170], 0x1 ;  /* 0x00005c001a027a11 */ /* 0x000fc800078c08ff */
[----:B------:R-:W-:Y:S02]  /*509f0*/  LEA.HI.X.SX32 R3, R26, c[0x0][0x174], 0x1, P6 ;  /* 0x00005d001a037a11 */ /* 0x000fe400030f0eff */
[----:B------:R-:W-:-:S04]  /*50a00*/  ISETP.GE.AND P6, PT, R6, c[0x0][0x178], PT ;  /* 0x00005e0006007a0c */ /* 0x000fc80003fc6270 */
[C---:B-----5:R-:W-:Y:S01]  /*50a10*/  ISETP.LT.AND P6, PT, R12.reuse, c[0x0][0x17c], !P6 ;  /* 0x00005f000c007a0c */ /* 0x060fe200077c1270 */
[----:B------:R-:W-:Y:S02]  /*50a20*/  IMAD R28, R12, c[0x0][0x198], RZ ;  /* 0x000066000c1c7a24 */ /* 0x000fe400078e02ff */
[----:B------:R-:W-:Y:S02]  /*50a30*/  IMAD.MOV.U32 R27, RZ, RZ, c[0x0][0x194] ;  /* 0x00006500ff1b7624 */ /* 0x000fe400078e00ff */
[----:B------:R-:W-:-:S04]  /*50a40*/  IMAD.WIDE R24, R28, 0x2, R2 ;  /* 0x000000021c187825 */ /* 0x000fc800078e0202 */
[----:B------:R-:W-:Y:S01]  /*50a50*/  IMAD R26, R27, 0x80, R26 ;  /* 0x000000801b1a7824 */ /* 0x000fe200078e021a */
[----:B------:R-:W-:Y:S01]  /*50a60*/  PRMT R4, R11, 0x7632, R4 ;  /* 0x000076320b047816 */ /* 0x000fe20000000004 */
[----:B--2---:R0:W-:Y:S04]  /*50a70*/  STS.128 [R0+0x680], R16 ;  /* 0x0006801000007388 */ /* 0x0041e80000000c00 */
[----:B------:R-:W-:Y:S06]  /*50a80*/  BAR.SYNC.DEFER_BLOCKING 0x0 ;  /* 0x0000000000007b1d */ /* 0x000fec0000010000 */
[----:B0-----:R-:W2:Y:S01]  /*50a90*/  LDL.LU.64 R18, [R1+0x1678] ;  /* 0x0016780001127983 */ /* 0x001ea20000300a00 */
[----:B------:R-:W-:-:S03]  /*50aa0*/  PRMT R0, R29, 0x7632, R0 ;  /* 0x000076321d007816 */ /* 0x000fc60000000000 */
[----:B------:R-:W3:Y:S04]  /*50ab0*/  LDL.LU.64 R16, [R1+0x1670] ;  /* 0x0016700001107983 */ /* 0x000ee80000300a00 */
[----:B------:R-:W5:Y:S04]  /*50ac0*/  LDL.LU R22, [R1+0x1e0] ;  /* 0x0001e00001167983 */ /* 0x000f680000300800 */
[----:B------:R0:W-:Y:S02]  /*50ad0*/  @P6 STG.E.U16 [R24.64], R29 ;  /* 0x0000001d18006986 */ /* 0x0001e4000c101506 */
[----:B0-----:R-:W-:-:S04]  /*50ae0*/  LEA R24, P6, R26, c[0x0][0x170], 0x1 ;  /* 0x00005c001a187a11 */ /* 0x001fc800078c08ff */
[----:B------:R-:W-:Y:S02]  /*50af0*/  LEA.HI.X.SX32 R25, R26, c[0x0][0x174], 0x1, P6 ;  /* 0x00005d001a197a11 */ /* 0x000fe400030f0eff */
[----:B------:R-:W-:-:S04]  /*50b00*/  ISETP.GE.AND P6, PT, R12, c[0x0][0x17c], PT ;  /* 0x00005f000c007a0c */ /* 0x000fc80003fc6270 */
[----:B------:R-:W-:Y:S01]  /*50b10*/  ISETP.LT.AND P6, PT, R7, c[0x0][0x178], !P6 ;  /* 0x00005e0007007a0c */ /* 0x000fe200077c1270 */
[----:B------:R-:W-:-:S12]  /*50b20*/  IMAD.WIDE R26, R28, 0x2, R24 ;  /* 0x000000021c1a7825 */ /* 0x000fd800078e0218 */
[----:B------:R0:W-:Y:S01]  /*50b30*/  @P6 STG.E.U16 [R26.64], R11 ;  /* 0x0000000b1a006986 */ /* 0x0001e2000c101506 */
[----:B------:R-:W-:Y:S02]  /*50b40*/  ISETP.LT.AND P6, PT, R6, c[0x0][0x178], !P1 ;  /* 0x00005e0006007a0c */ /* 0x000fe40004fc1270 */
[----:B------:R-:W-:Y:S02]  /*50b50*/  ISETP.LT.AND P1, PT, R7, c[0x0][0x178], !P1 ;  /* 0x00005e0007007a0c */ /* 0x000fe40004f21270 */
[----:B0-----:R-:W-:Y:S01]  /*50b60*/  IADD3 R26, R28, c[0x0][0x198], RZ ;  /* 0x000066001c1a7a10 */ /* 0x001fe20007ffe0ff */
[----:B------:R-:W2:Y:S04]  /*50b70*/  LDL.LU R11, [R1+0x1404] ;  /* 0x00140400010b7983 */ /* 0x000ea80000300800 */
[----:B------:R-:W-:-:S05]  /*50b80*/  IMAD.WIDE R28, R26, 0x2, R2 ;  /* 0x000000021a1c7825 */ /* 0x000fca00078e0202 */
[----:B------:R0:W-:Y:S02]  /*50b90*/  @P6 STG.E.U16 [R28.64], R0 ;  /* 0x000000001c006986 */ /* 0x0001e4000c101506 */
[C---:B0-----:R-:W-:Y:S01]  /*50ba0*/  IADD3 R0, R26.reuse, c[0x0][0x198], RZ ;  /* 0x000066001a007a10 */ /* 0x041fe20007ffe0ff */
[----:B------:R-:W-:-:S05]  /*50bb0*/  IMAD.WIDE R26, R26, 0x2, R24 ;  /* 0x000000021a1a7825 */ /* 0x000fca00078e0218 */
[----:B------:R0:W-:Y:S04]  /*50bc0*/  @P1 STG.E.U16 [R26.64], R4 ;  /* 0x000000041a001986 */ /* 0x0001e8000c101506 */
[----:B0-----:R-:W3:Y:S01]  /*50bd0*/  LDL.LU R4, [R1+0x1400] ;  /* 0x0014000001047983 */ /* 0x001ee20000300800 */
[----:B------:R-:W-:Y:S02]  /*50be0*/  ISETP.LT.AND P6, PT, R6, c[0x0][0x178], !P3 ;  /* 0x00005e0006007a0c */ /* 0x000fe40005fc1270 */
[C---:B------:R-:W-:Y:S01]  /*50bf0*/  ISETP.LT.AND P3, PT, R7.reuse, c[0x0][0x178], !P3 ;  /* 0x00005e0007007a0c */ /* 0x040fe20005f61270 */
[----:B------:R-:W-:Y:S01]  /*50c00*/  IMAD.WIDE R28, R0, 0x2, R2 ;  /* 0x00000002001c7825 */ /* 0x000fe200078e0202 */
[----:B------:R-:W-:Y:S02]  /*50c10*/  ISETP.LT.AND P1, PT, R6, c[0x0][0x178], !P4 ;  /* 0x00005e0006007a0c */ /* 0x000fe40006721270 */
[----:B------:R-:W-:-:S02]  /*50c20*/  ISETP.LT.AND P4, PT, R7, c[0x0][0x178], !P4 ;  /* 0x00005e0007007a0c */ /* 0x000fc40006781270 */
[----:B------:R-:W-:-:S05]  /*50c30*/  IADD3 R26, R0, c[0x0][0x198], RZ ;  /* 0x00006600001a7a10 */ /* 0x000fca0007ffe0ff */
[----:B----4-:R0:W-:Y:S01]  /*50c40*/  @P6 STG.E.U16 [R28.64], R23 ;  /* 0x000000171c006986 */ /* 0x0101e2000c101506 */
[----:B------:R-:W-:Y:S01]  /*50c50*/  PRMT R10, R23, 0x7632, R10 ;  /* 0x00007632170a7816 */ /* 0x000fe2000000000a */
[----:B------:R-:W-:-:S04]  /*50c60*/  IMAD.WIDE R12, R26, 0x2, R2 ;  /* 0x000000021a0c7825 */ /* 0x000fc800078e0202 */
[--C-:B0-----:R-:W-:Y:S01]  /*50c70*/  IMAD.WIDE R28, R0, 0x2, R24.reuse ;  /* 0x00000002001c7825 */ /* 0x101fe200078e0218 */
[C---:B------:R-:W-:Y:S01]  /*50c80*/  IADD3 R0, R26.reuse, c[0x0][0x198], RZ ;  /* 0x000066001a007a10 */ /* 0x040fe20007ffe0ff */
[----:B------:R-:W4:Y:S02]  /*50c90*/  LDL.LU R23, [R1+0x1d0] ;  /* 0x0001d00001177983 */ /* 0x000f240000300800 */
[----:B------:R-:W-:Y:S02]  /*50ca0*/  IMAD.WIDE R26, R26, 0x2, R24 ;  /* 0x000000021a1a7825 */ /* 0x000fe400078e0218 */
[----:B------:R0:W-:Y:S01]  /*50cb0*/  @P3 STG.E.U16 [R28.64], R20 ;  /* 0x000000141c003986 */ /* 0x0001e2000c101506 */
[----:B------:R-:W-:Y:S02]  /*50cc0*/  ISETP.LT.AND P6, PT, R6, c[0x0][0x178], !P0 ;  /* 0x00005e0006007a0c */ /* 0x000fe400047c1270 */
[----:B------:R-:W-:Y:S01]  /*50cd0*/  ISETP.LT.AND P0, PT, R7, c[0x0][0x178], !P0 ;  /* 0x00005e0007007a0c */ /* 0x000fe20004701270 */
[----:B------:R1:W-:Y:S01]  /*50ce0*/  @P1 STG.E.U16 [R12.64], R10 ;  /* 0x0000000a0c001986 */ /* 0x0003e2000c101506 */
[----:B0-----:R-:W-:Y:S01]  /*50cf0*/  PRMT R20, R20, 0x7632, R20 ;  /* 0x0000763214147816 */ /* 0x001fe20000000014 */
[----:B------:R-:W-:-:S02]  /*50d00*/  IMAD.WIDE R28, R0, 0x2, R2 ;  /* 0x00000002001c7825 */ /* 0x000fc400078e0202 */
[----:B-1----:R-:W4:Y:S04]  /*50d10*/  LDL.LU R12, [R1+0x140c] ;  /* 0x00140c00010c7983 */ /* 0x002f280000300800 */
[----:B------:R0:W-:Y:S01]  /*50d20*/  @P4 STG.E.U16 [R26.64], R20 ;  /* 0x000000141a004986 */ /* 0x0001e2000c101506 */
[----:B------:R-:W-:Y:S02]  /*50d30*/  ISETP.LT.AND P4, PT, R6, c[0x0][0x178], !P5 ;  /* 0x00005e0006007a0c */ /* 0x000fe40006f81270 */
[C---:B0-----:R-:W-:Y:S01]  /*50d40*/  IADD3 R20, R0.reuse, c[0x0][0x198], RZ ;  /* 0x0000660000147a10 */ /* 0x041fe20007ffe0ff */
[----:B------:R-:W-:Y:S01]  /*50d50*/  IMAD.WIDE R26, R0, 0x2, R24 ;  /* 0x00000002001a7825 */ /* 0x000fe200078e0218 */
[----:B-----5:R-:W-:Y:S01]  /*50d60*/  PRMT R5, R22, 0x7632, R5 ;  /* 0x0000763216057816 */ /* 0x020fe20000000005 */
[----:B------:R0:W-:Y:S04]  /*50d70*/  @P6 STG.E.U16 [R28.64], R22 ;  /* 0x000000161c006986 */ /* 0x0001e8000c101506 */
[----:B------:R-:W-:Y:S01]  /*50d80*/  @P0 STG.E.U16 [R26.64], R8 ;  /* 0x000000081a000986 */ /* 0x000fe2000c101506 */
[----:B--2---:R-:W-:Y:S01]  /*50d90*/  ISETP.GE.AND P3, PT, R11, c[0x0][0x17c], PT ;  /* 0x00005f000b007a0c */ /* 0x004fe20003f66270 */
[----:B------:R-:W-:-:S05]  /*50da0*/  IMAD.WIDE R10, R20, 0x2, R2 ;  /* 0x00000002140a7825 */ /* 0x000fca00078e0202 */
[----:B------:R1:W-:Y:S01]  /*50db0*/  @P4 STG.E.U16 [R10.64], R5 ;  /* 0x000000050a004986 */ /* 0x0003e2000c101506 */
[----:B---3--:R-:W-:-:S03]  /*50dc0*/  ISETP.GE.AND P1, PT, R4, c[0x0][0x17c], PT ;  /* 0x00005f0004007a0c */ /* 0x008fc60003f26270 */
[----:B------:R-:W2:Y:S04]  /*50dd0*/  LDL.LU R4, [R1+0x1408] ;  /* 0x0014080001047983 */ /* 0x000ea80000300800 */
[----:B0-----:R-:W3:Y:S04]  /*50de0*/  LDL.LU R22, [R1+0x210] ;  /* 0x0002100001167983 */ /* 0x001ee80000300800 */
[----:B------:R-:W5:Y:S04]  /*50df0*/  LDL.LU R13, [R1+0x10] ;  /* 0x00001000010d7983 */ /* 0x000f680000300800 */
[----:B-1----:R-:W3:Y:S01]  /*50e00*/  LDL.LU R11, [R1+0x1414] ;  /* 0x00141400010b7983 */ /* 0x002ee20000300800 */
[----:B------:R-:W-:Y:S01]  /*50e10*/  ISETP.LT.AND P5, PT, R7, c[0x0][0x178], !P5 ;  /* 0x00005e0007007a0c */ /* 0x000fe20006fa1270 */
[----:B------:R-:W-:Y:S01]  /*50e20*/  IMAD.WIDE R26, R20, 0x2, R24 ;  /* 0x00000002141a7825 */ /* 0x000fe200078e0218 */
[----:B------:R-:W-:Y:S01]  /*50e30*/  PRMT R8, R8, 0x7632, R8 ;  /* 0x0000763208087816 */ /* 0x000fe20000000008 */
[----:B------:R-:W5:Y:S01]  /*50e40*/  LDL.LU R10, [R1+0x1410] ;  /* 0x00141000010a7983 */ /* 0x000f620000300800 */
[----:B------:R-:W-:-:S02]  /*50e50*/  ISETP.LT.AND P6, PT, R6, c[0x0][0x178], !P2 ;  /* 0x00005e0006007a0c */ /* 0x000fc400057c1270 */
[----:B------:R-:W-:Y:S02]  /*50e60*/  IADD3 R0, R20, c[0x0][0x198], RZ ;  /* 0x0000660014007a10 */ /* 0x000fe40007ffe0ff */
[----:B------:R-:W-:-:S05]  /*50e70*/  ISETP.LT.AND P2, PT, R7, c[0x0][0x178], !P2 ;  /* 0x00005e0007007a0c */ /* 0x000fca0005741270 */
[----:B------:R0:W-:Y:S01]  /*50e80*/  @P5 STG.E.U16 [R26.64], R8 ;  /* 0x000000081a005986 */ /* 0x0001e2000c101506 */
[----:B------:R-:W-:Y:S01]  /*50e90*/  ISETP.LT.AND P5, PT, R6, c[0x0][0x178], !P3 ;  /* 0x00005e0006007a0c */ /* 0x000fe20005fa1270 */
[C---:B------:R-:W-:Y:S01]  /*50ea0*/  IMAD.WIDE R28, R0.reuse, 0x2, R2 ;  /* 0x00000002001c7825 */ /* 0x040fe200078e0202 */
[----:B----4-:R-:W-:Y:S02]  /*50eb0*/  PRMT R20, R23, 0x7632, R20 ;  /* 0x0000763217147816 */ /* 0x010fe40000000014 */
[C---:B0-----:R-:W-:Y:S01]  /*50ec0*/  IADD3 R8, R0.reuse, c[0x0][0x198], RZ ;  /* 0x0000660000087a10 */ /* 0x041fe20007ffe0ff */
[----:B------:R-:W-:Y:S01]  /*50ed0*/  IMAD.WIDE R26, R0, 0x2, R24 ;  /* 0x00000002001a7825 */ /* 0x000fe200078e0218 */
[----:B------:R0:W-:Y:S04]  /*50ee0*/  @P6 STG.E.U16 [R28.64], R23 ;  /* 0x000000171c006986 */ /* 0x0001e8000c101506 */
[----:B------:R-:W-:Y:S04]  /*50ef0*/  @P2 STG.E.U16 [R26.64], R16 ;  /* 0x000000101a002986 */ /* 0x000fe8000c101506 */
[----:B0-----:R-:W4:Y:S01]  /*50f00*/  LDL.LU R23, [R1+0x200] ;  /* 0x0002000001177983 */ /* 0x001f220000300800 */
[----:B--2---:R-:W-:Y:S01]  /*50f10*/  ISETP.GE.AND P4, PT, R4, c[0x0][0x17c], PT ;  /* 0x00005f0004007a0c */ /* 0x004fe20003f86270 */
[----:B------:R-:W-:-:S05]  /*50f20*/  IMAD.WIDE R4, R8, 0x2, R2 ;  /* 0x0000000208047825 */ /* 0x000fca00078e0202 */
[----:B------:R0:W-:Y:S01]  /*50f30*/  @P5 STG.E.U16 [R4.64], R20 ;  /* 0x0000001404005986 */ /* 0x0001e2000c101506 */
[----:B---3--:R-:W-:-:S03]  /*50f40*/  ISETP.GE.AND P2, PT, R11, c[0x0][0x17c], PT ;  /* 0x00005f000b007a0c */ /* 0x008fc60003f46270 */
[----:B0-----:R-:W2:Y:S04]  /*50f50*/  LDL.LU.64 R4, [R1+0x1668] ;  /* 0x0016680001047983 */ /* 0x001ea80000300a00 */
[----:B------:R-:W3:Y:S01]  /*50f60*/  LDL.LU R11, [R1+0x141c] ;  /* 0x00141c00010b7983 */ /* 0x000ee20000300800 */
[C---:B------:R-:W-:Y:S02]  /*50f70*/  ISETP.LT.AND P3, PT, R7.reuse, c[0x0][0x178], !P3 ;  /* 0x00005e0007007a0c */ /* 0x040fe40005f61270 */
[----:B------:R-:W-:Y:S02]  /*50f80*/  ISETP.LT.AND P6, PT, R6, c[0x0][0x178], !P1 ;  /* 0x00005e0006007a0c */ /* 0x000fe40004fc1270 */
[----:B------:R-:W-:Y:S01]  /*50f90*/  ISETP.LT.AND P1, PT, R7, c[0x0][0x178], !P1 ;  /* 0x00005e0007007a0c */ /* 0x000fe20004f21270 */
[C---:B------:R-:W-:Y:S01]  /*50fa0*/  IMAD.WIDE R26, R8.reuse, 0x2, R24 ;  /* 0x00000002081a7825 */ /* 0x040fe200078e0218 */
[----:B------:R-:W-:-:S02]  /*50fb0*/  IADD3 R0, R8, c[0x0][0x198], RZ ;  /* 0x0000660008007a10 */ /* 0x000fc40007ffe0ff */
[----:B------:R-:W-:Y:S02]  /*50fc0*/  PRMT R16, R16, 0x7632, R16 ;  /* 0x0000763210107816 */ /* 0x000fe40000000010 */
[----:B-----5:R-:W-:Y:S01]  /*50fd0*/  ISETP.GE.AND P5, PT, R10, c[0x0][0x17c], PT ;  /* 0x00005f000a007a0c */ /* 0x020fe20003fa6270 */
[----:B------:R-:W-:Y:S01]  /*50fe0*/  IMAD.WIDE R28, R0, 0x2, R2 ;  /* 0x00000002001c7825 */ /* 0x000fe200078e0202 */
[----:B------:R-:W5:Y:S04]  /*50ff0*/  LDL.LU R10, [R1+0x1418] ;  /* 0x00141800010a7983 */ /* 0x000f680000300800 */
[----:B------:R0:W-:Y:S01]  /*51000*/  @P3 STG.E.U16 [R26.64], R16 ;  /* 0x000000101a003986 */ /* 0x0001e2000c101506 */
[----:B------:R-:W-:-:S03]  /*51010*/  PRMT R20, R22, 0x7632, R20 ;  /* 0x0000763216147816 */ /* 0x000fc60000000014 */
[----:B------:R1:W-:Y:S01]  /*51020*/  @P6 STG.E.U16 [R28.64], R22 ;  /* 0x000000161c006986 */ /* 0x0003e2000c101506 */
[----:B0-----:R-:W-:-:S03]  /*51030*/  IMAD.WIDE R26, R0, 0x2, R24 ;  /* 0x00000002001a7825 */ /* 0x001fc600078e0218 */
[----:B-1----:R-:W2:Y:S04]  /*51040*/  LDL.LU R22, [R1+0x1f0] ;  /* 0x0001f00001167983 */ /* 0x002ea80000300800 */
[----:B------:R0:W-:Y:S01]  /*51050*/  @P1 STG.E.U16 [R26.64], R13 ;  /* 0x0000000d1a001986 */ /* 0x0001e2000c101506 */
[----:B---3--:R-:W-:-:S03]  /*51060*/  ISETP.GE.AND P1, PT, R11, c[0x0][0x17c], PT ;  /* 0x00005f000b007a0c */ /* 0x008fc60003f26270 */
[----:B------:R-:W3:Y:S01]  /*51070*/  LDL.LU R11, [R1+0x1424] ;  /* 0x00142400010b7983 */ /* 0x000ee20000300800 */
[----:B------:R-:W-:-:S04]  /*51080*/  ISETP.GE.AND P0, PT, R12, c[0x0][0x17c], PT ;  /* 0x00005f000c007a0c */ /* 0x000fc80003f06270 */
[----:B------:R-:W-:Y:S02]  /*51090*/  ISETP.LT.AND P3, PT, R6, c[0x0][0x178], !P0 ;  /* 0x00005e0006007a0c */ /* 0x000fe40004761270 */
[----:B------:R-:W-:Y:S02]  /*510a0*/  ISETP.LT.AND P0, PT, R7, c[0x0][0x178], !P0 ;  /* 0x00005e0007007a0c */ /* 0x000fe40004701270 */
[----:B------:R-:W-:Y:S02]  /*510b0*/  IADD3 R8, R0, c[0x0][0x198], RZ ;  /* 0x0000660000087a10 */ /* 0x000fe40007ffe0ff */
[----:B------:R-:W-:-:S03]  /*510c0*/  PRMT R16, R13, 0x7632, R16 ;  /* 0x000076320d107816 */ /* 0x000fc60000000010 */
[----:B0-----:R-:W-:-:S04]  /*510d0*/  IMAD.WIDE R12, R8, 0x2, R2 ;  /* 0x00000002080c7825 */ /* 0x001fc800078e0202 */
[----:B------:R-:W-:Y:S01]  /*510e0*/  IMAD.WIDE R26, R8, 0x2, R24 ;  /* 0x00000002081a7825 */ /* 0x000fe200078e0218 */
[----:B------:R-:W-:Y:S01]  /*510f0*/  ISETP.LT.AND P6, PT, R6, c[0x0][0x178], !P4 ;  /* 0x00005e0006007a0c */ /* 0x000fe200067c1270 */
[----:B------:R0:W-:Y:S01]  /*51100*/  @P3 STG.E.U16 [R12.64], R20 ;  /* 0x000000140c003986 */ /* 0x0001e2000c101506 */
[----:B------:R-:W-:Y:S02]  /*51110*/  IADD3 R0, R8, c[0x0][0x198], RZ ;  /* 0x0000660008007a10 */ /* 0x000fe40007ffe0ff */
[----:B------:R-:W-:Y:S01]  /*51120*/  ISETP.LT.AND P4, PT, R7, c[0x0][0x178], !P4 ;  /* 0x00005e0007007a0c */ /* 0x000fe20006781270 */
[----:B------:R1:W-:Y:S01]  /*51130*/  @P0 STG.E.U16 [R26.64], R16 ;  /* 0x000000101a000986 */ /* 0x0003e2000c101506 */
[----:B------:R-:W-:Y:S02]  /*51140*/  ISETP.LT.AND P0, PT, R6, c[0x0][0x178], !P2 ;  /* 0x00005e0006007a0c */ /* 0x000fe40005701270 */
[C---:B------:R-:W-:Y:S01]  /*51150*/  IADD3 R8, R0.reuse, c[0x0][0x198], RZ ;  /* 0x0000660000087a10 */ /* 0x040fe20007ffe0ff */
[----:B------:R-:W-:Y:S01]  /*51160*/  IMAD.WIDE R28, R0, 0x2, R2 ;  /* 0x00000002001c7825 */ /* 0x000fe200078e0202 */
[----:B-----5:R-:W-:-:S02]  /*51170*/  ISETP.GE.AND P3, PT, R10, c[0x0][0x17c], PT ;  /* 0x00005f000a007a0c */ /* 0x020fc40003f66270 */
[----:B------:R-:W5:Y:S01]  /*51180*/  LDL.LU R10, [R1+0x1420] ;  /* 0x00142000010a7983 */ /* 0x000f620000300800 */
[----:B0-----:R-:W-:-:S04]  /*51190*/  IMAD.WIDE R12, R8, 0x2, R2 ;  /* 0x00000002080c7825 */ /* 0x001fc800078e0202 */
[----:B-1----:R-:W-:Y:S01]  /*511a0*/  IMAD.WIDE R26, R0, 0x2, R24 ;  /* 0x00000002001a7825 */ /* 0x002fe200078e0218 */
[----:B----4-:R-:W-:Y:S01]  /*511b0*/  PRMT R16, R23, 0x7632, R16 ;  /* 0x0000763217107816 */ /* 0x010fe20000000010 */
[----:B------:R-:W-:Y:S04]  /*511c0*/  @P6 STG.E.U16 [R28.64], R23 ;  /* 0x000000171c006986 */ /* 0x000fe8000c101506 */
[----:B--2---:R-:W-:Y:S04]  /*511d0*/  @P4 STG.E.U16 [R26.64], R4 ;  /* 0x000000041a004986 */ /* 0x004fe8000c101506 */
[----:B------:R-:W2:Y:S04]  /*511e0*/  LDL.LU R15, [R1+0x220] ;  /* 0x00022000010f7983 */ /* 0x000ea80000300800 */
[----:B------:R0:W-:Y:S04]  /*511f0*/  @P0 STG.E.U16 [R12.64], R16 ;  /* 0x000000100c000986 */ /* 0x0001e8000c101506 */
[----:B0-----:R-:W4:Y:S01]  /*51200*/  LDL.LU.64 R12, [R1+0x1660] ;  /* 0x00166000010c7983 */ /* 0x001f220000300a00 */
[----:B---3--:R-:W-:-:S03]  /*51210*/  ISETP.GE.AND P4, PT, R11, c[0x0][0x17c], PT ;  /* 0x00005f000b007a0c */ /* 0x008fc60003f86270 */
[----:B------:R-:W3:Y:S01]  /*51220*/  LDL.LU R11, [R1+0x142c] ;  /* 0x00142c00010b7983 */ /* 0x000ee20000300800 */
[C---:B------:R-:W-:Y:S02]  /*51230*/  ISETP.LT.AND P2, PT, R7.reuse, c[0x0][0x178], !P2 ;  /* 0x00005e0007007a0c */ /* 0x040fe40005741270 */
[----:B------:R-:W-:Y:S01]  /*51240*/  ISETP.LT.AND P6, PT, R6, c[0x0][0x178], !P5 ;  /* 0x00005e0006007a0c */ /* 0x000fe20006fc1270 */
[----:B------:R-:W-:Y:S01]  /*51250*/  IMAD.WIDE R26, R8, 0x2, R24 ;  /* 0x00000002081a7825 */ /* 0x000fe200078e0218 */
[----:B------:R-:W-:Y:S01]  /*51260*/  ISETP.LT.AND P5, PT, R7, c[0x0][0x178], !P5 ;  /* 0x00005e0007007a0c */ /* 0x000fe20006fa1270 */
[----:B------:R-:W2:Y:S01]  /*51270*/  LDL.LU R20, [R1+0x1428] ;  /* 0x0014280001147983 */ /* 0x000ea20000300800 */
[----:B------:R-:W-:Y:S02]  /*51280*/  PRMT R4, R4, 0x7632, R4 ;  /* 0x0000763204047816 */ /* 0x000fe40000000004 */
[----:B------:R-:W-:-:S05]  /*51290*/  IADD3 R0, R8, c[0x0][0x198], RZ ;  /* 0x0000660008007a10 */ /* 0x000fca0007ffe0ff */
[----:B------:R0:W-:Y:S01]  /*512a0*/  @P2 STG.E.U16 [R26.64], R4 ;  /* 0x000000041a002986 */ /* 0x0001e2000c101506 */
[----:B------:R-:W-:Y:S01]  /*512b0*/  IMAD.WIDE R28, R0, 0x2, R2 ;  /* 0x00000002001c7825 */ /* 0x000fe200078e0202 */
[----:B------:R-:W-:-:S04]  /*512c0*/  ISETP.LT.AND P2, PT, R6, c[0x0][0x178], !P1 ;  /* 0x00005e0006007a0c */ /* 0x000fc80004f41270 */
[----:B------:R-:W-:Y:S01]  /*512d0*/  @P6 STG.E.U16 [R28.64], R22 ;  /* 0x000000161c006986 */ /* 0x000fe2000c101506 */
[C---:B0-----:R-:W-:Y:S01]  /*512e0*/  IMAD.WIDE R26, R0.reuse, 0x2, R24 ;  /* 0x00000002001a7825 */ /* 0x041fe200078e0218 */
[----:B------:R-:W-:Y:S02]  /*512f0*/  IADD3 R4, R0, c[0x0][0x198], RZ ;  /* 0x0000660000047a10 */ /* 0x000fe40007ffe0ff */
[----:B-----5:R-:W-:Y:S02]  /*51300*/  ISETP.GE.AND P0, PT, R10, c[0x0][0x17c], PT ;  /* 0x00005f000a007a0c */ /* 0x020fe40003f06270 */
[----:B------:R-:W5:Y:S04]  /*51310*/  LDL.LU R10, [R1+0x1c4] ;  /* 0x0001c400010a7983 */ /* 0x000f680000300800 */
[----:B----4-:R0:W-:Y:S02]  /*51320*/  @P5 STG.E.U16 [R26.64], R12 ;  /* 0x0000000c1a005986 */ /* 0x0101e4000c101506 */
[----:B0-----:R-:W-:Y:S01]  /*51330*/  PRMT R12, R22, 0x7632, R12 ;  /* 0x00007632160c7816 */ /* 0x001fe2000000000c */
[----:B------:R-:W-:-:S05]  /*51340*/  IMAD.WIDE R22, R4, 0x2, R2 ;  /* 0x0000000204167825 */ /* 0x000fca00078e0202 */
[----:B------:R0:W-:Y:S01]  /*51350*/  @P2 STG.E.U16 [R22.64], R12 ;  /* 0x0000000c16002986 */ /* 0x0001e2000c101506 */
[----:B---3--:R-:W-:-:S03]  /*51360*/  ISETP.GE.AND P5, PT, R11, c[0x0][0x17c], PT ;  /* 0x00005f000b007a0c */ /* 0x008fc60003fa6270 */
[----:B------:R-:W3:Y:S04]  /*51370*/  LDL.LU R11, [R1+0x24] ;  /* 0x00002400010b7983 */ /* 0x000ee80000300800 */
[----:B0-----:R-:W4:Y:S04]  /*51380*/  LDL.LU R23, [R1+0x1434] ;  /* 0x0014340001177983 */ /* 0x001f280000300800 */
[----:B------:R-:W3:Y:S01]  /*51390*/  LDL.LU R22, [R1+0x1430] ;  /* 0x0014300001167983 */ /* 0x000ee20000300800 */
[----:B------:R-:W-:Y:S01]  /*513a0*/  ISETP.LT.AND P1, PT, R7, c[0x0][0x178], !P1 ;  /* 0x00005e0007007a0c */ /* 0x000fe20004f21270 */
[----:B------:R-:W-:Y:S01]  /*513b0*/  IMAD.WIDE R26, R4, 0x2, R24 ;  /* 0x00000002041a7825 */ /* 0x000fe200078e0218 */
[----:B------:R-:W-:-:S02]  /*513c0*/  ISETP.LT.AND P6, PT, R6, c[0x0][0x178], !P3 ;  /* 0x00005e0006007a0c */ /* 0x000fc40005fc1270 */
[----:B------:R-:W-:Y:S02]  /*513d0*/  PRMT R8, R12, 0x7632, R8 ;  /* 0x000076320c087816 */ /* 0x000fe40000000008 */
[----:B------:R-:W-:Y:S02]  /*513e0*/  ISETP.LT.AND P3, PT, R7, c[0x0][0x178], !P3 ;  /* 0x00005e0007007a0c */ /* 0x000fe40005f61270 */
[----:B------:R-:W-:-:S05]  /*513f0*/  IADD3 R0, R4, c[0x0][0x198], RZ ;  /* 0x0000660004007a10 */ /* 0x000fca0007ffe0ff */
[----:B------:R0:W-:Y:S01]  /*51400*/  @P1 STG.E.U16 [R26.64], R8 ;  /* 0x000000081a001986 */ /* 0x0001e2000c101506 */
[----:B------:R-:W-:Y:S01]  /*51410*/  ISETP.LT.AND P1, PT, R6, c[0x0][0x178], !P4 ;  /* 0x00005e0006007a0c */ /* 0x000fe20006721270 */
[C---:B------:R-:W-:Y:S01]  /*51420*/  IMAD.WIDE R28, R0.reuse, 0x2, R2 ;  /* 0x00000002001c7825 */ /* 0x040fe200078e0202 */
[C---:B------:R-:W-:Y:S02]  /*51430*/  IADD3 R4, R0.reuse, c[0x0][0x198], RZ ;  /* 0x0000660000047a10 */ /* 0x040fe40007ffe0ff */
[----:B--2---:R-:W-:Y:S02]  /*51440*/  PRMT R12, R15, 0x7632, R12 ;  /* 0x000076320f0c7816 */ /* 0x004fe4000000000c */
[----:B------:R-:W-:Y:S01]  /*51450*/  @P6 STG.E.U16 [R28.64], R15 ;  /* 0x0000000f1c006986 */ /* 0x000fe2000c101506 */
[----:B0-----:R-:W-:Y:S01]  /*51460*/  IMAD.WIDE R26, R0, 0x2, R24 ;  /* 0x00000002001a7825 */ /* 0x001fe200078e0218 */
[----:B------:R-:W-:-:S04]  /*51470*/  PRMT R8, R14, 0x7632, R8 ;  /* 0x000076320e087816 */ /* 0x000fc80000000008 */
[----:B------:R0:W-:Y:S01]  /*51480*/  @P3 STG.E.U16 [R26.64], R14 ;  /* 0x0000000e1a003986 */ /* 0x0001e2000c101506 */
[----:B------:R-:W-:-:S03]  /*51490*/  ISETP.GE.AND P2, PT, R20, c[0x0][0x17c], PT ;  /* 0x00005f0014007a0c */ /* 0x000fc60003f46270 */
[----:B------:R-:W2:Y:S01]  /*514a0*/  LDL.LU R20, [R1+0x1b4] ;  /* 0x0001b40001147983 */ /* 0x000ea20000300800 */
[----:B0-----:R-:W-:-:S05]  /*514b0*/  IMAD.WIDE R14, R4, 0x2, R2 ;  /* 0x00000002040e7825 */ /* 0x001fca00078e0202 */
[----:B------:R0:W-:Y:S04]  /*514c0*/  @P1 STG.E.U16 [R14.64], R12 ;  /* 0x0000000c0e001986 */ /* 0x0001e8000c101506 */
[----:B0-----:R-:W2:Y:S01]  /*514d0*/  LDL.LU.64 R14, [R1+0x1658] ;  /* 0x00165800010e7983 */ /* 0x001ea20000300a00 */
[----:B----4-:R-:W-:-:S03]  /*514e0*/  ISETP.GE.AND P3, PT, R23, c[0x0][0x17c], PT ;  /* 0x00005f0017007a0c */ /* 0x010fc60003f66270 */
[----:B------:R-:W4:Y:S01]  /*514f0*/  LDL.LU R23, [R1+0x143c] ;  /* 0x00143c0001177983 */ /* 0x000f220000300800 */
[----:B---3--:R-:W-:-:S03]  /*51500*/  ISETP.GE.AND P1, PT, R22, c[0x0][0x17c], PT ;  /* 0x00005f0016007a0c */ /* 0x008fc60003f26270 */
[----:B------:R-:W3:Y:S01]  /*51510*/  LDL.LU R22, [R1+0x1438] ;  /* 0x0014380001167983 */ /* 0x000ee20000300800 */
[C---:B------:R-:W-:Y:S01]  /*51520*/  ISETP.LT.AND P4, PT, R7.reuse, c[0x0][0x178], !P4 ;  /* 0x00005e0007007a0c */ /* 0x040fe20006781270 */
[----:B------:R-:W-:Y:S01]  /*51530*/  IMAD.WIDE R26, R4, 0x2, R24 ;  /* 0x00000002041a7825 */ /* 0x000fe200078e0218 */
[----:B------:R-:W-:Y:S02]  /*51540*/  ISETP.LT.AND P6, PT, R6, c[0x0][0x178], !P0 ;  /* 0x00005e0006007a0c */ /* 0x000fe400047c1270 */
[----:B------:R-:W-:Y:S02]  /*51550*/  ISETP.LT.AND P0, PT, R7, c[0x0][0x178], !P0 ;  /* 0x00005e0007007a0c */ /* 0x000fe40004701270 */
[----:B------:R-:W-:-:S05]  /*51560*/  IADD3 R0, R4, c[0x0][0x198], RZ ;  /* 0x0000660004007a10 */ /* 0x000fca0007ffe0ff */
[----:B------:R-:W-:Y:S02]  /*51570*/  IMAD.WIDE R28, R0, 0x2, R2 ;  /* 0x00000002001c7825 */ /* 0x000fe400078e0202 */
[----:B------:R0:W-:Y:S01]  /*51580*/  @P4 STG.E.U16 [R26.64], R8 ;  /* 0x000000081a004986 */ /* 0x0001e2000c101506 */
[----:B------:R-:W-:Y:S02]  /*51590*/  ISETP.LT.AND P4, PT, R6, c[0x0][0x178], !P5 ;  /* 0x00005e0006007a0c */ /* 0x000fe40006f81270 */
[----:B------:R-:W-:Y:S01]  /*515a0*/  IADD3 R4, R0, c[0x0][0x198], RZ ;  /* 0x0000660000047a10 */ /* 0x000fe20007ffe0ff */
[----:B-----5:R-:W-:Y:S01]  /*515b0*/  @P6 STG.E.U16 [R28.64], R10 ;  /* 0x0000000a1c006986 */ /* 0x020fe2000c101506 */
[----:B------:R-:W-:Y:S01]  /*515c0*/  PRMT R12, R10, 0x7632, R12 ;  /* 0x000076320a0c7816 */ /* 0x000fe2000000000c */
[----:B0-----:R-:W-:Y:S01]  /*515d0*/  IMAD.WIDE R26, R0, 0x2, R24 ;  /* 0x00000002001a7825 */ /* 0x001fe200078e0218 */
[----:B------:R-:W-:-:S04]  /*515e0*/  PRMT R8, R11, 0x7632, R8 ;  /* 0x000076320b087816 */ /* 0x000fc80000000008 */
[----:B------:R0:W-:Y:S02]  /*515f0*/  @P0 STG.E.U16 [R26.64], R11 ;  /* 0x0000000b1a000986 */ /* 0x0001e4000c101506 */
[----:B0-----:R-:W-:-:S05]  /*51600*/  IMAD.WIDE R10, R4, 0x2, R2 ;  /* 0x00000002040a7825 */ /* 0x001fca00078e0202 */
[----:B------:R0:W-:Y:S04]  /*51610*/  @P4 STG.E.U16 [R10.64], R12 ;  /* 0x0000000c0a004986 */ /* 0x0001e8000c101506 */
[----:B0-----:R-:W5:Y:S01]  /*51620*/  LDL.LU.64 R10, [R1+0x1650] ;  /* 0x00165000010a7983 */ /* 0x001f620000300a00 */
        /* <DEDUP_REMOVED lines=12> */
[----:B------:R-:W-:Y:S02]  /*516f0*/  ISETP.LT.AND P3, PT, R7, c[0x0][0x178], !P3 ;  /* 0x00005e0007007a0c */ /* 0x000fe40005f61270 */
[----:B------:R-:W-:Y:S01]  /*51700*/  IADD3 R4, R0, c[0x0][0x198], RZ ;  /* 0x0000660000047a10 */ /* 0x000fe20007ffe0ff */
[----:B--2---:R-:W-:Y:S01]  /*51710*/  @P6 STG.E.U16 [R28.64], R20 ;  /* 0x000000141c006986 */ /* 0x004fe2000c101506 */
[----:B------:R-:W-:Y:S01]  /*51720*/  PRMT R12, R20, 0x7632, R12 ;  /* 0x00007632140c7816 */ /* 0x000fe2000000000c */
[----:B0-----:R-:W-:Y:S01]  /*51730*/  IMAD.WIDE R26, R0, 0x2, R24 ;  /* 0x00000002001a7825 */ /* 0x001fe200078e0218 */
[----:B------:R-:W-:-:S04]  /*51740*/  PRMT R8, R21, 0x7632, R8 ;  /* 0x0000763215087816 */ /* 0x000fc80000000008 */
[----:B------:R0:W-:Y:S01]  /*51750*/  @P2 STG.E.U16 [R26.64], R21 ;  /* 0x000000151a002986 */ /* 0x0001e2000c101506 */
[----:B------:R-:W-:Y:S02]  /*51760*/  ISETP.LT.AND P6, PT, R6, c[0x0][0x178], !P1 ;  /* 0x00005e0006007a0c */ /* 0x000fe40004fc1270 */
[----:B------:R-:W-:Y:S01]  /*51770*/  ISETP.LT.AND P1, PT, R7, c[0x0][0x178], !P1 ;  /* 0x00005e0007007a0c */ /* 0x000fe20004f21270 */
[----:B------:R-:W2:Y:S04]  /*51780*/  LDL.LU R6, [R1+0x164c] ;  /* 0x00164c0001067983 */ /* 0x000ea80000300800 */
[----:B------:R-:W2:Y:S01]  /*51790*/  LDL.LU R7, [R1+0x1648] ;  /* 0x0016480001077983 */ /* 0x000ea20000300800 */
[----:B0-----:R-:W-:-:S04]  /*517a0*/  IMAD.WIDE R20, R4, 0x2, R2 ;  /* 0x0000000204147825 */ /* 0x001fc800078e0202 */
[----:B------:R-:W-:Y:S01]  /*517b0*/  IMAD.WIDE R26, R4, 0x2, R24 ;  /* 0x00000002041a7825 */ /* 0x000fe200078e0218 */
[----:B------:R-:W-:Y:S04]  /*517c0*/  @P5 STG.E.U16 [R20.64], R12 ;  /* 0x0000000c14005986 */ /* 0x000fe8000c101506 */
[----:B------:R0:W-:Y:S01]  /*517d0*/  @P3 STG.E.U16 [R26.64], R8 ;  /* 0x000000081a003986 */ /* 0x0001e2000c101506 */
[----:B----4-:R-:W-:-:S03]  /*517e0*/  ISETP.GE.AND P2, PT, R23, c[0x0][0x17c], PT ;  /* 0x00005f0017007a0c */ /* 0x010fc60003f46270 */
[----:B------:R-:W4:Y:S01]  /*517f0*/  LDL.LU R23, [R1+0x144c] ;  /* 0x00144c0001177983 */ /* 0x000f220000300800 */
[----:B---3--:R-:W-:-:S03]  /*51800*/  ISETP.GE.AND P5, PT, R22, c[0x0][0x17c], PT ;  /* 0x00005f0016007a0c */ /* 0x008fc60003fa6270 */
[----:B------:R-:W3:Y:S04]  /*51810*/  LDL.LU R22, [R1+0x1448] ;  /* 0x0014480001167983 */ /* 0x000ee80000300800 */
[----:B0-----:R-:W2:Y:S01]  /*51820*/  LDL.LU R27, [R1+0x1e4] ;  /* 0x0001e400011b7983 */ /* 0x001ea20000300800 */
[----:B------:R-:W-:-:S05]  /*51830*/  IADD3 R0, R4, c[0x0][0x198], RZ ;  /* 0x0000660004007a10 */ /* 0x000fca0007ffe0ff */
[----:B------:R-:W-:-:S05]  /*51840*/  IMAD.WIDE R28, R0, 0x2, R2 ;  /* 0x00000002001c7825 */ /* 0x000fca00078e0202 */
[----:B--2---:R0:W-:Y:S04]  /*51850*/  @P6 STG.E.U16 [R28.64], R27 ;  /* 0x0000001b1c006986 */ /* 0x0041e8000c101506 */
[----:B0-----:R-:W2:Y:S04]  /*51860*/  LDL R29, [R1+0x7c8] ;  /* 0x0007c800011d7983 */ /* 0x001ea80000100800 */
[----:B------:R0:W-:Y:S04]  /*51870*/  STL [R1+0x1634], R28 ;  /* 0x0016341c01007387 */ /* 0x0001e80000100800 */
[----:B0-----:R-:W2:Y:S01]  /*51880*/  LDL R28, [R1+0x7c4] ;  /* 0x0007c400011c7983 */ /* 0x001ea20000100800 */
[C---:B------:R-:W-:Y:S01]  /*51890*/  IMAD.WIDE R20, R0.reuse, 0x2, R24 ;  /* 0x0000000200147825 */ /* 0x040fe200078e0218 */
[----:B------:R-:W-:-:S02]  /*518a0*/  IADD3 R4, R0, c[0x0][0x198], RZ ;  /* 0x0000660000047a10 */ /* 0x000fc40007ffe0ff */
[----:B------:R-:W-:Y:S02]  /*518b0*/  PRMT R12, R9, 0x7632, R12 ;  /* 0x00007632090c7816 */ /* 0x000fe4000000000c */
[----:B------:R0:W-:Y:S01]  /*518c0*/  @P1 STG.E.U16 [R20.64], R9 ;  /* 0x0000000914001986 */ /* 0x0001e2000c101506 */
[----:B------:R-:W-:Y:S01]  /*518d0*/  PRMT R16, R27, 0x7632, R16 ;  /* 0x000076321b107816 */ /* 0x000fe20000000010 */
[----:B0-----:R-:W-:Y:S01]  /*518e0*/  IMAD.WIDE R8, R4, 0x2, R2 ;  /* 0x0000000204087825 */ /* 0x001fe200078e0202 */
[----:B----4-:R-:W-:Y:S02]  /*518f0*/  ISETP.GE.AND P1, PT, R23, c[0x0][0x17c], PT ;  /* 0x00005f0017007a0c */ /* 0x010fe40003f26270 */
[----:B--2---:R-:W-:-:S13]  /*51900*/  ISETP.LT.AND P3, PT, R28, c[0x0][0x178], !P0 ;  /* 0x00005e001c007a0c */ /* 0x004fda0004761270 */
[----:B------:R0:W-:Y:S01]  /*51910*/  @P3 STG.E.U16 [R8.64], R16 ;  /* 0x0000001008003986 */ /* 0x0001e2000c101506 */
[----:B---3--:R-:W-:-:S03]  /*51920*/  ISETP.GE.AND P3, PT, R22, c[0x0][0x17c], PT ;  /* 0x00005f0016007a0c */ /* 0x008fc60003f66270 */
[----:B0-----:R-:W2:Y:S04]  /*51930*/  LDL.LU R16, [R1+0x1d4] ;  /* 0x0001d40001107983 */ /* 0x001ea80000300800 */
[----:B------:R-:W3:Y:S04]  /*51940*/  LDL.LU R23, [R1+0x1454] ;  /* 0x0014540001177983 */ /* 0x000ee80000300800 */
[----:B------:R-:W4:Y:S01]  /*51950*/  LDL.LU R22, [R1+0x1450] ;  /* 0x0014500001167983 */ /* 0x000f220000300800 */
[----:B------:R-:W-:Y:S01]  /*51960*/  ISETP.LT.AND P0, PT, R29, c[0x0][0x178], !P0 ;  /* 0x00005e001d007a0c */ /* 0x000fe20004701270 */
[----:B------:R-:W-:Y:S01]  /*51970*/  IMAD.WIDE R20, R4, 0x2, R24 ;  /* 0x0000000204147825 */ /* 0x000fe200078e0218 */
[----:B------:R-:W-:-:S02]  /*51980*/  ISETP.LT.AND P6, PT, R28, c[0x0][0x178], !P4 ;  /* 0x00005e001c007a0c */ /* 0x000fc400067c1270 */
[----:B------:R-:W-:Y:S02]  /*51990*/  ISETP.LT.AND P4, PT, R29, c[0x0][0x178], !P4 ;  /* 0x00005e001d007a0c */ /* 0x000fe40006781270 */
[----:B------:R-:W-:-:S05]  /*519a0*/  IADD3 R0, R4, c[0x0][0x198], RZ ;  /* 0x0000660004007a10 */ /* 0x000fca0007ffe0ff */
[----:B------:R-:W-:Y:S02]  /*519b0*/  IMAD.WIDE R26, R0, 0x2, R2 ;  /* 0x00000002001a7825 */ /* 0x000fe400078e0202 */
[----:B------:R0:W-:Y:S01]  /*519c0*/  @P0 STG.E.U16 [R20.64], R12 ;  /* 0x0000000c14000986 */ /* 0x0001e2000c101506 */
[----:B------:R-:W-:Y:S01]  /*519d0*/  ISETP.LT.AND P0, PT, R28, c[0x0][0x178], !P2 ;  /* 0x00005e001c007a0c */ /* 0x000fe20005701270 */
[C---:B------:R-:W-:Y:S01]  /*519e0*/  IMAD.WIDE R8, R0.reuse, 0x2, R24 ;  /* 0x0000000200087825 */ /* 0x040fe200078e0218 */
[----:B------:R-:W-:Y:S02]  /*519f0*/  ISETP.LT.AND P2, PT, R29, c[0x0][0x178], !P2 ;  /* 0x00005e001d007a0c */ /* 0x000fe40005741270 */
[----:B------:R-:W-:Y:S02]  /*51a00*/  IADD3 R4, R0, c[0x0][0x198], RZ ;  /* 0x0000660000047a10 */ /* 0x000fe40007ffe0ff */
[----:B0-----:R-:W-:Y:S01]  /*51a10*/  PRMT R12, R17, 0x7632, R12 ;  /* 0x00007632110c7816 */ /* 0x001fe2000000000c */
[----:B--2---:R0:W-:Y:S04]  /*51a20*/  @P6 STG.E.U16 [R26.64], R16 ;  /* 0x000000101a006986 */ /* 0x0041e8000c101506 */
[----:B------:R1:W-:Y:S01]  /*51a30*/  @P4 STG.E.U16 [R8.64], R17 ;  /* 0x0000001108004986 */ /* 0x0003e2000c101506 */
[----:B---3--:R-:W-:-:S02]  /*51a40*/  ISETP.GE.AND P4, PT, R23, c[0x0][0x17c], PT ;  /* 0x00005f0017007a0c */ /* 0x008fc40003f86270 */
[----:B0-----:R-:W-:Y:S01]  /*51a50*/  PRMT R26, R16, 0x7632, R26 ;  /* 0x00007632101a7816 */ /* 0x001fe2000000001a */
[----:B------:R-:W2:Y:S01]  /*51a60*/  LDL.LU R27, [R1+0x204] ;  /* 0x00020400011b7983 */ /* 0x000ea20000300800 */
[----:B-1----:R-:W-:-:S04]  /*51a70*/  IMAD.WIDE R8, R4, 0x2, R2 ;  /* 0x0000000204087825 */ /* 0x002fc800078e0202 */
[----:B------:R-:W-:Y:S01]  /*51a80*/  IMAD.WIDE R16, R4, 0x2, R24 ;  /* 0x0000000204107825 */ /* 0x000fe200078e0218 */
[----:B------:R-:W-:Y:S01]  /*51a90*/  @P0 STG.E.U16 [R8.64], R26 ;  /* 0x0000001a08000986 */ /* 0x000fe2000c101506 */
[----:B----4-:R-:W-:-:S03]  /*51aa0*/  ISETP.GE.AND P0, PT, R22, c[0x0][0x17c], PT ;  /* 0x00005f0016007a0c */ /* 0x010fc60003f06270 */
[----:B------:R-:W3:Y:S04]  /*51ab0*/  LDL.LU R22, [R1+0x145c] ;  /* 0x00145c0001167983 */ /* 0x000ee80000300800 */
[----:B------:R-:W4:Y:S04]  /*51ac0*/  LDL.LU R23, [R1+0x1458] ;  /* 0x0014580001177983 */ /* 0x000f280000300800 */
[----:B------:R0:W-:Y:S04]  /*51ad0*/  @P2 STG.E.U16 [R16.64], R12 ;  /* 0x0000000c10002986 */ /* 0x0001e8000c101506 */
[----:B0-----:R-:W2:Y:S04]  /*51ae0*/  LDL.LU R16, [R1+0x214] ;  /* 0x0002140001107983 */ /* 0x001ea80000300800 */
[----:B------:R-:W3:Y:S01]  /*51af0*/  LDL.LU R17, [R1+0x14] ;  /* 0x0000140001117983 */ /* 0x000ee20000300800 */
[----:B------:R-:W-:-:S02]  /*51b00*/  ISETP.LT.AND P6, PT, R28, c[0x0][0x178], !P5 ;  /* 0x00005e001c007a0c */ /* 0x000fc40006fc1270 */
[----:B------:R-:W-:Y:S02]  /*51b10*/  ISETP.LT.AND P5, PT, R29, c[0x0][0x178], !P5 ;  /* 0x00005e001d007a0c */ /* 0x000fe40006fa1270 */
[----:B------:R-:W-:Y:S02]  /*51b20*/  IADD3 R0, R4, c[0x0][0x198], RZ ;  /* 0x0000660004007a10 */ /* 0x000fe40007ffe0ff */
[----:B------:R-:W-:-:S03]  /*51b30*/  ISETP.LT.AND P2, PT, R28, c[0x0][0x178], !P1 ;  /* 0x00005e001c007a0c */ /* 0x000fc60004f41270 */
[C---:B------:R-:W-:Y:S01]  /*51b40*/  IMAD.WIDE R20, R0.reuse, 0x2, R2 ;  /* 0x0000000200147825 */ /* 0x040fe200078e0202 */
[----:B------:R-:W-:-:S03]  /*51b50*/  IADD3 R12, R0, c[0x0][0x198], RZ ;  /* 0x00006600000c7a10 */ /* 0x000fc60007ffe0ff */
[----:B------:R-:W-:Y:S01]  /*51b60*/  IMAD.WIDE R8, R0, 0x2, R24 ;  /* 0x0000000200087825 */ /* 0x000fe200078e0218 */
[----:B------:R-:W-:Y:S01]  /*51b70*/  ISETP.LT.AND P1, PT, R29, c[0x0][0x178], !P1 ;  /* 0x00005e001d007a0c */ /* 0x000fe20004f21270 */
[----:B--2---:R-:W-:Y:S01]  /*51b80*/  @P6 STG.E.U16 [R20.64], R16 ;  /* 0x0000001014006986 */ /* 0x004fe2000c101506 */
[----:B------:R-:W-:-:S03]  /*51b90*/  PRMT R26, R16, 0x7632, R26 ;  /* 0x00007632101a7816 */ /* 0x000fc6000000001a */
[----:B---3--:R0:W-:Y:S01]  /*51ba0*/  @P5 STG.E.U16 [R8.64], R17 ;  /* 0x0000001108005986 */ /* 0x0081e2000c101506 */
[----:B------:R-:W-:-:S03]  /*51bb0*/  ISETP.GE.AND P5, PT, R22, c[0x0][0x17c], PT ;  /* 0x00005f0016007a0c */ /* 0x000fc60003fa6270 */
[----:B------:R-:W2:Y:S01]  /*51bc0*/  LDL.LU R22, [R1+0x1644] ;  /* 0x0016440001167983 */ /* 0x000ea20000300800 */
[----:B0-----:R-:W-:-:S05]  /*51bd0*/  IMAD.WIDE R8, R12, 0x2, R2 ;  /* 0x000000020c087825 */ /* 0x001fca00078e0202 */
[----:B------:R0:W-:Y:S01]  /*51be0*/  @P2 STG.E.U16 [R8.64], R26 ;  /* 0x0000001a08002986 */ /* 0x0001e2000c101506 */
[----:B----4-:R-:W-:-:S03]  /*51bf0*/  ISETP.GE.AND P2, PT, R23, c[0x0][0x17c], PT ;  /* 0x00005f0017007a0c */ /* 0x010fc60003f46270 */
[----:B0-----:R-:W3:Y:S04]  /*51c00*/  LDL.LU R26, [R1+0x1464] ;  /* 0x00146400011a7983 */ /* 0x001ee80000300800 */
[----:B------:R-:W4:Y:S01]  /*51c10*/  LDL.LU R23, [R1+0x1460] ;  /* 0x0014600001177983 */ /* 0x000f220000300800 */
[----:B------:R-:W-:Y:S02]  /*51c20*/  ISETP.LT.AND P6, PT, R28, c[0x0][0x178], !P3 ;  /* 0x00005e001c007a0c */ /* 0x000fe40005fc1270 */
[----:B------:R-:W-:Y:S01]  /*51c30*/  PRMT R4, R17, 0x7632, R4 ;  /* 0x0000763211047816 */ /* 0x000fe20000000004 */
[C---:B------:R-:W-:Y:S01]  /*51c40*/  IMAD.WIDE R16, R12.reuse, 0x2, R24 ;  /* 0x000000020c107825 */ /* 0x040fe200078e0218 */
[----:B------:R-:W-:Y:S02]  /*51c50*/  ISETP.LT.AND P3, PT, R29, c[0x0][0x178], !P3 ;  /* 0x00005e001d007a0c */ /* 0x000fe40005f61270 */
[----:B------:R-:W-:-:S02]  /*51c60*/  IADD3 R0, R12, c[0x0][0x198], RZ ;  /* 0x000066000c007a10 */ /* 0x000fc40007ffe0ff */
[----:B------:R0:W-:Y:S01]  /*51c70*/  @P1 STG.E.U16 [R16.64], R4 ;  /* 0x0000000410001986 */ /* 0x0001e2000c101506 */
[----:B------:R-:W-:Y:S02]  /*51c80*/  ISETP.LT.AND P1, PT, R28, c[0x0][0x178], !P4 ;  /* 0x00005e001c007a0c */ /* 0x000fe40006721270 */
[----:B------:R-:W-:-:S04]  /*51c90*/  IMAD.WIDE R20, R0, 0x2, R2 ;  /* 0x0000000200147825 */ /* 0x000fc800078e0202 */
[C---:B------:R-:W-:Y:S01]  /*51ca0*/  IMAD.WIDE R8, R0.reuse, 0x2, R24 ;  /* 0x0000000200087825 */ /* 0x040fe200078e0218 */
[----:B------:R1:W-:Y:S01]  /*51cb0*/  @P6 STG.E.U16 [R20.64], R27 ;  /* 0x0000001b14006986 */ /* 0x0003e2000c101506 */
[----:B0-----:R-:W-:-:S03]  /*51cc0*/  IADD3 R16, R0, c[0x0][0x198], RZ ;  /* 0x0000660000107a10 */ /* 0x001fc60007ffe0ff */
[----:B------:R0:W-:Y:S01]  /*51cd0*/  @P3 STG.E.U16 [R8.64], R5 ;  /* 0x0000000508003986 */ /* 0x0001e2000c101506 */
[----:B------:R-:W-:Y:S02]  /*51ce0*/  PRMT R12, R27, 0x7632, R12 ;  /* 0x000076321b0c7816 */ /* 0x000fe4000000000c */
[----:B-1----:R-:W-:Y:S01]  /*51cf0*/  PRMT R20, R5, 0x7632, R20 ;  /* 0x0000763205147816 */ /* 0x002fe20000000014 */
[----:B------:R-:W2:Y:S01]  /*51d00*/  LDL.LU R27, [R1+0x224] ;  /* 0x00022400011b7983 */ /* 0x000ea20000300800 */
[----:B0-----:R-:W-:-:S05]  /*51d10*/  IMAD.WIDE R4, R16, 0x2, R2 ;  /* 0x0000000210047825 */ /* 0x001fca00078e0202 */
[----:B------:R0:W-:Y:S04]  /*51d20*/  @P1 STG.E.U16 [R4.64], R12 ;  /* 0x0000000c04001986 */ /* 0x0001e8000c101506 */
[----:B0-----:R-:W2:Y:S01]  /*51d30*/  LDL.LU R12, [R1+0x1f4] ;  /* 0x0001f400010c7983 */ /* 0x001ea20000300800 */
[----:B---3--:R-:W-:-:S03]  /*51d40*/  ISETP.GE.AND P3, PT, R26, c[0x0][0x17c], PT ;  /* 0x00005f001a007a0c */ /* 0x008fc60003f66270 */
[----:B------:R-:W3:Y:S01]  /*51d50*/  LDL.LU R26, [R1+0x146c] ;  /* 0x00146c00011a7983 */ /* 0x000ee20000300800 */
[----:B----4-:R-:W-:-:S03]  /*51d60*/  ISETP.GE.AND P1, PT, R23, c[0x0][0x17c], PT ;  /* 0x00005f0017007a0c */ /* 0x010fc60003f26270 */
[----:B------:R-:W4:Y:S01]  /*51d70*/  LDL.LU R23, [R1+0x1468] ;  /* 0x0014680001177983 */ /* 0x000f220000300800 */
[C---:B------:R-:W-:Y:S01]  /*51d80*/  ISETP.LT.AND P4, PT, R29.reuse, c[0x0][0x178], !P4 ;  /* 0x00005e001d007a0c */ /* 0x040fe20006781270 */
[----:B------:R-:W-:Y:S01]  /*51d90*/  IMAD.WIDE R8, R16, 0x2, R24 ;  /* 0x0000000210087825 */ /* 0x000fe200078e0218 */
[----:B------:R-:W-:Y:S02]  /*51da0*/  ISETP.LT.AND P6, PT, R28, c[0x0][0x178], !P0 ;  /* 0x00005e001c007a0c */ /* 0x000fe400047c1270 */
[----:B------:R-:W-:Y:S02]  /*51db0*/  ISETP.LT.AND P0, PT, R29, c[0x0][0x178], !P0 ;  /* 0x00005e001d007a0c */ /* 0x000fe40004701270 */
[----:B------:R-:W-:-:S05]  /*51dc0*/  IADD3 R0, R16, c[0x0][0x198], RZ ;  /* 0x0000660010007a10 */ /* 0x000fca0007ffe0ff */
[----:B------:R-:W-:Y:S02]  /*51dd0*/  IMAD.WIDE R16, R0, 0x2, R2 ;  /* 0x0000000200107825 */ /* 0x000fe400078e0202 */
[----:B------:R0:W-:Y:S01]  /*51de0*/  @P4 STG.E.U16 [R8.64], R20 ;  /* 0x0000001408004986 */ /* 0x0001e2000c101506 */
[----:B------:R-:W-:Y:S01]  /*51df0*/  ISETP.LT.AND P4, PT, R28, c[0x0][0x178], !P5 ;  /* 0x00005e001c007a0c */ /* 0x000fe20006f81270 */
[C---:B------:R-:W-:Y:S01]  /*51e00*/  IMAD.WIDE R4, R0.reuse, 0x2, R24 ;  /* 0x0000000200047825 */ /* 0x040fe200078e0218 */
[----:B------:R-:W-:Y:S02]  /*51e10*/  ISETP.LT.AND P5, PT, R29, c[0x0][0x178], !P5 ;  /* 0x00005e001d007a0c */ /* 0x000fe40006fa1270 */
[----:B0-----:R-:W-:-:S04]  /*51e20*/  IADD3 R8, R0, c[0x0][0x198], RZ ;  /* 0x0000660000087a10 */ /* 0x001fc80007ffe0ff */
[----:B------:R-:W-:Y:S01]  /*51e30*/  IADD3 R0, R8, c[0x0][0x198], RZ ;  /* 0x0000660008007a10 */ /* 0x000fe20007ffe0ff */
[----:B--2---:R0:W-:Y:S04]  /*51e40*/  @P6 STG.E.U16 [R16.64], R12 ;  /* 0x0000000c10006986 */ /* 0x0041e8000c101506 */
[----:B------:R1:W-:Y:S01]  /*51e50*/  @P0 STG.E.U16 [R4.64], R13 ;  /* 0x0000000d04000986 */ /* 0x0003e2000c101506 */
[----:B0-----:R-:W-:Y:S02]  /*51e60*/  PRMT R16, R12, 0x7632, R16 ;  /* 0x000076320c107816 */ /* 0x001fe40000000010 */
[----:B------:R-:W-:Y:S01]  /*51e70*/  PRMT R17, R13, 0x7632, R17 ;  /* 0x000076320d117816 */ /* 0x000fe20000000011 */
[----:B-1----:R-:W-:-:S04]  /*51e80*/  IMAD.WIDE R4, R8, 0x2, R2 ;  /* 0x0000000208047825 */ /* 0x002fc800078e0202 */
[----:B------:R-:W-:Y:S01]  /*51e90*/  IMAD.WIDE R8, R8, 0x2, R24 ;  /* 0x0000000208087825 */ /* 0x000fe200078e0218 */
[----:B------:R-:W-:Y:S04]  /*51ea0*/  @P4 STG.E.U16 [R4.64], R16 ;  /* 0x0000001004004986 */ /* 0x000fe8000c101506 */
[----:B------:R0:W-:Y:S01]  /*51eb0*/  @P5 STG.E.U16 [R8.64], R17 ;  /* 0x0000001108005986 */ /* 0x0001e2000c101506 */
[----:B---3--:R-:W-:-:S03]  /*51ec0*/  ISETP.GE.AND P0, PT, R26, c[0x0][0x17c], PT ;  /* 0x00005f001a007a0c */ /* 0x008fc60003f06270 */
[----:B------:R-:W2:Y:S01]  /*51ed0*/  LDL.LU R26, [R1+0x1474] ;  /* 0x00147400011a7983 */ /* 0x000ea20000300800 */
[----:B----4-:R-:W-:-:S03]  /*51ee0*/  ISETP.GE.AND P4, PT, R23, c[0x0][0x17c], PT ;  /* 0x00005f0017007a0c */ /* 0x010fc60003f86270 */
[----:B------:R-:W3:Y:S04]  /*51ef0*/  LDL.LU R23, [R1+0x1470] ;  /* 0x0014700001177983 */ /* 0x000ee80000300800 */
[----:B0-----:R-:W4:Y:S01]  /*51f00*/  LDL.LU R9, [R1+0x44] ;  /* 0x0000440001097983 */ /* 0x001f220000300800 */
[----:B------:R-:W-:Y:S02]  /*51f10*/  ISETP.LT.AND P6, PT, R28, c[0x0][0x178], !P2 ;  /* 0x00005e001c007a0c */ /* 0x000fe400057c1270 */
[C---:B------:R-:W-:Y:S01]  /*51f20*/  ISETP.LT.AND P2, PT, R29.reuse, c[0x0][0x178], !P2 ;  /* 0x00005e001d007a0c */ /* 0x040fe20005741270 */
[----:B------:R-:W-:Y:S01]  /*51f30*/  IMAD.WIDE R12, R0, 0x2, R2 ;  /* 0x00000002000c7825 */ /* 0x000fe200078e0202 */
[----:B------:R-:W-:Y:S02]  /*51f40*/  ISETP.LT.AND P5, PT, R28, c[0x0][0x178], !P3 ;  /* 0x00005e001c007a0c */ /* 0x000fe40005fa1270 */
[----:B------:R-:W-:Y:S01]  /*51f50*/  ISETP.LT.AND P3, PT, R29, c[0x0][0x178], !P3 ;  /* 0x00005e001d007a0c */ /* 0x000fe20005f61270 */
[C---:B------:R-:W-:Y:S01]  /*51f60*/  IMAD.WIDE R4, R0.reuse, 0x2, R24 ;  /* 0x0000000200047825 */ /* 0x040fe200078e0218 */
[----:B------:R-:W-:-:S02]  /*51f70*/  IADD3 R8, R0, c[0x0][0x198], RZ ;  /* 0x0000660000087a10 */ /* 0x000fc40007ffe0ff */
[----:B------:R-:W-:-:S03]  /*51f80*/  PRMT R0, R27, 0x7632, R0 ;  /* 0x000076321b007816 */ /* 0x000fc60000000000 */
[----:B------:R0:W-:Y:S01]  /*51f90*/  @P6 STG.E.U16 [R12.64], R27 ;  /* 0x0000001b0c006986 */ /* 0x0001e2000c101506 */
[----:B------:R-:W-:-:S03]  /*51fa0*/  IADD3 R16, R8, c[0x0][0x198], RZ ;  /* 0x0000660008107a10 */ /* 0x000fc60007ffe0ff */
[----:B0-----:R-:W5:Y:S04]  /*51fb0*/  LDL.LU R27, [R1+0x1b8] ;  /* 0x0001b800011b7983 */ /* 0x001f680000300800 */
[----:B----4-:R0:W-:Y:S01]  /*51fc0*/  @P2 STG.E.U16 [R4.64], R9 ;  /* 0x0000000904002986 */ /* 0x0101e2000c101506 */
[----:B------:R-:W-:Y:S02]  /*51fd0*/  PRMT R17, R9, 0x7632, R17 ;  /* 0x0000763209117816 */ /* 0x000fe40000000011 */
[----:B--2---:R-:W-:Y:S01]  /*51fe0*/  ISETP.GE.AND P2, PT, R26, c[0x0][0x17c], PT ;  /* 0x00005f001a007a0c */ /* 0x004fe20003f46270 */
[----:B0-----:R-:W-:-:S04]  /*51ff0*/  IMAD.WIDE R4, R8, 0x2, R2 ;  /* 0x0000000208047825 */ /* 0x001fc800078e0202 */
[----:B------:R-:W-:Y:S01]  /*52000*/  IMAD.WIDE R8, R8, 0x2, R24 ;  /* 0x0000000208087825 */ /* 0x000fe200078e0218 */
[----:B------:R0:W-:Y:S01]  /*52010*/  @P5 STG.E.U16 [R4.64], R0 ;  /* 0x0000000004005986 */ /* 0x0001e2000c101506 */
[----:B---3--:R-:W-:-:S03]  /*52020*/  ISETP.GE.AND P5, PT, R23, c[0x0][0x17c], PT ;  /* 0x00005f0017007a0c */ /* 0x008fc60003fa6270 */
[----:B------:R1:W-:Y:S04]  /*52030*/  @P3 STG.E.U16 [R8.64], R17 ;  /* 0x0000001108003986 */ /* 0x0003e8000c101506 */
[----:B0-----:R-:W2:Y:S04]  /*52040*/  LDL.LU R0, [R1+0x1c8] ;  /* 0x0001c80001007983 */ /* 0x001ea80000300800 */
[----:B------:R-:W3:Y:S04]  /*52050*/  LDL.LU R26, [R1+0x147c] ;  /* 0x00147c00011a7983 */ /* 0x000ee80000300800 */
[----:B------:R-:W4:Y:S04]  /*52060*/  LDL.LU R23, [R1+0x1478] ;  /* 0x0014780001177983 */ /* 0x000f280000300800 */
[----:B-1----:R-:W3:Y:S01]  /*52070*/  LDL.LU R9, [R1+0x28] ;  /* 0x0000280001097983 */ /* 0x002ee20000300800 */
[----:B------:R-:W-:-:S02]  /*52080*/  ISETP.LT.AND P6, PT, R28, c[0x0][0x178], !P1 ;  /* 0x00005e001c007a0c */ /* 0x000fc40004fc1270 */
[----:B------:R-:W-:Y:S01]  /*52090*/  ISETP.LT.AND P1, PT, R29, c[0x0][0x178], !P1 ;  /* 0x00005e001d007a0c */ /* 0x000fe20004f21270 */
[----:B------:R-:W-:Y:S01]  /*520a0*/  IMAD.WIDE R12, R16, 0x2, R2 ;  /* 0x00000002100c7825 */ /* 0x000fe200078e0202 */
[----:B------:R-:W-:Y:S02]  /*520b0*/  ISETP.LT.AND P3, PT, R28, c[0x0][0x178], !P0 ;  /* 0x00005e001c007a0c */ /* 0x000fe40004761270 */
[C---:B------:R-:W-:Y:S01]  /*520c0*/  IADD3 R8, R16.reuse, c[0x0][0x198], RZ ;  /* 0x0000660010087a10 */ /* 0x040fe20007ffe0ff */
[----:B------:R-:W-:-:S06]  /*520d0*/  IMAD.WIDE R4, R16, 0x2, R24 ;  /* 0x0000000210047825 */ /* 0x000fcc00078e0218 */
        /* <DEDUP_REMOVED lines=8> */
[----:B------:R-:W3:Y:S01]  /*52160*/  LDL.LU R23, [R1+0x1480] ;  /* 0x0014800001177983 */ /* 0x000ee20000300800 */
[----:B------:R-:W-:Y:S02]  /*52170*/  ISETP.LT.AND P0, PT, R29, c[0x0][0x178], !P0 ;  /* 0x00005e001d007a0c */ /* 0x000fe40004701270 */
[----:B------:R-:W-:Y:S02]  /*52180*/  ISETP.LT.AND P6, PT, R28, c[0x0][0x178], !P4 ;  /* 0x00005e001c007a0c */ /* 0x000fe400067c1270 */
[C---:B------:R-:W-:Y:S02]  /*52190*/  IADD3 R0, R8.reuse, c[0x0][0x198], RZ ;  /* 0x0000660008007a10 */ /* 0x040fe40007ffe0ff */
[----:B------:R-:W-:Y:S01]  /*521a0*/  PRMT R17, R9, 0x7632, R17 ;  /* 0x0000763209117816 */ /* 0x000fe20000000011 */
[----:B------:R-:W-:Y:S01]  /*521b0*/  IMAD.WIDE R8, R8, 0x2, R24 ;  /* 0x0000000208087825 */ /* 0x000fe200078e0218 */
[----:B------:R-:W-:-:S03]  /*521c0*/  ISETP.LT.AND P4, PT, R29, c[0x0][0x178], !P4 ;  /* 0x00005e001d007a0c */ /* 0x000fc60006781270 */
[----:B------:R-:W-:Y:S02]  /*521d0*/  IMAD.WIDE R12, R0, 0x2, R2 ;  /* 0x00000002000c7825 */ /* 0x000fe400078e0202 */
[----:B------:R1:W-:Y:S01]  /*521e0*/  @P0 STG.E.U16 [R8.64], R17 ;  /* 0x0000001108000986 */ /* 0x0003e2000c101506 */
[----:B------:R-:W-:Y:S01]  /*521f0*/  ISETP.LT.AND P0, PT, R28, c[0x0][0x178], !P2 ;  /* 0x00005e001c007a0c */ /* 0x000fe20005701270 */
[----:B0-----:R-:W-:Y:S01]  /*52200*/  IMAD.WIDE R4, R0, 0x2, R24 ;  /* 0x0000000200047825 */ /* 0x001fe200078e0218 */
[----:B------:R-:W-:Y:S01]  /*52210*/  ISETP.LT.AND P2, PT, R29, c[0x0][0x178], !P2 ;  /* 0x00005e001d007a0c */ /* 0x000fe20005741270 */
[----:B-----5:R0:W-:Y:S01]  /*52220*/  @P6 STG.E.U16 [R12.64], R27 ;  /* 0x0000001b0c006986 */ /* 0x0201e2000c101506 */
[----:B------:R-:W-:-:S03]  /*52230*/  PRMT R16, R27, 0x7632, R16 ;  /* 0x000076321b107816 */ /* 0x000fc60000000010 */
[----:B------:R4:W-:Y:S01]  /*52240*/  @P4 STG.E.U16 [R4.64], R22 ;  /* 0x0000001604004986 */ /* 0x0009e2000c101506 */
[----:B-1----:R-:W-:Y:S02]  /*52250*/  IADD3 R8, R0, c[0x0][0x198], RZ ;  /* 0x0000660000087a10 */ /* 0x002fe40007ffe0ff */
[----:B------:R-:W-:Y:S02]  /*52260*/  PRMT R17, R22, 0x7632, R17 ;  /* 0x0000763216117816 */ /* 0x000fe40000000011 */
[C---:B------:R-:W-:Y:S01]  /*52270*/  IADD3 R0, R8.reuse, c[0x0][0x198], RZ ;  /* 0x0000660008007a10 */ /* 0x040fe20007ffe0ff */
[----:B0-----:R-:W5:Y:S01]  /*52280*/  LDL.LU R27, [R1+0x1d8] ;  /* 0x0001d800011b7983 */ /* 0x001f620000300800 */
[----:B----4-:R-:W-:-:S04]  /*52290*/  IMAD.WIDE R4, R8, 0x2, R2 ;  /* 0x0000000208047825 */ /* 0x010fc800078e0202 */
[----:B------:R-:W-:Y:S01]  /*522a0*/  IMAD.WIDE R8, R8, 0x2, R24 ;  /* 0x0000000208087825 */ /* 0x000fe200078e0218 */
[----:B------:R-:W-:Y:S04]  /*522b0*/  @P0 STG.E.U16 [R4.64], R16 ;  /* 0x0000001004000986 */ /* 0x000fe8000c101506 */
[----:B------:R0:W-:Y:S01]  /*522c0*/  @P2 STG.E.U16 [R8.64], R17 ;  /* 0x0000001108002986 */ /* 0x0001e2000c101506 */
[----:B--2---:R-:W-:-:S03]  /*522d0*/  ISETP.GE.AND P4, PT, R26, c[0x0][0x17c], PT ;  /* 0x00005f001a007a0c */ /* 0x004fc60003f86270 */
[----:B------:R-:W2:Y:S01]  /*522e0*/  LDL.LU R26, [R1+0x148c] ;  /* 0x00148c00011a7983 */ /* 0x000ea20000300800 */
[----:B---3--:R-:W-:-:S03]  /*522f0*/  ISETP.GE.AND P0, PT, R23, c[0x0][0x17c], PT ;  /* 0x00005f0017007a0c */ /* 0x008fc60003f06270 */
[----:B------:R-:W3:Y:S04]  /*52300*/  LDL.LU R23, [R1+0x1488] ;  /* 0x0014880001177983 */ /* 0x000ee80000300800 */
[----:B0-----:R-:W4:Y:S01]  /*52310*/  LDL.LU R9, [R1+0x1e8] ;  /* 0x0001e80001097983 */ /* 0x001f220000300800 */
[----:B------:R-:W-:Y:S02]  /*52320*/  ISETP.LT.AND P6, PT, R28, c[0x0][0x178], !P5 ;  /* 0x00005e001c007a0c */ /* 0x000fe40006fc1270 */
[C---:B------:R-:W-:Y:S01]  /*52330*/  ISETP.LT.AND P5, PT, R29.reuse, c[0x0][0x178], !P5 ;  /* 0x00005e001d007a0c */ /* 0x040fe20006fa1270 */
[----:B------:R-:W-:Y:S01]  /*52340*/  IMAD.WIDE R12, R0, 0x2, R2 ;  /* 0x00000002000c7825 */ /* 0x000fe200078e0202 */
[----:B------:R-:W-:Y:S01]  /*52350*/  ISETP.LT.AND P2, PT, R28, c[0x0][0x178], !P1 ;  /* 0x00005e001c007a0c */ /* 0x000fe20004f41270 */
[----:B------:R-:W3:Y:S01]  /*52360*/  LDL.LU R17, [R1+0x18] ;  /* 0x0000180001117983 */ /* 0x000ee20000300800 */
[C---:B------:R-:W-:Y:S01]  /*52370*/  IADD3 R8, R0.reuse, c[0x0][0x198], RZ ;  /* 0x0000660000087a10 */ /* 0x040fe20007ffe0ff */
[----:B------:R-:W-:Y:S01]  /*52380*/  IMAD.WIDE R4, R0, 0x2, R24 ;  /* 0x0000000200047825 */ /* 0x000fe200078e0218 */
[----:B------:R-:W-:-:S02]  /*52390*/  ISETP.LT.AND P1, PT, R29, c[0x0][0x178], !P1 ;  /* 0x00005e001d007a0c */ /* 0x000fc40004f21270 */
[----:B------:R-:W-:-:S03]  /*523a0*/  IADD3 R0, R8, c[0x0][0x198], RZ ;  /* 0x0000660008007a10 */ /* 0x000fc60007ffe0ff */
[----:B----4-:R-:W-:Y:S04]  /*523b0*/  @P6 STG.E.U16 [R12.64], R9 ;  /* 0x000000090c006986 */ /* 0x010fe8000c101506 */
[----:B------:R0:W-:Y:S01]  /*523c0*/  @P5 STG.E.U16 [R4.64], R10 ;  /* 0x0000000a04005986 */ /* 0x0001e2000c101506 */
[----:B--2---:R-:W-:-:S03]  /*523d0*/  ISETP.GE.AND P5, PT, R26, c[0x0][0x17c], PT ;  /* 0x00005f001a007a0c */ /* 0x004fc60003fa6270 */
[----:B------:R-:W2:Y:S01]  /*523e0*/  LDL.LU R26, [R1+0x1494] ;  /* 0x00149400011a7983 */ /* 0x000ea20000300800 */
[----:B0-----:R-:W-:Y:S01]  /*523f0*/  PRMT R10, R9, 0x7632, R10 ;  /* 0x00007632090a7816 */ /* 0x001fe2000000000a */
[----:B------:R-:W-:-:S05]  /*52400*/  IMAD.WIDE R4, R8, 0x2, R2 ;  /* 0x0000000208047825 */ /* 0x000fca00078e0202 */
[----:B------:R0:W-:Y:S01]  /*52410*/  @P2 STG.E.U16 [R4.64], R10 ;  /* 0x0000000a04002986 */ /* 0x0001e2000c101506 */
[----:B---3--:R-:W-:-:S03]  /*52420*/  ISETP.GE.AND P2, PT, R23, c[0x0][0x17c], PT ;  /* 0x00005f0017007a0c */ /* 0x008fc60003f46270 */
[----:B------:R-:W3:Y:S01]  /*52430*/  LDL.LU R23, [R1+0x1490] ;  /* 0x0014900001177983 */ /* 0x000ee20000300800 */
[----:B------:R-:W-:Y:S01]  /*52440*/  ISETP.LT.AND P6, PT, R28, c[0x0][0x178], !P3 ;  /* 0x00005e001c007a0c */ /* 0x000fe20005fc1270 */
[----:B------:R-:W-:Y:S01]  /*52450*/  IMAD.WIDE R8, R8, 0x2, R24 ;  /* 0x0000000208087825 */ /* 0x000fe200078e0218 */
[----:B------:R-:W-:Y:S02]  /*52460*/  PRMT R16, R10, 0x7632, R16 ;  /* 0x000076320a107816 */ /* 0x000fe40000000010 */
[C---:B------:R-:W-:Y:S01]  /*52470*/  ISETP.LT.AND P3, PT, R29.reuse, c[0x0][0x178], !P3 ;  /* 0x00005e001d007a0c */ /* 0x040fe20005f61270 */
[----:B------:R-:W-:Y:S02]  /*52480*/  IMAD.WIDE R12, R0, 0x2, R2 ;  /* 0x00000002000c7825 */ /* 0x000fe400078e0202 */
[----:B------:R1:W-:Y:S01]  /*52490*/  @P1 STG.E.U16 [R8.64], R16 ;  /* 0x0000001008001986 */ /* 0x0003e2000c101506 */
[----:B------:R-:W-:Y:S01]  /*524a0*/  ISETP.LT.AND P1, PT, R28, c[0x0][0x178], !P4 ;  /* 0x00005e001c007a0c */ /* 0x000fe20006721270 */
[----:B0-----:R-:W-:Y:S01]  /*524b0*/  IMAD.WIDE R4, R0, 0x2, R24 ;  /* 0x0000000200047825 */ /* 0x001fe200078e0218 */
[----:B------:R-:W-:-:S03]  /*524c0*/  ISETP.LT.AND P4, PT, R29, c[0x0][0x178], !P4 ;  /* 0x00005e001d007a0c */ /* 0x000fc60006781270 */
[----:B-----5:R0:W-:Y:S01]  /*524d0*/  @P6 STG.E.U16 [R12.64], R27 ;  /* 0x0000001b0c006986 */ /* 0x0201e2000c101506 */
[----:B------:R-:W-:Y:S02]  /*524e0*/  PRMT R10, R27, 0x7632, R10 ;  /* 0x000076321b0a7816 */ /* 0x000fe4000000000a */
[----:B-1----:R-:W-:Y:S01]  /*524f0*/  IADD3 R8, R0, c[0x0][0x198], RZ ;  /* 0x0000660000087a10 */ /* 0x002fe20007ffe0ff */
[----:B------:R1:W-:Y:S03]  /*52500*/  @P3 STG.E.U16 [R4.64], R18 ;  /* 0x0000001204003986 */ /* 0x0003e6000c101506 */
[C---:B------:R-:W-:Y:S01]  /*52510*/  IADD3 R0, R8.reuse, c[0x0][0x198], RZ ;  /* 0x0000660008007a10 */ /* 0x040fe20007ffe0ff */
[----:B0-----:R-:W4:Y:S01]  /*52520*/  LDL.LU R27, [R1+0x208] ;  /* 0x00020800011b7983 */ /* 0x001f220000300800 */
[----:B-1----:R-:W-:Y:S01]  /*52530*/  IMAD.WIDE R4, R8, 0x2, R2 ;  /* 0x0000000208047825 */ /* 0x002fe200078e0202 */
[----:B------:R-:W-:-:S03]  /*52540*/  PRMT R18, R18, 0x7632, R18 ;  /* 0x0000763212127816 */ /* 0x000fc60000000012 */
[----:B------:R-:W-:Y:S01]  /*52550*/  IMAD.WIDE R8, R8, 0x2, R24 ;  /* 0x0000000208087825 */ /* 0x000fe200078e0218 */
[----:B------:R-:W-:Y:S04]  /*52560*/  @P1 STG.E.U16 [R4.64], R10 ;  /* 0x0000000a04001986 */ /* 0x000fe8000c101506 */
[----:B------:R0:W-:Y:S01]  /*52570*/  @P4 STG.E.U16 [R8.64], R18 ;  /* 0x0000001208004986 */ /* 0x0001e2000c101506 */
[----:B--2---:R-:W-:-:S03]  /*52580*/  ISETP.GE.AND P3, PT, R26, c[0x0][0x17c], PT ;  /* 0x00005f001a007a0c */ /* 0x004fc60003f66270 */
[----:B------:R-:W2:Y:S01]  /*52590*/  LDL.LU R26, [R1+0x149c] ;  /* 0x00149c00011a7983 */ /* 0x000ea20000300800 */
[----:B---3--:R-:W-:-:S03]  /*525a0*/  ISETP.GE.AND P1, PT, R23, c[0x0][0x17c], PT ;  /* 0x00005f0017007a0c */ /* 0x008fc60003f26270 */
[----:B------:R-:W3:Y:S04]  /*525b0*/  LDL.LU R23, [R1+0x1498] ;  /* 0x0014980001177983 */ /* 0x000ee80000300800 */
[----:B0-----:R-:W5:Y:S01]  /*525c0*/  LDL.LU R9, [R1+0x218] ;  /* 0x0002180001097983 */ /* 0x001f620000300800 */
[----:B------:R-:W-:Y:S02]  /*525d0*/  ISETP.LT.AND P6, PT, R28, c[0x0][0x178], !P0 ;  /* 0x00005e001c007a0c */ /* 0x000fe400047c1270 */
[----:B------:R-:W-:Y:S01]  /*525e0*/  ISETP.LT.AND P0, PT, R29, c[0x0][0x178], !P0 ;  /* 0x00005e001d007a0c */ /* 0x000fe20004701270 */
[----:B------:R-:W-:Y:S01]  /*525f0*/  IMAD.WIDE R12, R0, 0x2, R2 ;  /* 0x00000002000c7825 */ /* 0x000fe200078e0202 */
[----:B------:R-:W-:Y:S02]  /*52600*/  ISETP.LT.AND P4, PT, R28, c[0x0][0x178], !P5 ;  /* 0x00005e001c007a0c */ /* 0x000fe40006f81270 */
[C---:B------:R-:W-:Y:S01]  /*52610*/  IADD3 R8, R0.reuse, c[0x0][0x198], RZ ;  /* 0x0000660000087a10 */ /* 0x040fe20007ffe0ff */
[----:B------:R-:W-:Y:S01]  /*52620*/  IMAD.WIDE R4, R0, 0x2, R24 ;  /* 0x0000000200047825 */ /* 0x000fe200078e0218 */
[----:B------:R-:W-:-:S02]  /*52630*/  PRMT R16, R17, 0x7632, R16 ;  /* 0x0000763211107816 */ /* 0x000fc40000000010 */
[----:B------:R-:W-:-:S03]  /*52640*/  ISETP.LT.AND P5, PT, R29, c[0x0][0x178], !P5 ;  /* 0x00005e001d007a0c */ /* 0x000fc60006fa1270 */
[----:B-----5:R-:W-:Y:S01]  /*52650*/  @P6 STG.E.U16 [R12.64], R9 ;  /* 0x000000090c006986 */ /* 0x020fe2000c101506 */
[----:B------:R-:W-:-:S03]  /*52660*/  PRMT R10, R9, 0x7632, R10 ;  /* 0x00007632090a7816 */ /* 0x000fc6000000000a */
[----:B------:R0:W-:Y:S01]  /*52670*/  @P0 STG.E.U16 [R4.64], R17 ;  /* 0x0000001104000986 */ /* 0x0001e2000c101506 */
[----:B--2---:R-:W-:Y:S01]  /*52680*/  ISETP.GE.AND P0, PT, R26, c[0x0][0x17c], PT ;  /* 0x00005f001a007a0c */ /* 0x004fe20003f06270 */
[----:B0-----:R-:W-:Y:S02]  /*52690*/  IMAD.WIDE R4, R8, 0x2, R2 ;  /* 0x0000000208047825 */ /* 0x001fe400078e0202 */
[----:B------:R-:W2:Y:S04]  /*526a0*/  LDL.LU R17, [R1+0x1f8] ;  /* 0x0001f80001117983 */ /* 0x000ea80000300800 */
[----:B------:R0:W-:Y:S01]  /*526b0*/  @P4 STG.E.U16 [R4.64], R10 ;  /* 0x0000000a04004986 */ /* 0x0001e2000c101506 */
[----:B---3--:R-:W-:-:S03]  /*526c0*/  ISETP.GE.AND P4, PT, R23, c[0x0][0x17c], PT ;  /* 0x00005f0017007a0c */ /* 0x008fc60003f86270 */
[----:B------:R-:W3:Y:S04]  /*526d0*/  LDL.LU R26, [R1+0x14a4] ;  /* 0x0014a400011a7983 */ /* 0x000ee80000300800 */
[----:B------:R-:W5:Y:S01]  /*526e0*/  LDL.LU R23, [R1+0x14a0] ;  /* 0x0014a00001177983 */ /* 0x000f620000300800 */
[----:B------:R-:W-:Y:S02]  /*526f0*/  ISETP.LT.AND P6, PT, R28, c[0x0][0x178], !P2 ;  /* 0x00005e001c007a0c */ /* 0x000fe400057c1270 */
[C---:B------:R-:W-:Y:S01]  /*52700*/  IADD3 R0, R8.reuse, c[0x0][0x198], RZ ;  /* 0x0000660008007a10 */ /* 0x040fe20007ffe0ff */
[----:B------:R-:W-:Y:S01]  /*52710*/  IMAD.WIDE R8, R8, 0x2, R24 ;  /* 0x0000000208087825 */ /* 0x000fe200078e0218 */
[----:B------:R-:W-:-:S04]  /*52720*/  ISETP.LT.AND P2, PT, R29, c[0x0][0x178], !P2 ;  /* 0x00005e001d007a0c */ /* 0x000fc80005741270 */
[----:B------:R1:W-:Y:S01]  /*52730*/  @P5 STG.E.U16 [R8.64], R16 ;  /* 0x0000001008005986 */ /* 0x0003e2000c101506 */
[----:B------:R-:W-:Y:S01]  /*52740*/  ISETP.LT.AND P5, PT, R28, c[0x0][0x178], !P3 ;  /* 0x00005e001c007a0c */ /* 0x000fe20005fa1270 */
[----:B------:R-:W-:-:S04]  /*52750*/  IMAD.WIDE R12, R0, 0x2, R2 ;  /* 0x00000002000c7825 */ /* 0x000fc800078e0202 */
[C---:B0-----:R-:W-:Y:S01]  /*52760*/  IMAD.WIDE R4, R0.reuse, 0x2, R24 ;  /* 0x0000000200047825 */ /* 0x041fe200078e0218 */
[----:B----4-:R-:W-:Y:S01]  /*52770*/  @P6 STG.E.U16 [R12.64], R27 ;  /* 0x0000001b0c006986 */ /* 0x010fe2000c101506 */
[----:B-1----:R-:W-:-:S03]  /*52780*/  IADD3 R8, R0, c[0x0][0x198], RZ ;  /* 0x0000660000087a10 */ /* 0x002fc60007ffe0ff */
[----:B------:R0:W-:Y:S02]  /*52790*/  @P2 STG.E.U16 [R4.64], R6 ;  /* 0x0000000604002986 */ /* 0x0001e4000c101506 */
[----:B0-----:R-:W-:Y:S01]  /*527a0*/  PRMT R6, R27, 0x7632, R6 ;  /* 0x000076321b067816 */ /* 0x001fe20000000006 */
[----:B------:R-:W-:Y:S01]  /*527b0*/  IMAD.WIDE R4, R8, 0x2, R2 ;  /* 0x0000000208047825 */ /* 0x000fe200078e0202 */
[----:B------:R-:W4:Y:S04]  /*527c0*/  LDL.LU R27, [R1+0x228] ;  /* 0x00022800011b7983 */ /* 0x000f280000300800 */
[----:B------:R0:W-:Y:S01]  /*527d0*/  @P5 STG.E.U16 [R4.64], R6 ;  /* 0x0000000604005986 */ /* 0x0001e2000c101506 */
[----:B---3--:R-:W-:-:S03]  /*527e0*/  ISETP.GE.AND P2, PT, R26, c[0x0][0x17c], PT ;  /* 0x00005f001a007a0c */ /* 0x008fc60003f46270 */
[----:B------:R-:W3:Y:S01]  /*527f0*/  LDL.LU R26, [R1+0x48] ;  /* 0x00004800011a7983 */ /* 0x000ee20000300800 */
[----:B-----5:R-:W-:-:S03]  /*52800*/  ISETP.GE.AND P5, PT, R23, c[0x0][0x17c], PT ;  /* 0x00005f0017007a0c */ /* 0x020fc60003fa6270 */
[----:B------:R-:W5:Y:S04]  /*52810*/  LDL.LU R23, [R1+0x14ac] ;  /* 0x0014ac0001177983 */ /* 0x000f680000300800 */
[----:B------:R-:W3:Y:S01]  /*52820*/  LDL.LU R16, [R1+0x14a8] ;  /* 0x0014a80001107983 */ /* 0x000ee20000300800 */
[----:B------:R-:W-:Y:S02]  /*52830*/  ISETP.LT.AND P3, PT, R29, c[0x0][0x178], !P3 ;  /* 0x00005e001d007a0c */ /* 0x000fe40005f61270 */
[----:B------:R-:W-:Y:S02]  /*52840*/  ISETP.LT.AND P6, PT, R28, c[0x0][0x178], !P1 ;  /* 0x00005e001c007a0c */ /* 0x000fe40004fc1270 */
[C---:B------:R-:W-:Y:S01]  /*52850*/  IADD3 R0, R8.reuse, c[0x0][0x198], RZ ;  /* 0x0000660008007a10 */ /* 0x040fe20007ffe0ff */
[----:B------:R-:W-:Y:S01]  /*52860*/  IMAD.WIDE R8, R8, 0x2, R24 ;  /* 0x0000000208087825 */ /* 0x000fe200078e0218 */
[----:B------:R-:W-:-:S02]  /*52870*/  PRMT R10, R6, 0x7632, R10 ;  /* 0x00007632060a7816 */ /* 0x000fc4000000000a */
[----:B------:R-:W-:Y:S01]  /*52880*/  ISETP.LT.AND P1, PT, R29, c[0x0][0x178], !P1 ;  /* 0x00005e001d007a0c */ /* 0x000fe20004f21270 */
[----:B------:R-:W-:-:S04]  /*52890*/  IMAD.WIDE R12, R0, 0x2, R2 ;  /* 0x00000002000c7825 */ /* 0x000fc800078e0202 */
[----:B------:R1:W-:Y:S01]  /*528a0*/  @P3 STG.E.U16 [R8.64], R10 ;  /* 0x0000000a08003986 */ /* 0x0003e2000c101506 */
[----:B------:R-:W-:Y:S01]  /*528b0*/  ISETP.LT.AND P3, PT, R28, c[0x0][0x178], !P0 ;  /* 0x00005e001c007a0c */ /* 0x000fe20004761270 */
[----:B0-----:R-:W-:Y:S02]  /*528c0*/  IMAD.WIDE R4, R0, 0x2, R24 ;  /* 0x0000000200047825 */ /* 0x001fe400078e0218 */
[----:B--2---:R0:W-:Y:S01]  /*528d0*/  @P6 STG.E.U16 [R12.64], R17 ;  /* 0x000000110c006986 */ /* 0x0041e2000c101506 */
[----:B------:R-:W-:-:S03]  /*528e0*/  PRMT R6, R17, 0x7632, R6 ;  /* 0x0000763211067816 */ /* 0x000fc60000000006 */
[----:B------:R2:W-:Y:S01]  /*528f0*/  @P1 STG.E.U16 [R4.64], R14 ;  /* 0x0000000e04001986 */ /* 0x0005e2000c101506 */
[----:B-1----:R-:W-:-:S03]  /*52900*/  IADD3 R8, R0, c[0x0][0x198], RZ ;  /* 0x0000660000087a10 */ /* 0x002fc60007ffe0ff */
[----:B0-----:R-:W4:Y:S02]  /*52910*/  LDL.LU R17, [R1+0x2c] ;  /* 0x00002c0001117983 */ /* 0x001f240000300800 */
[----:B--2---:R-:W-:-:S05]  /*52920*/  IMAD.WIDE R4, R8, 0x2, R2 ;  /* 0x0000000208047825 */ /* 0x004fca00078e0202 */
[----:B------:R0:W-:Y:S01]  /*52930*/  @P3 STG.E.U16 [R4.64], R6 ;  /* 0x0000000604003986 */ /* 0x0001e2000c101506 */
[----:B-----5:R-:W-:-:S03]  /*52940*/  ISETP.GE.AND P1, PT, R23, c[0x0][0x17c], PT ;  /* 0x00005f0017007a0c */ /* 0x020fc60003f26270 */
[----:B------:R-:W2:Y:S01]  /*52950*/  LDL.LU R23, [R1+0x14b4] ;  /* 0x0014b40001177983 */ /* 0x000ea20000300800 */
[----:B---3--:R-:W-:-:S03]  /*52960*/  ISETP.GE.AND P3, PT, R16, c[0x0][0x17c], PT ;  /* 0x00005f0010007a0c */ /* 0x008fc60003f66270 */
[----:B------:R-:W3:Y:S01]  /*52970*/  LDL.LU R16, [R1+0x14b0] ;  /* 0x0014b00001107983 */ /* 0x000ee20000300800 */
[C---:B------:R-:W-:Y:S02]  /*52980*/  ISETP.LT.AND P0, PT, R29.reuse, c[0x0][0x178], !P0 ;  /* 0x00005e001d007a0c */ /* 0x040fe40004701270 */
[----:B------:R-:W-:Y:S02]  /*52990*/  ISETP.LT.AND P6, PT, R28, c[0x0][0x178], !P4 ;  /* 0x00005e001c007a0c */ /* 0x000fe400067c1270 */
[C---:B------:R-:W-:Y:S01]  /*529a0*/  IADD3 R0, R8.reuse, c[0x0][0x198], RZ ;  /* 0x0000660008007a10 */ /* 0x040fe20007ffe0ff */
[----:B------:R-:W-:Y:S01]  /*529b0*/  IMAD.WIDE R8, R8, 0x2, R24 ;  /* 0x0000000208087825 */ /* 0x000fe200078e0218 */
[----:B------:R-:W-:Y:S02]  /*529c0*/  PRMT R10, R14, 0x7632, R10 ;  /* 0x000076320e0a7816 */ /* 0x000fe4000000000a */
[----:B------:R-:W-:Y:S01]  /*529d0*/  ISETP.LT.AND P4, PT, R29, c[0x0][0x178], !P4 ;  /* 0x00005e001d007a0c */ /* 0x000fe20006781270 */
[----:B------:R-:W-:-:S04]  /*529e0*/  IMAD.WIDE R12, R0, 0x2, R2 ;  /* 0x00000002000c7825 */ /* 0x000fc800078e0202 */
[----:B------:R1:W-:Y:S01]  /*529f0*/  @P0 STG.E.U16 [R8.64], R10 ;  /* 0x0000000a08000986 */ /* 0x0003e2000c101506 */
[----:B------:R-:W-:Y:S01]  /*52a00*/  ISETP.LT.AND P0, PT, R28, c[0x0][0x178], !P2 ;  /* 0x00005e001c007a0c */ /* 0x000fe20005701270 */
[----:B0-----:R-:W-:Y:S01]  /*52a10*/  IMAD.WIDE R4, R0, 0x2, R24 ;  /* 0x0000000200047825 */ /* 0x001fe200078e0218 */
[----:B------:R-:W-:Y:S01]  /*52a20*/  ISETP.LT.AND P2, PT, R29, c[0x0][0x178], !P2 ;  /* 0x00005e001d007a0c */ /* 0x000fe20005741270 */
[----:B----4-:R0:W-:Y:S01]  /*52a30*/  @P6 STG.E.U16 [R12.64], R27 ;  /* 0x0000001b0c006986 */ /* 0x0101e2000c101506 */
[----:B------:R-:W-:-:S03]  /*52a40*/  PRMT R6, R27, 0x7632, R6 ;  /* 0x000076321b067816 */ /* 0x000fc60000000006 */
[----:B------:R4:W-:Y:S01]  /*52a50*/  @P4 STG.E.U16 [R4.64], R26 ;  /* 0x0000001a04004986 */ /* 0x0009e2000c101506 */
[----:B-1----:R-:W-:Y:S02]  /*52a60*/  IADD3 R8, R0, c[0x0][0x198], RZ ;  /* 0x0000660000087a10 */ /* 0x002fe40007ffe0ff */
[----:B------:R-:W-:Y:S02]  /*52a70*/  PRMT R10, R26, 0x7632, R10 ;  /* 0x000076321a0a7816 */ /* 0x000fe4000000000a */
[C---:B------:R-:W-:Y:S01]  /*52a80*/  IADD3 R0, R8.reuse, c[0x0][0x198], RZ ;  /* 0x0000660008007a10 */ /* 0x040fe20007ffe0ff */
[----:B0-----:R-:W5:Y:S01]  /*52a90*/  LDL.LU R27, [R1+0x1bc] ;  /* 0x0001bc00011b7983 */ /* 0x001f620000300800 */
[----:B----4-:R-:W-:-:S03]  /*52aa0*/  IMAD.WIDE R4, R8, 0x2, R2 ;  /* 0x0000000208047825 */ /* 0x010fc600078e0202 */
[----:B------:R-:W4:Y:S01]  /*52ab0*/  LDL.LU R26, [R1+0x14b8] ;  /* 0x0014b800011a7983 */ /* 0x000f220000300800 */
[----:B------:R-:W-:-:S03]  /*52ac0*/  IMAD.WIDE R8, R8, 0x2, R24 ;  /* 0x0000000208087825 */ /* 0x000fc600078e0218 */
[----:B------:R-:W-:Y:S04]  /*52ad0*/  @P0 STG.E.U16 [R4.64], R6 ;  /* 0x0000000604000986 */ /* 0x000fe8000c101506 */
[----:B------:R0:W-:Y:S01]  /*52ae0*/  @P2 STG.E.U16 [R8.64], R10 ;  /* 0x0000000a08002986 */ /* 0x0001e2000c101506 */
[----:B--2---:R-:W-:-:S03]  /*52af0*/  ISETP.GE.AND P4, PT, R23, c[0x0][0x17c], PT ;  /* 0x00005f0017007a0c */ /* 0x004fc60003f86270 */
[----:B------:R-:W2:Y:S01]  /*52b00*/  LDL.LU R23, [R1+0x1640] ;  /* 0x0016400001177983 */ /* 0x000ea20000300800 */
[----:B---3--:R-:W-:-:S03]  /*52b10*/  ISETP.GE.AND P0, PT, R16, c[0x0][0x17c], PT ;  /* 0x00005f0010007a0c */ /* 0x008fc60003f06270 */
[----:B------:R-:W3:Y:S04]  /*52b20*/  LDL.LU R16, [R1+0x14bc] ;  /* 0x0014bc0001107983 */ /* 0x000ee80000300800 */
[----:B0-----:R-:W2:Y:S01]  /*52b30*/  LDL.LU R9, [R1+0x1cc] ;  /* 0x0001cc0001097983 */ /* 0x001ea20000300800 */
        /* <DEDUP_REMOVED lines=8> */
[----:B--2---:R0:W-:Y:S01]  /*52bc0*/  @P6 STG.E.U16 [R12.64], R9 ;  /* 0x000000090c006986 */ /* 0x0041e2000c101506 */
[----:B------:R-:W-:-:S03]  /*52bd0*/  PRMT R10, R9, 0x7632, R10 ;  /* 0x00007632090a7816 */ /* 0x000fc6000000000a */
[----:B------:R1:W-:Y:S01]  /*52be0*/  @P5 STG.E.U16 [R4.64], R17 ;  /* 0x0000001104005986 */ /* 0x0003e2000c101506 */
[----:B----4-:R-:W-:-:S03]  /*52bf0*/  ISETP.GE.AND P5, PT, R26, c[0x0][0x17c], PT ;  /* 0x00005f001a007a0c */ /* 0x010fc60003fa6270 */
[----:B------:R-:W2:Y:S01]  /*52c00*/  LDL.LU R26, [R1+0x1ec] ;  /* 0x0001ec00011a7983 */ /* 0x000ea20000300800 */
[----:B0-----:R-:W-:-:S04]  /*52c10*/  IMAD.WIDE R8, R6, 0x2, R24 ;  /* 0x0000000206087825 */ /* 0x001fc800078e0218 */
[----:B-1----:R-:W-:Y:S01]  /*52c20*/  IMAD.WIDE R4, R6, 0x2, R2 ;  /* 0x0000000206047825 */ /* 0x002fe200078e0202 */
[----:B------:R-:W4:Y:S04]  /*52c30*/  LDL.LU R17, [R1+0x14c0] ;  /* 0x0014c00001117983 */ /* 0x000f280000300800 */
[----:B------:R-:W-:Y:S04]  /*52c40*/  @P2 STG.E.U16 [R4.64], R10 ;  /* 0x0000000a04002986 */ /* 0x000fe8000c101506 */
[----:B------:R0:W-:Y:S04]  /*52c50*/  @P1 STG.E.U16 [R8.64], R14 ;  /* 0x0000000e08001986 */ /* 0x0001e8000c101506 */
[----:B0-----:R-:W2:Y:S01]  /*52c60*/  LDL.LU R14, [R1+0x14c4] ;  /* 0x0014c400010e7983 */ /* 0x001ea20000300800 */
[----:B------:R-:W-:-:S02]  /*52c70*/  ISETP.LT.AND P6, PT, R28, c[0x0][0x178], !P3 ;  /* 0x00005e001c007a0c */ /* 0x000fc40005fc1270 */
[----:B------:R-:W-:Y:S02]  /*52c80*/  ISETP.LT.AND P3, PT, R29, c[0x0][0x178], !P3 ;  /* 0x00005e001d007a0c */ /* 0x000fe40005f61270 */
[----:B------:R-:W-:-:S05]  /*52c90*/  IADD3 R0, R6, c[0x0][0x198], RZ ;  /* 0x0000660006007a10 */ /* 0x000fca0007ffe0ff */
[----:B------:R-:W-:-:S04]  /*52ca0*/  IMAD.WIDE R12, R0, 0x2, R2 ;  /* 0x00000002000c7825 */ /* 0x000fc800078e0202 */
[----:B------:R-:W-:Y:S01]  /*52cb0*/  IMAD.WIDE R4, R0, 0x2, R24 ;  /* 0x0000000200047825 */ /* 0x000fe200078e0218 */
[----:B---3--:R-:W-:Y:S01]  /*52cc0*/  ISETP.GE.AND P2, PT, R16, c[0x0][0x17c], PT ;  /* 0x00005f0010007a0c */ /* 0x008fe20003f46270 */
[----:B-----5:R0:W-:Y:S01]  /*52cd0*/  @P6 STG.E.U16 [R12.64], R27 ;  /* 0x0000001b0c006986 */ /* 0x0201e2000c101506 */
[----:B------:R-:W-:-:S03]  /*52ce0*/  PRMT R6, R27, 0x7632, R6 ;  /* 0x000076321b067816 */ /* 0x000fc60000000006 */
[----:B------:R-:W3:Y:S04]  /*52cf0*/  LDL.LU R16, [R1+0x14c8] ;  /* 0x0014c80001107983 */ /* 0x000ee80000300800 */
[----:B------:R1:W-:Y:S04]  /*52d00*/  @P3 STG.E.U16 [R4.64], R23 ;  /* 0x0000001704003986 */ /* 0x0003e8000c101506 */
[----:B0-----:R-:W5:Y:S01]  /*52d10*/  LDL.LU R27, [R1+0x1dc] ;  /* 0x0001dc00011b7983 */ /* 0x001f620000300800 */
[----:B--2---:R-:W-:-:S03]  /*52d20*/  ISETP.GE.AND P3, PT, R14, c[0x0][0x17c], PT ;  /* 0x00005f000e007a0c */ /* 0x004fc60003f66270 */
[----:B------:R-:W2:Y:S01]  /*52d30*/  LDL.LU R14, [R1+0x14cc] ;  /* 0x0014cc00010e7983 */ /* 0x000ea20000300800 */
[----:B------:R-:W-:Y:S02]  /*52d40*/  ISETP.LT.AND P1, PT, R28, c[0x0][0x178], !P4 ;  /* 0x00005e001c007a0c */ /* 0x000fe40006721270 */
[----:B------:R-:W-:Y:S02]  /*52d50*/  ISETP.LT.AND P4, PT, R29, c[0x0][0x178], !P4 ;  /* 0x00005e001d007a0c */ /* 0x000fe40006781270 */
[----:B------:R-:W-:Y:S02]  /*52d60*/  IADD3 R8, R0, c[0x0][0x198], RZ ;  /* 0x0000660000087a10 */ /* 0x000fe40007ffe0ff */
[----:B------:R-:W-:Y:S02]  /*52d70*/  ISETP.LT.AND P6, PT, R28, c[0x0][0x178], !P0 ;  /* 0x00005e001c007a0c */ /* 0x000fe400047c1270 */
[C---:B------:R-:W-:Y:S01]  /*52d80*/  IADD3 R0, R8.reuse, c[0x0][0x198], RZ ;  /* 0x0000660008007a10 */ /* 0x040fe20007ffe0ff */
[----:B-1----:R-:W-:Y:S01]  /*52d90*/  IMAD.WIDE R4, R8, 0x2, R2 ;  /* 0x0000000208047825 */ /* 0x002fe200078e0202 */
[----:B------:R-:W-:-:S02]  /*52da0*/  PRMT R10, R23, 0x7632, R10 ;  /* 0x00007632170a7816 */ /* 0x000fc4000000000a */
[----:B------:R-:W-:Y:S01]  /*52db0*/  ISETP.LT.AND P0, PT, R29, c[0x0][0x178], !P0 ;  /* 0x00005e001d007a0c */ /* 0x000fe20004701270 */
[----:B------:R-:W-:Y:S01]  /*52dc0*/  IMAD.WIDE R8, R8, 0x2, R24 ;  /* 0x0000000208087825 */ /* 0x000fe200078e0218 */
[----:B------:R0:W-:Y:S04]  /*52dd0*/  @P1 STG.E.U16 [R4.64], R6 ;  /* 0x0000000604001986 */ /* 0x0001e8000c101506 */
[----:B------:R-:W-:Y:S01]  /*52de0*/  @P4 STG.E.U16 [R8.64], R10 ;  /* 0x0000000a08004986 */ /* 0x000fe2000c101506 */
[----:B------:R-:W-:Y:S01]  /*52df0*/  ISETP.LT.AND P4, PT, R28, c[0x0][0x178], !P5 ;  /* 0x00005e001c007a0c */ /* 0x000fe20006f81270 */
[----:B------:R-:W-:-:S04]  /*52e00*/  IMAD.WIDE R12, R0, 0x2, R2 ;  /* 0x00000002000c7825 */ /* 0x000fc800078e0202 */
[C---:B0-----:R-:W-:Y:S01]  /*52e10*/  IMAD.WIDE R4, R0.reuse, 0x2, R24 ;  /* 0x0000000200047825 */ /* 0x041fe200078e0218 */
[----:B------:R-:W-:Y:S01]  /*52e20*/  IADD3 R6, R0, c[0x0][0x198], RZ ;  /* 0x0000660000067a10 */ /* 0x000fe20007ffe0ff */
[----:B------:R0:W-:Y:S04]  /*52e30*/  @P6 STG.E.U16 [R12.64], R26 ;  /* 0x0000001a0c006986 */ /* 0x0001e8000c101506 */
[----:B------:R1:W-:Y:S01]  /*52e40*/  @P0 STG.E.U16 [R4.64], R11 ;  /* 0x0000000b04000986 */ /* 0x0003e2000c101506 */
[----:B----4-:R-:W-:-:S03]  /*52e50*/  ISETP.GE.AND P1, PT, R17, c[0x0][0x17c], PT ;  /* 0x00005f0011007a0c */ /* 0x010fc60003f26270 */
[----:B------:R-:W4:Y:S01]  /*52e60*/  LDL.LU R17, [R1+0x21c] ;  /* 0x00021c0001117983 */ /* 0x000f220000300800 */
[----:B0-----:R-:W-:Y:S01]  /*52e70*/  PRMT R12, R26, 0x7632, R12 ;  /* 0x000076321a0c7816 */ /* 0x001fe2000000000c */
[----:B-1----:R-:W-:-:S05]  /*52e80*/  IMAD.WIDE R4, R6, 0x2, R2 ;  /* 0x0000000206047825 */ /* 0x002fca00078e0202 */
[----:B------:R0:W-:Y:S01]  /*52e90*/  @P4 STG.E.U16 [R4.64], R12 ;  /* 0x0000000c04004986 */ /* 0x0001e2000c101506 */
[----:B--2---:R-:W-:-:S03]  /*52ea0*/  ISETP.GE.AND P4, PT, R14, c[0x0][0x17c], PT ;  /* 0x00005f000e007a0c */ /* 0x004fc60003f86270 */
[----:B------:R-:W2:Y:S01]  /*52eb0*/  LDL.LU R14, [R1+0x14d4] ;  /* 0x0014d400010e7983 */ /* 0x000ea20000300800 */
[C---:B------:R-:W-:Y:S02]  /*52ec0*/  ISETP.LT.AND P5, PT, R29.reuse, c[0x0][0x178], !P5 ;  /* 0x00005e001d007a0c */ /* 0x040fe40006fa1270 */
[----:B------:R-:W-:Y:S01]  /*52ed0*/  ISETP.LT.AND P6, PT, R28, c[0x0][0x178], !P2 ;  /* 0x00005e001c007a0c */ /* 0x000fe200057c1270 */
[----:B------:R-:W4:Y:S01]  /*52ee0*/  LDL.LU R23, [R1+0x14d0] ;  /* 0x0014d00001177983 */ /* 0x000f220000300800 */
[----:B------:R-:W-:-:S03]  /*52ef0*/  ISETP.LT.AND P2, PT, R29, c[0x0][0x178], !P2 ;  /* 0x00005e001d007a0c */ /* 0x000fc60005741270 */
[----:B------:R-:W4:Y:S01]  /*52f00*/  LDL.LU R26, [R1+0x1c] ;  /* 0x00001c00011a7983 */ /* 0x000f220000300800 */
[C---:B------:R-:W-:Y:S01]  /*52f10*/  IADD3 R0, R6.reuse, c[0x0][0x198], RZ ;  /* 0x0000660006007a10 */ /* 0x040fe20007ffe0ff */
[----:B------:R-:W-:Y:S01]  /*52f20*/  IMAD.WIDE R8, R6, 0x2, R24 ;  /* 0x0000000206087825 */ /* 0x000fe200078e0218 */
[----:B------:R-:W-:-:S03]  /*52f30*/  PRMT R13, R11, 0x7632, R13 ;  /* 0x000076320b0d7816 */ /* 0x000fc6000000000d */
[----:B------:R-:W-:-:S04]  /*52f40*/  IMAD.WIDE R10, R0, 0x2, R2 ;  /* 0x00000002000a7825 */ /* 0x000fc800078e0202 */
[----:B0-----:R-:W-:Y:S01]  /*52f50*/  IMAD.WIDE R4, R0, 0x2, R24 ;  /* 0x0000000200047825 */ /* 0x001fe200078e0218 */
[----:B------:R-:W-:Y:S01]  /*52f60*/  @P5 STG.E.U16 [R8.64], R13 ;  /* 0x0000000d08005986 */ /* 0x000fe2000c101506 */
[----:B---3--:R-:W-:Y:S02]  /*52f70*/  ISETP.GE.AND P0, PT, R16, c[0x0][0x17c], PT ;  /* 0x00005f0010007a0c */ /* 0x008fe40003f06270 */
[----:B-----5:R-:W-:Y:S01]  /*52f80*/  PRMT R6, R27, 0x7632, R6 ;  /* 0x000076321b067816 */ /* 0x020fe20000000006 */
[----:B------:R0:W-:Y:S04]  /*52f90*/  @P6 STG.E.U16 [R10.64], R27 ;  /* 0x0000001b0a006986 */ /* 0x0001e8000c101506 */
[----:B------:R-:W3:Y:S04]  /*52fa0*/  LDL.LU R16, [R1+0x14d8] ;  /* 0x0014d80001107983 */ /* 0x000ee80000300800 */
[----:B------:R1:W-:Y:S04]  /*52fb0*/  @P2 STG.E.U16 [R4.64], R19 ;  /* 0x0000001304002986 */ /* 0x0003e8000c101506 */
[----:B0-----:R-:W5:Y:S01]  /*52fc0*/  LDL.LU R27, [R1+0x20c] ;  /* 0x00020c00011b7983 */ /* 0x001f620000300800 */
[----:B--2---:R-:W-:-:S03]  /*52fd0*/  ISETP.GE.AND P2, PT, R14, c[0x0][0x17c], PT ;  /* 0x00005f000e007a0c */ /* 0x004fc60003f46270 */
[----:B------:R-:W2:Y:S04]  /*52fe0*/  LDL.LU R14, [R1+0x14dc] ;  /* 0x0014dc00010e7983 */ /* 0x000ea80000300800 */
[----:B------:R-:W2:Y:S01]  /*52ff0*/  LDL.LU R13, [R1+0x14e0] ;  /* 0x0014e000010d7983 */ /* 0x000ea20000300800 */
[----:B------:R-:W-:Y:S02]  /*53000*/  ISETP.LT.AND P5, PT, R28, c[0x0][0x178], !P3 ;  /* 0x00005e001c007a0c */ /* 0x000fe40005fa1270 */
[----:B------:R-:W-:Y:S02]  /*53010*/  ISETP.LT.AND P3, PT, R29, c[0x0][0x178], !P3 ;  /* 0x00005e001d007a0c */ /* 0x000fe40005f61270 */
[----:B------:R-:W-:Y:S02]  /*53020*/  IADD3 R8, R0, c[0x0][0x198], RZ ;  /* 0x0000660000087a10 */ /* 0x000fe40007ffe0ff */
[----:B------:R-:W-:-:S02]  /*53030*/  ISETP.LT.AND P6, PT, R28, c[0x0][0x178], !P1 ;  /* 0x00005e001c007a0c */ /* 0x000fc40004fc1270 */
[----:B------:R-:W-:Y:S01]  /*53040*/  ISETP.LT.AND P1, PT, R29, c[0x0][0x178], !P1 ;  /* 0x00005e001d007a0c */ /* 0x000fe20004f21270 */
[C---:B-1----:R-:W-:Y:S01]  /*53050*/  IMAD.WIDE R4, R8.reuse, 0x2, R2 ;  /* 0x0000000208047825 */ /* 0x042fe200078e0202 */
[C---:B------:R-:W-:Y:S02]  /*53060*/  IADD3 R0, R8.reuse, c[0x0][0x198], RZ ;  /* 0x0000660008007a10 */ /* 0x040fe40007ffe0ff */
[----:B------:R-:W-:Y:S01]  /*53070*/  PRMT R12, R19, 0x7632, R12 ;  /* 0x00007632130c7816 */ /* 0x000fe2000000000c */
[----:B------:R-:W-:Y:S01]  /*53080*/  IMAD.WIDE R8, R8, 0x2, R24 ;  /* 0x0000000208087825 */ /* 0x000fe200078e0218 */
[----:B------:R0:W-:Y:S03]  /*53090*/  @P5 STG.E.U16 [R4.64], R6 ;  /* 0x0000000604005986 */ /* 0x0001e6000c101506 */
[----:B------:R-:W-:Y:S01]  /*530a0*/  IMAD.WIDE R10, R0, 0x2, R2 ;  /* 0x00000002000a7825 */ /* 0x000fe200078e0202 */
[----:B------:R1:W-:Y:S01]  /*530b0*/  @P3 STG.E.U16 [R8.64], R12 ;  /* 0x0000000c08003986 */ /* 0x0003e2000c101506 */
[----:B------:R-:W-:-:S02]  /*530c0*/  ISETP.LT.AND P3, PT, R28, c[0x0][0x178], !P0 ;  /* 0x00005e001c007a0c */ /* 0x000fc40004761270 */
[----:B------:R-:W-:Y:S01]  /*530d0*/  ISETP.LT.AND P0, PT, R29, c[0x0][0x178], !P0 ;  /* 0x00005e001d007a0c */ /* 0x000fe20004701270 */
[----:B----4-:R4:W-:Y:S01]  /*530e0*/  @P6 STG.E.U16 [R10.64], R17 ;  /* 0x000000110a006986 */ /* 0x0109e2000c101506 */
[C---:B0-----:R-:W-:Y:S01]  /*530f0*/  IMAD.WIDE R4, R0.reuse, 0x2, R24 ;  /* 0x0000000200047825 */ /* 0x041fe200078e0218 */
[----:B------:R-:W-:Y:S02]  /*53100*/  IADD3 R0, R0, c[0x0][0x198], RZ ;  /* 0x0000660000007a10 */ /* 0x000fe40007ffe0ff */
[----:B------:R-:W-:Y:S01]  /*53110*/  PRMT R6, R17, 0x7632, R6 ;  /* 0x0000763211067816 */ /* 0x000fe20000000006 */
[----:B-1----:R-:W2:Y:S04]  /*53120*/  LDL.LU R12, [R1+0x14e8] ;  /* 0x0014e800010c7983 */ /* 0x002ea80000300800 */
[----:B------:R0:W-:Y:S01]  /*53130*/  @P1 STG.E.U16 [R4.64], R26 ;  /* 0x0000001a04001986 */ /* 0x0001e2000c101506 */
[----:B------:R-:W-:Y:S01]  /*53140*/  ISETP.LT.AND P1, PT, R28, c[0x0][0x178], !P4 ;  /* 0x00005e001c007a0c */ /* 0x000fe20006721270 */
[----:B------:R-:W-:Y:S01]  /*53150*/  IMAD.WIDE R8, R0, 0x2, R24 ;  /* 0x0000000200087825 */ /* 0x000fe200078e0218 */
[----:B------:R-:W-:Y:S01]  /*53160*/  ISETP.LT.AND P4, PT, R29, c[0x0][0x178], !P4 ;  /* 0x00005e001d007a0c */ /* 0x000fe20006781270 */
[----:B----4-:R-:W4:Y:S01]  /*53170*/  LDL.LU R11, [R1+0x14e4] ;  /* 0x0014e400010b7983 */ /* 0x010f220000300800 */
[----:B------:R-:W-:Y:S01]  /*53180*/  PRMT R10, R26, 0x7632, R10 ;  /* 0x000076321a0a7816 */ /* 0x000fe2000000000a */
[C---:B0-----:R-:W-:Y:S01]  /*53190*/  IMAD.WIDE R4, R0.reuse, 0x2, R2 ;  /* 0x0000000200047825 */ /* 0x041fe200078e0202 */
[----:B------:R-:W-:-:S04]  /*531a0*/  IADD3 R0, R0, c[0x0][0x198], RZ ;  /* 0x0000660000007a10 */ /* 0x000fc80007ffe0ff */
[----:B------:R0:W-:Y:S04]  /*531b0*/  @P3 STG.E.U16 [R4.64], R6 ;  /* 0x0000000604003986 */ /* 0x0001e8000c101506 */
[----:B------:R1:W-:Y:S01]  /*531c0*/  @P0 STG.E.U16 [R8.64], R10 ;  /* 0x0000000a08000986 */ /* 0x0003e2000c101506 */
[----:B---3--:R-:W-:-:S03]  /*531d0*/  ISETP.GE.AND P6, PT, R16, c[0x0][0x17c], PT ;  /* 0x00005f0010007a0c */ /* 0x008fc60003fc6270 */
[----:B------:R-:W3:Y:S01]  /*531e0*/  LDL.LU R16, [R1+0x1fc] ;  /* 0x0001fc0001107983 */ /* 0x000ee20000300800 */
[----:B0-----:R-:W-:-:S04]  /*531f0*/  IMAD.WIDE R4, R0, 0x2, R2 ;  /* 0x0000000200047825 */ /* 0x001fc800078e0202 */
[----:B-1----:R-:W-:Y:S01]  /*53200*/  IMAD.WIDE R8, R0, 0x2, R24 ;  /* 0x0000000200087825 */ /* 0x002fe200078e0218 */
[----:B-----5:R0:W-:Y:S04]  /*53210*/  @P1 STG.E.U16 [R4.64], R27 ;  /* 0x0000001b04001986 */ /* 0x0201e8000c101506 */
[----:B------:R-:W-:Y:S01]  /*53220*/  @P4 STG.E.U16 [R8.64], R7 ;  /* 0x0000000708004986 */ /* 0x000fe2000c101506 */
[----:B--2---:R-:W-:-:S03]  /*53230*/  ISETP.GE.AND P4, PT, R13, c[0x0][0x17c], PT ;  /* 0x00005f000d007a0c */ /* 0x004fc60003f86270 */
[----:B------:R-:W2:Y:S01]  /*53240*/  LDL.LU R13, [R1+0x22c] ;  /* 0x00022c00010d7983 */ /* 0x000ea20000300800 */
[----:B------:R-:W-:Y:S02]  /*53250*/  IADD3 R6, R0, c[0x0][0x198], RZ ;  /* 0x0000660000067a10 */ /* 0x000fe40007ffe0ff */
[----:B------:R-:W-:Y:S02]  /*53260*/  PRMT R0, R27, 0x7632, R0 ;  /* 0x000076321b007816 */ /* 0x000fe40000000000 */
[----:B0-----:R-:W0:Y:S01]  /*53270*/  S2R R27, SR_TID.X ;  /* 0x00000000001b7919 */ /* 0x001e220000002100 */
[----:B------:R-:W-:Y:S02]  /*53280*/  ISETP.GE.AND P5, PT, R23, c[0x0][0x17c], PT ;  /* 0x00005f0017007a0c */ /* 0x000fe40003fa6270 */
[----:B------:R-:W-:Y:S01]  /*53290*/  ISETP.LT.AND P0, PT, R28, c[0x0][0x178], !P2 ;  /* 0x00005e001c007a0c */ /* 0x000fe20005701270 */
[----:B------:R-:W-:Y:S01]  /*532a0*/  IMAD.WIDE R4, R6, 0x2, R2 ;  /* 0x0000000206047825 */ /* 0x000fe200078e0202 */
[----:B------:R-:W-:Y:S01]  /*532b0*/  STL [R1+0x163c], R15 ;  /* 0x00163c0f01007387 */ /* 0x000fe20000100800 */
[----:B------:R-:W-:-:S02]  /*532c0*/  ISETP.GE.AND P3, PT, R14, c[0x0][0x17c], PT ;  /* 0x00005f000e007a0c */ /* 0x000fc40003f66270 */
[C---:B0-----:R-:W-:Y:S01]  /*532d0*/  IMAD.SHL.U32 R23, R27.reuse, 0x800, RZ ;  /* 0x000008001b177824 */ /* 0x041fe200078e00ff */
[----:B------:R-:W-:-:S04]  /*532e0*/  LOP3.LUT R17, R27, 0x7f, RZ, 0xc0, !PT ;  /* 0x0000007f1b117812 */ /* 0x000fc800078ec0ff */
[----:B------:R-:W-:-:S03]  /*532f0*/  LOP3.LUT R23, R23, 0x3000, RZ, 0xc0, !PT ;  /* 0x0000300017177812 */ /* 0x000fc600078ec0ff */
[----:B------:R-:W-:Y:S02]  /*53300*/  @P0 STG.E.U16 [R4.64], R0 ;  /* 0x0000000004000986 */ /* 0x000fe4000c101506 */
[----:B------:R-:W-:Y:S01]  /*53310*/  IMAD R23, R17, 0x10, R23 ;  /* 0x0000001011177824 */ /* 0x000fe200078e0217 */
[----:B------:R-:W-:Y:S01]  /*53320*/  ISETP.GE.AND P0, PT, R12, c[0x0][0x17c], PT ;  /* 0x00005f000c007a0c */ /* 0x000fe20003f06270 */
[----:B--2---:R-:W-:Y:S04]  /*53330*/  STL [R1+0x1638], R13 ;  /* 0x0016380d01007387 */ /* 0x004fe80000100800 */
[----:B------:R-:W0:Y:S04]  /*53340*/  LDS.128 R12, [R23] ;  /* 0x00000000170c7984 */ /* 0x000e280000000c00 */
[----:B------:R-:W2:Y:S04]  /*53350*/  LDL.LU R10, [R1+0x14ec] ;  /* 0x0014ec00010a7983 */ /* 0x000ea80000300800 */
[----:B------:R-:W5:Y:S04]  /*53360*/  LDL.LU R26, [R1+0x4c] ;  /* 0x00004c00011a7983 */ /* 0x000f680000300800 */
[----:B0-----:R-:W-:Y:S04]  /*53370*/  STL [R1+0x34], R13 ;  /* 0x0000340d01007387 */ /* 0x001fe80000100800 */
[----:B------:R0:W-:Y:S04]  /*53380*/  STL.64 [R1+0x38], R14 ;  /* 0x0000380e01007387 */ /* 0x0001e80000100a00 */
[----:B0-----:R-:W2:Y:S04]  /*53390*/  LDL.LU R15, [R1+0x163c] ;  /* 0x00163c00010f7983 */ /* 0x001ea80000300800 */
[----:B------:R-:W5:Y:S01]  /*533a0*/  LDL.LU R13, [R1+0x1638] ;  /* 0x00163800010d7983 */ /* 0x000f620000300800 */
[----:B------:R-:W-:-:S03]  /*533b0*/  IMAD.MOV.U32 R14, RZ, RZ, R12 ;  /* 0x000000ffff0e7224 */ /* 0x000fc600078e000c */
[----:B------:R-:W5:Y:S01]  /*533c0*/  LDL.LU R12, [R1+0x14f0] ;  /* 0x0014f000010c7983 */ /* 0x000f620000300800 */
[----:B------:R-:W-:Y:S02]  /*533d0*/  ISETP.LT.AND P2, PT, R29, c[0x0][0x178], !P2 ;  /* 0x00005e001d007a0c */ /* 0x000fe40005741270 */
[----:B------:R-:W-:Y:S02]  /*533e0*/  ISETP.LT.AND P1, PT, R28, c[0x0][0x178], !P5 ;  /* 0x00005e001c007a0c */ /* 0x000fe40006f21270 */
[C---:B------:R-:W-:Y:S02]  /*533f0*/  IADD3 R8, R6.reuse, c[0x0][0x198], RZ ;  /* 0x0000660006087a10 */ /* 0x040fe40007ffe0ff */
[----:B------:R-:W-:Y:S01]  /*53400*/  PRMT R9, R7, 0x7632, R9 ;  /* 0x0000763207097816 */ /* 0x000fe20000000009 */
[----:B------:R-:W-:-:S04]  /*53410*/  IMAD.WIDE R6, R6, 0x2, R24 ;  /* 0x0000000206067825 */ /* 0x000fc800078e0218 */
[----:B------:R-:W-:Y:S02]  /*53420*/  IMAD.WIDE R4, R8, 0x2, R2 ;  /* 0x0000000208047825 */ /* 0x000fe400078e0202 */
[----:B------:R0:W-:Y:S04]  /*53430*/  @P2 STG.E.U16 [R6.64], R9 ;  /* 0x0000000906002986 */ /* 0x0001e8000c101506 */
[----:B---3--:R1:W-:Y:S01]  /*53440*/  @P1 STG.E.U16 [R4.64], R16 ;  /* 0x0000001004001986 */ /* 0x0083e2000c101506 */
[----:B0-----:R-:W-:-:S03]  /*53450*/  PRMT R9, R16, 0x7632, R9 ;  /* 0x0000763210097816 */ /* 0x001fc60000000009 */
[----:B-1----:R-:W0:Y:S01]  /*53460*/  S2R R16, SR_TID.X ;  /* 0x0000000000107919 */ /* 0x002e220000002100 */
[C---:B------:R-:W-:Y:S02]  /*53470*/  ISETP.LT.AND P5, PT, R29.reuse, c[0x0][0x178], !P5 ;  /* 0x00005e001d007a0c */ /* 0x040fe40006fa1270 */
[----:B------:R-:W-:Y:S02]  /*53480*/  ISETP.LT.AND P2, PT, R28, c[0x0][0x178], !P6 ;  /* 0x00005e001c007a0c */ /* 0x000fe40007741270 */
[----:B------:R-:W-:Y:S01]  /*53490*/  ISETP.LT.AND P6, PT, R29, c[0x0][0x178], !P6 ;  /* 0x00005e001d007a0c */ /* 0x000fe200077c1270 */
[C---:B------:R-:W-:Y:S01]  /*534a0*/  IMAD.WIDE R4, R8.reuse, 0x2, R24 ;  /* 0x0000000208047825 */ /* 0x040fe200078e0218 */
[----:B------:R-:W-:Y:S02]  /*534b0*/  IADD3 R0, R8, c[0x0][0x198], RZ ;  /* 0x0000660008007a10 */ /* 0x000fe40007ffe0ff */
[C---:B0-----:R-:W-:Y:S01]  /*534c0*/  LOP3.LUT R19, R16.reuse, 0x7f, RZ, 0xc0, !PT ;  /* 0x0000007f10137812 */ /* 0x041fe200078ec0ff */
[----:B------:R-:W-:-:S05]  /*534d0*/  IMAD.SHL.U32 R16, R16, 0x800, RZ ;  /* 0x0000080010107824 */ /* 0x000fca00078e00ff */
[----:B------:R-:W-:Y:S01]  /*534e0*/  LOP3.LUT R16, R16, 0x3000, RZ, 0xc0, !PT ;  /* 0x0000300010107812 */ /* 0x000fe200078ec0ff */
[----:B------:R-:W-:-:S04]  /*534f0*/  IMAD.WIDE R6, R0, 0x2, R2 ;  /* 0x0000000200067825 */ /* 0x000fc800078e0202 */
[----:B------:R-:W-:Y:S01]  /*53500*/  IMAD R16, R19, 0x10, R16 ;  /* 0x0000001013107824 */ /* 0x000fe200078e0210 */
[----:B----4-:R-:W-:-:S04]  /*53510*/  ISETP.GE.AND P1, PT, R11, c[0x0][0x17c], PT ;  /* 0x00005f000b007a0c */ /* 0x010fc80003f26270 */
[----:B------:R-:W-:Y:S01]  /*53520*/  LOP3.LUT R16, R16, 0x20, RZ, 0x3c, !PT ;  /* 0x0000002010107812 */ /* 0x000fe200078e3cff */
[----:B--2---:R0:W-:Y:S01]  /*53530*/  @P5 STG.E.U16 [R4.64], R15 ;  /* 0x0000000f04005986 */ /* 0x0041e2000c101506 */
[----:B------:R-:W-:-:S03]  /*53540*/  PRMT R8, R15, 0x7632, R8 ;  /* 0x000076320f087816 */ /* 0x000fc60000000008 */
[----:B------:R1:W-:Y:S01]  /*53550*/  @P2 STG.E.U16 [R6.64], R9 ;  /* 0x0000000906002986 */ /* 0x0003e2000c101506 */
[----:B------:R-:W-:Y:S01]  /*53560*/  ISETP.GE.AND P2, PT, R10, c[0x0][0x17c], PT ;  /* 0x00005f000a007a0c */ /* 0x000fe20003f46270 */
[----:B0-----:R-:W-:-:S05]  /*53570*/  IMAD.WIDE R4, R0, 0x2, R24 ;  /* 0x0000000200047825 */ /* 0x001fca00078e0218 */
[----:B------:R5:W-:Y:S04]  /*53580*/  @P6 STG.E.U16 [R4.64], R8 ;  /* 0x0000000804006986 */ /* 0x000be8000c101506 */
[----:B------:R-:W0:Y:S01]  /*53590*/  LDS.128 R8, [R16] ;  /* 0x0000000010087984 */ /* 0x000e220000000c00 */
[----:B------:R-:W-:Y:S02]  /*535a0*/  ISETP.LT.AND P5, PT, R28, c[0x0][0x178], !P3 ;  /* 0x00005e001c007a0c */ /* 0x000fe40005fa1270 */
[----:B------:R-:W-:Y:S02]  /*535b0*/  ISETP.LT.AND P3, PT, R29, c[0x0][0x178], !P3 ;  /* 0x00005e001d007a0c */ /* 0x000fe40005f61270 */
[----:B------:R-:W-:-:S05]  /*535c0*/  IADD3 R0, R0, c[0x0][0x198], RZ ;  /* 0x0000660000007a10 */ /* 0x000fca0007ffe0ff */
[----:B-1----:R-:W-:Y:S01]  /*535d0*/  IMAD.WIDE R6, R0, 0x2, R2 ;  /* 0x0000000200067825 */ /* 0x002fe200078e0202 */
[----:B-----5:R-:W-:-:S04]  /*535e0*/  PRMT R4, R26, 0x7632, R4 ;  /* 0x000076321a047816 */ /* 0x020fc80000000004 */
[----:B------:R-:W-:Y:S01]  /*535f0*/  @P5 STG.E.U16 [R6.64], R13 ;  /* 0x0000000d06005986 */ /* 0x000fe2000c101506 */
[----:B------:R-:W-:Y:S02]  /*53600*/  ISETP.LT.AND P6, PT, R28, c[0x0][0x178], !P4 ;  /* 0x00005e001c007a0c */ /* 0x000fe400067c1270 */
[----:B------:R-:W-:Y:S02]  /*53610*/  ISETP.LT.AND P4, PT, R29, c[0x0][0x178], !P4 ;  /* 0x00005e001d007a0c */ /* 0x000fe40006781270 */
[----:B------:R-:W-:Y:S01]  /*53620*/  PRMT R5, R13, 0x7632, R5 ;  /* 0x000076320d057816 */ /* 0x000fe20000000005 */
[----:B0-----:R0:W-:Y:S01]  /*53630*/  STL [R1+0x4], R9 ;  /* 0x0000040901007387 */ /* 0x0011e20000100800 */
[----:B------:R-:W-:Y:S02]  /*53640*/  IMAD.MOV.U32 R19, RZ, RZ, R8 ;  /* 0x000000ffff137224 */ /* 0x000fe400078e0008 */
[----:B0-----:R-:W-:-:S05]  /*53650*/  IMAD.WIDE R8, R0, 0x2, R24 ;  /* 0x0000000200087825 */ /* 0x001fca00078e0218 */
[----:B------:R0:W-:Y:S04]  /*53660*/  @P3 STG.E.U16 [R8.64], R26 ;  /* 0x0000001a08003986 */ /* 0x0001e8000c101506 */
[----:B------:R1:W-:Y:S01]  /*53670*/  STL.64 [R1+0x8], R10 ;  /* 0x0000080a01007387 */ /* 0x0003e20000100a00 */
[----:B0-----:R-:W-:-:S03]  /*53680*/  IMAD.SHL.U32 R26, R27, 0x800, RZ ;  /* 0x000008001b1a7824 */ /* 0x001fc600078e00ff */
[----:B------:R-:W2:Y:S02]  /*53690*/  LDL.LU R16, [R1+0x50] ;  /* 0x0000500001107983 */ /* 0x000ea40000300800 */
[----:B------:R-:W-:Y:S02]  /*536a0*/  LOP3.LUT R26, R26, 0x3000, RZ, 0xc0, !PT ;  /* 0x000030001a1a7812 */ /* 0x000fe400078ec0ff */
[----:B-1----:R-:W-:-:S03]  /*536b0*/  IADD3 R10, R0, c[0x0][0x198], RZ ;  /* 0x00006600000a7a10 */ /* 0x002fc60007ffe0ff */
[----:B------:R-:W-:Y:S01]  /*536c0*/  IMAD R26, R17, 0x10, R26 ;  /* 0x00000010111a7824 */ /* 0x000fe200078e021a */
[C---:B------:R-:W-:Y:S01]  /*536d0*/  IADD3 R0, R10.reuse, c[0x0][0x198], RZ ;  /* 0x000066000a007a10 */ /* 0x040fe20007ffe0ff */
[----:B------:R-:W-:-:S03]  /*536e0*/  IMAD.WIDE R6, R10, 0x2, R2 ;  /* 0x000000020a067825 */ /* 0x000fc600078e0202 */
[----:B------:R-:W-:Y:S01]  /*536f0*/  LOP3.LUT R26, R26, 0x40, RZ, 0x3c, !PT ;  /* 0x000000401a1a7812 */ /* 0x000fe200078e3cff */
[----:B------:R-:W-:Y:S01]  /*53700*/  IMAD.WIDE R10, R10, 0x2, R24 ;  /* 0x000000020a0a7825 */ /* 0x000fe200078e0218 */
[----:B------:R-:W-:Y:S01]  /*53710*/  ISETP.GE.AND P3, PT, R12, c[0x0][0x17c], PT ;  /* 0x00005f000c007a0c */ /* 0x000fe20003f66270 */
[----:B------:R-:W-:Y:S04]  /*53720*/  @P6 STG.E.U16 [R6.64], R5 ;  /* 0x0000000506006986 */ /* 0x000fe8000c101506 */
[----:B------:R-:W3:Y:S04]  /*53730*/  LDL.LU R12, [R1+0x14f4] ;  /* 0x0014f400010c7983 */ /* 0x000ee80000300800 */
[----:B------:R-:W-:Y:S04]  /*53740*/  @P4 STG.E.U16 [R10.64], R4 ;  /* 0x000000040a004986 */ /* 0x000fe8000c101506 */
[----:B------:R-:W0:Y:S01]  /*53750*/  LDS.128 R4, [R26] ;  /* 0x000000001a047984 */ /* 0x000e220000000c00 */
[----:B------:R-:W-:-:S02]  /*53760*/  ISETP.LT.AND P5, PT, R28, c[0x0][0x178], !P0 ;  /* 0x00005e001c007a0c */ /* 0x000fc400047a1270 */
[----:B------:R-:W-:Y:S01]  /*53770*/  ISETP.LT.AND P0, PT, R29, c[0x0][0x178], !P0 ;  /* 0x00005e001d007a0c */ /* 0x000fe20004701270 */
[----:B------:R-:W4:Y:S04]  /*53780*/  LDL.LU R15, [R1+0x14f8] ;  /* 0x0014f800010f7983 */ /* 0x000f280000300800 */
[----:B------:R-:W5:Y:S04]  /*53790*/  LDL.LU R29, [R1+0x60] ;  /* 0x00006000011d7983 */ /* 0x000f680000300800 */
[----:B0-----:R0:W-:Y:S04]  /*537a0*/  STL [R1+0x1630], R5 ;  /* 0x0016300501007387 */ /* 0x0011e80000100800 */
[----:B0-----:R-:W4:Y:S04]  /*537b0*/  LDL R5, [R1+0x7c8] ;  /* 0x0007c80001057983 */ /* 0x001f280000100800 */
[----:B------:R-:W-:Y:S04]  /*537c0*/  STL [R1+0x15ec], R6 ;  /* 0x0015ec0601007387 */ /* 0x000fe80000100800 */
[----:B------:R0:W-:Y:S04]  /*537d0*/  STL [R1+0x15e8], R7 ;  /* 0x0015e80701007387 */ /* 0x0001e80000100800 */
[----:B0-----:R-:W5:Y:S01]  /*537e0*/  LDL.LU R7, [R1+0x14fc] ;  /* 0x0014fc0001077983 */ /* 0x001f620000300800 */
[----:B------:R-:W-:-:S02]  /*537f0*/  IMAD.SHL.U32 R6, R27, 0x800, RZ ;  /* 0x000008001b067824 */ /* 0x000fc400078e00ff */
[----:B------:R-:W-:Y:S01]  /*53800*/  IMAD.WIDE R8, R0, 0x2, R2 ;  /* 0x0000000200087825 */ /* 0x000fe200078e0202 */
[----:B------:R-:W-:Y:S02]  /*53810*/  ISETP.LT.AND P6, PT, R28, c[0x0][0x178], !P1 ;  /* 0x00005e001c007a0c */ /* 0x000fe40004fc1270 */
[----:B------:R-:W-:-:S05]  /*53820*/  LOP3.LUT R6, R6, 0x3000, RZ, 0xc0, !PT ;  /* 0x0000300006067812 */ /* 0x000fca00078ec0ff */
[----:B------:R-:W-:-:S05]  /*53830*/  IMAD R6, R17, 0x10, R6 ;  /* 0x0000001011067824 */ /* 0x000fca00078e0206 */
[----:B------:R-:W-:Y:S02]  /*53840*/  LOP3.LUT R6, R6, 0x60, RZ, 0x3c, !PT ;  /* 0x0000006006067812 */ /* 0x000fe400078e3cff */
[----:B------:R-:W-:Y:S01]  /*53850*/  PRMT R18, R14, 0x7632, R18 ;  /* 0x000076320e127816 */ /* 0x000fe20000000012 */
[----:B--2---:R0:W-:Y:S02]  /*53860*/  @P5 STG.E.U16 [R8.64], R16 ;  /* 0x0000001008005986 */ /* 0x0041e4000c101506 */
[----:B0-----:R-:W-:Y:S02]  /*53870*/  IADD3 R8, R0, c[0x0][0x198], RZ ;  /* 0x0000660000087a10 */ /* 0x001fe40007ffe0ff */
[----:B------:R-:W-:-:S03]  /*53880*/  PRMT R9, R16, 0x7632, R9 ;  /* 0x0000763210097816 */ /* 0x000fc60000000009 */
[----:B------:R-:W-:Y:S01]  /*53890*/  IMAD.WIDE R10, R8, 0x2, R2 ;  /* 0x00000002080a7825 */ /* 0x000fe200078e0202 */
[----:B---3--:R-:W-:-:S03]  /*538a0*/  ISETP.GE.AND P4, PT, R12, c[0x0][0x17c], PT ;  /* 0x00005f000c007a0c */ /* 0x008fc60003f86270 */
[----:B------:R-:W-:Y:S01]  /*538b0*/  IMAD.WIDE R12, R0, 0x2, R24 ;  /* 0x00000002000c7825 */ /* 0x000fe200078e0218 */
[----:B------:R-:W-:-:S04]  /*538c0*/  IADD3 R0, R8, c[0x0][0x198], RZ ;  /* 0x0000660008007a10 */ /* 0x000fc80007ffe0ff */
[----:B------:R0:W-:Y:S04]  /*538d0*/  @P0 STG.E.U16 [R12.64], R14 ;  /* 0x0000000e0c000986 */ /* 0x0001e8000c101506 */
[----:B------:R-:W-:Y:S01]  /*538e0*/  @P6 STG.E.U16 [R10.64], R9 ;  /* 0x000000090a006986 */ /* 0x000fe2000c101506 */
[----:B0-----:R-:W-:-:S03]  /*538f0*/  IMAD.WIDE R12, R8, 0x2, R24 ;  /* 0x00000002080c7825 */ /* 0x001fc600078e0218 */
[----:B------:R-:W0:Y:S01]  /*53900*/  LDS.128 R8, [R6] ;  /* 0x0000000006087984 */ /* 0x000e220000000c00 */
[----:B------:R-:W-:-:S03]  /*53910*/  ISETP.LT.AND P5, PT, R28, c[0x0][0x178], !P2 ;  /* 0x00005e001c007a0c */ /* 0x000fc600057a1270 */
[----:B------:R-:W2:Y:S04]  /*53920*/  LDL.LU R28, [R1+0x1634] ;  /* 0x00163400011c7983 */ /* 0x000ea80000300800 */
[----:B------:R-:W3:Y:S01]  /*53930*/  LDL.LU R27, [R1+0x70] ;  /* 0x00007000011b7983 */ /* 0x000ee20000300800 */
[----:B----4-:R-:W-:Y:S02]  /*53940*/  ISETP.LT.AND P1, PT, R5, c[0x0][0x178], !P1 ;  /* 0x00005e0005007a0c */ /* 0x010fe40004f21270 */
[----:B-----5:R-:W-:Y:S02]  /*53950*/  ISETP.GE.AND P6, PT, R7, c[0x0][0x17c], PT ;  /* 0x00005f0007007a0c */ /* 0x020fe40003fc6270 */
[----:B------:R-:W4:Y:S04]  /*53960*/  LDL.LU R7, [R1+0x1504] ;  /* 0x0015040001077983 */ /* 0x000f280000300800 */
[----:B0-----:R0:W-:Y:S05]  /*53970*/  STL [R1+0x15f4], R10 ;  /* 0x0015f40a01007387 */ /* 0x0011ea0000100800 */
[----:B------:R1:W-:Y:S04]  /*53980*/  @P1 STG.E.U16 [R12.64], R18 ;  /* 0x000000120c001986 */ /* 0x0003e8000c101506 */
[----:B0-----:R-:W5:Y:S04]  /*53990*/  LDL R10, [R1+0x7c4] ;  /* 0x0007c400010a7983 */ /* 0x001f680000100800 */
[----:B------:R-:W-:Y:S04]  /*539a0*/  STL [R1+0x15f0], R11 ;  /* 0x0015f00b01007387 */ /* 0x000fe80000100800 */
[----:B-1----:R-:W2:Y:S01]  /*539b0*/  LDL.LU R13, [R1+0x1500] ;  /* 0x00150000010d7983 */ /* 0x002ea20000300800 */
[----:B------:R-:W-:-:S02]  /*539c0*/  ISETP.LT.AND P2, PT, R5, c[0x0][0x178], !P2 ;  /* 0x00005e0005007a0c */ /* 0x000fc40005741270 */
[----:B------:R-:W-:Y:S01]  /*539d0*/  ISETP.GE.AND P0, PT, R15, c[0x0][0x17c], PT ;  /* 0x00005f000f007a0c */ /* 0x000fe20003f06270 */
[----:B------:R-:W-:-:S04]  /*539e0*/  IMAD.WIDE R14, R0, 0x2, R2 ;  /* 0x00000002000e7825 */ /* 0x000fc800078e0202 */
[C---:B------:R-:W-:Y:S01]  /*539f0*/  IMAD.WIDE R16, R0.reuse, 0x2, R24 ;  /* 0x0000000200107825 */ /* 0x040fe200078e0218 */
[----:B------:R0:W-:Y:S05]  /*53a00*/  @P5 STG.E.U16 [R14.64], R29 ;  /* 0x0000001d0e005986 */ /* 0x0001ea000c101506 */
[----:B------:R1:W-:Y:S01]  /*53a10*/  @P2 STG.E.U16 [R16.64], R19 ;  /* 0x0000001310002986 */ /* 0x0003e2000c101506 */
[----:B0-----:R-:W-:-:S04]  /*53a20*/  IADD3 R14, R0, c[0x0][0x198], RZ ;  /* 0x00006600000e7a10 */ /* 0x001fc80007ffe0ff */
[----:B------:R-:W-:Y:S02]  /*53a30*/  IADD3 R0, R14, c[0x0][0x198], RZ ;  /* 0x000066000e007a10 */ /* 0x000fe40007ffe0ff */
[----:B------:R-:W-:Y:S02]  /*53a40*/  PRMT R21, R29, 0x7632, R21 ;  /* 0x000076321d157816 */ /* 0x000fe40000000015 */
[----:B------:R-:W-:Y:S01]  /*53a50*/  PRMT R20, R19, 0x7632, R20 ;  /* 0x0000763213147816 */ /* 0x000fe20000000014 */
[C---:B-1----:R-:W-:Y:S01]  /*53a60*/  IMAD.WIDE R16, R0.reuse, 0x2, R2 ;  /* 0x0000000200107825 */ /* 0x042fe200078e0202 */
[----:B------:R-:W4:Y:S03]  /*53a70*/  LDL.LU R29, [R1+0x90] ;  /* 0x00009000011d7983 */ /* 0x000f260000300800 */
[----:B------:R-:W-:Y:S01]  /*53a80*/  IMAD.WIDE R18, R0, 0x2, R24 ;  /* 0x0000000200127825 */ /* 0x000fe200078e0218 */
[----:B-----5:R-:W-:-:S02]  /*53a90*/  ISETP.LT.AND P2, PT, R10, c[0x0][0x178], !P3 ;  /* 0x00005e000a007a0c */ /* 0x020fc40005f41270 */
[C---:B------:R-:W-:Y:S02]  /*53aa0*/  ISETP.LT.AND P3, PT, R5.reuse, c[0x0][0x178], !P3 ;  /* 0x00005e0005007a0c */ /* 0x040fe40005f61270 */
[----:B------:R-:W-:Y:S02]  /*53ab0*/  ISETP.LT.AND P5, PT, R10, c[0x0][0x178], !P4 ;  /* 0x00005e000a007a0c */ /* 0x000fe400067a1270 */
[----:B------:R-:W-:Y:S02]  /*53ac0*/  ISETP.LT.AND P4, PT, R5, c[0x0][0x178], !P4 ;  /* 0x00005e0005007a0c */ /* 0x000fe40006781270 */
[----:B--2---:R-:W-:Y:S01]  /*53ad0*/  ISETP.GE.AND P1, PT, R13, c[0x0][0x17c], PT ;  /* 0x00005f000d007a0c */ /* 0x004fe20003f26270 */
[----:B------:R-:W-:-:S04]  /*53ae0*/  IMAD.WIDE R12, R14, 0x2, R2 ;  /* 0x000000020e0c7825 */ /* 0x000fc800078e0202 */
[----:B------:R-:W-:Y:S01]  /*53af0*/  IMAD.WIDE R14, R14, 0x2, R24 ;  /* 0x000000020e0e7825 */ /* 0x000fe200078e0218 */
[----:B------:R0:W-:Y:S04]  /*53b00*/  @P2 STG.E.U16 [R12.64], R21 ;  /* 0x000000150c002986 */ /* 0x0001e8000c101506 */
[----:B------:R-:W-:Y:S04]  /*53b10*/  @P3 STG.E.U16 [R14.64], R20 ;  /* 0x000000140e003986 */ /* 0x000fe8000c101506 */
[----:B---3--:R-:W-:Y:S04]  /*53b20*/  @P5 STG.E.U16 [R16.64], R27 ;  /* 0x0000001b10005986 */ /* 0x008fe8000c101506 */
[----:B------:R-:W-:Y:S04]  /*53b30*/  @P4 STG.E.U16 [R18.64], R4 ;  /* 0x0000000412004986 */ /* 0x000fe8000c101506 */
[----:B------:R-:W1:Y:S04]  /*53b40*/  LDS.128 R16, [R23+0x800] ;  /* 0x0008000017107984 */ /* 0x000e680000000c00 */
[----:B0-----:R-:W2:Y:S04]  /*53b50*/  LDL.LU R13, [R1+0x1508] ;  /* 0x00150800010d7983 */ /* 0x001ea80000300800 */
[----:B-1----:R-:W-:Y:S04]  /*53b60*/  STL [R1+0x24], R17 ;  /* 0x0000241101007387 */ /* 0x002fe80000100800 */
[----:B------:R-:W-:Y:S04]  /*53b70*/  STL [R1+0x2c], R19 ;  /* 0x00002c1301007387 */ /* 0x000fe80000100800 */
[----:B------:R-:W3:Y:S01]  /*53b80*/  LDL.LU R21, [R1+0x150c] ;  /* 0x00150c0001157983 */ /* 0x000ee20000300800 */
[----:B------:R-:W-:-:S02]  /*53b90*/  ISETP.LT.AND P4, PT, R10, c[0x0][0x178], !P0 ;  /* 0x00005e000a007a0c */ /* 0x000fc40004781270 */
[----:B------:R-:W-:Y:S02]  /*53ba0*/  IADD3 R14, R0, c[0x0][0x198], RZ ;  /* 0x00006600000e7a10 */ /* 0x000fe40007ffe0ff */
[----:B------:R-:W-:Y:S02]  /*53bb0*/  PRMT R20, R27, 0x7632, R20 ;  /* 0x000076321b147816 */ /* 0x000fe40000000014 */
[----:B------:R-:W-:Y:S02]  /*53bc0*/  ISETP.LT.AND P0, PT, R5, c[0x0][0x178], !P0 ;  /* 0x00005e0005007a0c */ /* 0x000fe40004701270 */
[----:B------:R-:W-:Y:S02]  /*53bd0*/  IADD3 R0, R14, c[0x0][0x198], RZ ;  /* 0x000066000e007a10 */ /* 0x000fe40007ffe0ff */
[----:B------:R-:W-:Y:S02]  /*53be0*/  PRMT R4, R4, 0x7632, R4 ;  /* 0x0000763204047816 */ /* 0x000fe40000000004 */
[----:B----4-:R-:W-:Y:S01]  /*53bf0*/  ISETP.GE.AND P2, PT, R7, c[0x0][0x17c], PT ;  /* 0x00005f0007007a0c */ /* 0x010fe20003f46270 */
[----:B------:R-:W-:-:S05]  /*53c00*/  IMAD.MOV.U32 R7, RZ, RZ, R18 ;  /* 0x000000ffff077224 */ /* 0x000fca00078e0012 */
[----:B------:R0:W-:Y:S04]  /*53c10*/  STL [R1+0x15f8], R7 ;  /* 0x0015f80701007387 */ /* 0x0001e80000100800 */
[----:B------:R-:W4:Y:S04]  /*53c20*/  LDL.LU R27, [R1+0xb0] ;  /* 0x0000b000011b7983 */ /* 0x000f280000300800 */
[----:B0-----:R-:W5:Y:S01]  /*53c30*/  LDL.LU R7, [R1+0x1510] ;  /* 0x0015100001077983 */ /* 0x001f620000300800 */
[----:B--2---:R-:W-:Y:S01]  /*53c40*/  ISETP.GE.AND P3, PT, R13, c[0x0][0x17c], PT ;  /* 0x00005f000d007a0c */ /* 0x004fe20003f66270 */
[----:B------:R-:W-:-:S05]  /*53c50*/  IMAD.WIDE R12, R14, 0x2, R2 ;  /* 0x000000020e0c7825 */ /* 0x000fca00078e0202 */
[----:B------:R0:W-:Y:S01]  /*53c60*/  @P4 STG.E.U16 [R12.64], R20 ;  /* 0x000000140c004986 */ /* 0x0001e2000c101506 */
[----:B---3--:R-:W-:-:S03]  /*53c70*/  ISETP.GE.AND P4, PT, R21, c[0x0][0x17c], PT ;  /* 0x00005f0015007a0c */ /* 0x008fc60003f86270 */
[----:B------:R-:W0:Y:S01]  /*53c80*/  S2R R21, SR_TID.X ;  /* 0x0000000000157919 */ /* 0x000e220000002100 */
[----:B------:R-:W-:Y:S01]  /*53c90*/  IMAD.WIDE R14, R14, 0x2, R24 ;  /* 0x000000020e0e7825 */ /* 0x000fe200078e0218 */
[----:B0-----:R-:W-:-:S03]  /*53ca0*/  LOP3.LUT R13, R21, 0x7f, RZ, 0xc0, !PT ;  /* 0x0000007f150d7812 */ /* 0x001fc600078ec0ff */
[----:B------:R-:W-:-:S05]  /*53cb0*/  IMAD.SHL.U32 R21, R21, 0x800, RZ ;  /* 0x0000080015157824 */ /* 0x000fca00078e00ff */
[----:B------:R-:W-:-:S05]  /*53cc0*/  LOP3.LUT R21, R21, 0x3000, RZ, 0xc0, !PT ;  /* 0x0000300015157812 */ /* 0x000fca00078ec0ff */
[----:B------:R-:W-:Y:S01]  /*53cd0*/  IMAD R21, R13, 0x10, R21 ;  /* 0x000000100d157824 */ /* 0x000fe200078e0215 */
[----:B------:R-:W-:Y:S04]  /*53ce0*/  @P0 STG.E.U16 [R14.64], R4 ;  /* 0x000000040e000986 */ /* 0x000fe8000c101506 */
[----:B------:R-:W-:-:S05]  /*53cf0*/  LOP3.LUT R21, R21, 0x20, RZ, 0x3c, !PT ;  /* 0x0000002015157812 */ /* 0x000fca00078e3cff */
[----:B------:R-:W0:Y:S04]  /*53d00*/  LDS.128 R12, [R21+0x800] ;  /* 0x00080000150c7984 */ /* 0x000e280000000c00 */
[----:B0-----:R0:W-:Y:S04]  /*53d10*/  STL.64 [R1+0x1600], R14 ;  /* 0x0016000e01007387 */ /* 0x0011e80000100a00 */
[----:B0-----:R-:W2:Y:S01]  /*53d20*/  LDL.LU R15, [R1+0x1514] ;  /* 0x00151400010f7983 */ /* 0x001ea20000300800 */
[----:B------:R-:W-:Y:S02]  /*53d30*/  ISETP.LT.AND P5, PT, R10, c[0x0][0x178], !P6 ;  /* 0x00005e000a007a0c */ /* 0x000fe400077a1270 */
[----:B------:R-:W-:Y:S01]  /*53d40*/  ISETP.LT.AND P6, PT, R5, c[0x0][0x178], !P6 ;  /* 0x00005e0005007a0c */ /* 0x000fe200077c1270 */
[----:B------:R-:W-:-:S02]  /*53d50*/  IMAD.MOV.U32 R23, RZ, RZ, R16 ;  /* 0x000000ffff177224 */ /* 0x000fc400078e0010 */
[----:B------:R-:W-:-:S04]  /*53d60*/  IMAD.WIDE R16, R0, 0x2, R2 ;  /* 0x0000000200107825 */ /* 0x000fc800078e0202 */
[----:B------:R-:W-:Y:S01]  /*53d70*/  IMAD.WIDE R18, R0, 0x2, R24 ;  /* 0x0000000200127825 */ /* 0x000fe200078e0218 */
[----:B------:R-:W-:-:S03]  /*53d80*/  PRMT R22, R29, 0x7632, R22 ;  /* 0x000076321d167816 */ /* 0x000fc60000000016 */
[----:B------:R0:W-:Y:S04]  /*53d90*/  @P5 STG.E.U16 [R16.64], R29 ;  /* 0x0000001d10005986 */ /* 0x0001e8000c101506 */
[----:B------:R1:W-:Y:S04]  /*53da0*/  @P6 STG.E.U16 [R18.64], R8 ;  /* 0x0000000812006986 */ /* 0x0003e8000c101506 */
[----:B0-----:R-:W3:Y:S01]  /*53db0*/  LDL.LU R29, [R1+0xc0] ;  /* 0x0000c000011d7983 */ /* 0x001ee20000300800 */
[----:B------:R-:W-:Y:S02]  /*53dc0*/  ISETP.LT.AND P0, PT, R10, c[0x0][0x178], !P1 ;  /* 0x00005e000a007a0c */ /* 0x000fe40004f01270 */
[----:B------:R-:W-:-:S02]  /*53dd0*/  ISETP.LT.AND P1, PT, R5, c[0x0][0x178], !P1 ;  /* 0x00005e0005007a0c */ /* 0x000fc40004f21270 */
[----:B------:R-:W-:Y:S02]  /*53de0*/  IADD3 R4, R0, c[0x0][0x198], RZ ;  /* 0x0000660000047a10 */ /* 0x000fe40007ffe0ff */
[----:B-1----:R-:W-:-:S03]  /*53df0*/  PRMT R8, R8, 0x7632, R8 ;  /* 0x0000763208087816 */ /* 0x002fc60000000008 */
[----:B------:R-:W-:-:S04]  /*53e00*/  IMAD.WIDE R16, R4, 0x2, R2 ;  /* 0x0000000204107825 */ /* 0x000fc800078e0202 */
[----:B------:R-:W-:Y:S01]  /*53e10*/  IMAD.WIDE R18, R4, 0x2, R24 ;  /* 0x0000000204127825 */ /* 0x000fe200078e0218 */
[----:B------:R-:W-:Y:S01]  /*53e20*/  @P0 STG.E.U16 [R16.64], R22 ;  /* 0x0000001610000986 */ /* 0x000fe2000c101506 */
[----:B--2---:R-:W-:-:S03]  /*53e30*/  ISETP.GE.AND P6, PT, R15, c[0x0][0x17c], PT ;  /* 0x00005f000f007a0c */ /* 0x004fc60003fc6270 */
[----:B------:R-:W2:Y:S04]  /*53e40*/  LDL.LU R15, [R1+0x151c] ;  /* 0x00151c00010f7983 */ /* 0x000ea80000300800 */
[----:B------:R-:W-:Y:S04]  /*53e50*/  @P1 STG.E.U16 [R18.64], R8 ;  /* 0x0000000812001986 */ /* 0x000fe8000c101506 */
[----:B------:R-:W0:Y:S01]  /*53e60*/  LDS.128 R16, [R26+0x800] ;  /* 0x000800001a107984 */ /* 0x000e220000000c00 */
[----:B------:R-:W-:Y:S02]  /*53e70*/  ISETP.LT.AND P5, PT, R10, c[0x0][0x178], !P2 ;  /* 0x00005e000a007a0c */ /* 0x000fe400057a1270 */
[----:B------:R-:W-:Y:S01]  /*53e80*/  IADD3 R0, R4, c[0x0][0x198], RZ ;  /* 0x0000660004007a10 */ /* 0x000fe20007ffe0ff */
[----:B------:R-:W3:Y:S01]  /*53e90*/  LDL.LU R14, [R1+0x1518] ;  /* 0x00151800010e7983 */ /* 0x000ee20000300800 */
[----:B------:R-:W-:-:S03]  /*53ea0*/  ISETP.LT.AND P2, PT, R5, c[0x0][0x178], !P2 ;  /* 0x00005e0005007a0c */ /* 0x000fc60005741270 */
[----:B------:R-:W-:-:S06]  /*53eb0*/  IMAD.WIDE R20, R0, 0x2, R2 ;  /* 0x0000000200147825 */ /* 0x000fcc00078e0202 */
[----:B----4-:R1:W-:Y:S01]  /*53ec0*/  @P5 STG.E.U16 [R20.64], R27 ;  /* 0x0000001b14005986 */ /* 0x0103e2000c101506 */
[----:B-----5:R-:W-:Y:S01]  /*53ed0*/  ISETP.GE.AND P0, PT, R7, c[0x0][0x17c], PT ;  /* 0x00005f0007007a0c */ /* 0x020fe20003f06270 */
[----:B-1----:R-:W-:-:S05]  /*53ee0*/  IMAD.WIDE R20, R0, 0x2, R24 ;  /* 0x0000000200147825 */ /* 0x002fca00078e0218 */
[----:B------:R1:W-:Y:S04]  /*53ef0*/  @P2 STG.E.U16 [R20.64], R23 ;  /* 0x0000001714002986 */ /* 0x0003e8000c101506 */
[----:B0-----:R-:W-:Y:S04]  /*53f00*/  STL.64 [R1+0x1628], R16 ;  /* 0x0016281001007387 */ /* 0x001fe80000100a00 */
[----:B------:R-:W-:Y:S04]  /*53f10*/  STL.64 [R1+0x1608], R18 ;  /* 0x0016081201007387 */ /* 0x000fe80000100a00 */
[----:B------:R-:W4:Y:S01]  /*53f20*/  LDL.LU R7, [R1+0xa0] ;  /* 0x0000a00001077983 */ /* 0x000f220000300800 */
[----:B------:R-:W-:-:S02]  /*53f30*/  ISETP.LT.AND P1, PT, R10, c[0x0][0x178], !P3 ;  /* 0x00005e000a007a0c */ /* 0x000fc40005f21270 */
[----:B------:R-:W-:Y:S02]  /*53f40*/  ISETP.LT.AND P3, PT, R5, c[0x0][0x178], !P3 ;  /* 0x00005e0005007a0c */ /* 0x000fe40005f61270 */
[----:B------:R-:W-:Y:S02]  /*53f50*/  IADD3 R4, R0, c[0x0][0x198], RZ ;  /* 0x0000660000047a10 */ /* 0x000fe40007ffe0ff */
[----:B--2---:R-:W-:Y:S02]  /*53f60*/  ISETP.GE.AND P2, PT, R15, c[0x0][0x17c], PT ;  /* 0x00005f000f007a0c */ /* 0x004fe40003f46270 */
[----:B------:R-:W2:Y:S01]  /*53f70*/  LDL.LU R15, [R1+0x1520] ;  /* 0x00152000010f7983 */ /* 0x000ea20000300800 */
[----:B------:R-:W-:Y:S02]  /*53f80*/  ISETP.LT.AND P5, PT, R10, c[0x0][0x178], !P4 ;  /* 0x00005e000a007a0c */ /* 0x000fe400067a1270 */
[C---:B------:R-:W-:Y:S02]  /*53f90*/  IADD3 R0, R4.reuse, c[0x0][0x198], RZ ;  /* 0x0000660004007a10 */ /* 0x040fe40007ffe0ff */
[----:B------:R-:W-:Y:S01]  /*53fa0*/  PRMT R28, R27, 0x7632, R28 ;  /* 0x000076321b1c7816 */ /* 0x000fe2000000001c */
[----:B------:R-:W-:Y:S01]  /*53fb0*/  IMAD.WIDE R26, R4, 0x2, R2 ;  /* 0x00000002041a7825 */ /* 0x000fe200078e0202 */
[----:B------:R-:W-:-:S03]  /*53fc0*/  PRMT R8, R23, 0x7632, R8 ;  /* 0x0000763217087816 */ /* 0x000fc60000000008 */
[----:B-1----:R-:W-:Y:S01]  /*53fd0*/  IMAD.WIDE R20, R4, 0x2, R24 ;  /* 0x0000000204147825 */ /* 0x002fe200078e0218 */
[----:B------:R-:W-:Y:S03]  /*53fe0*/  @P1 STG.E.U16 [R26.64], R28 ;  /* 0x0000001c1a001986 */ /* 0x000fe6000c101506 */
[----:B------:R-:W-:Y:S01]  /*53ff0*/  IMAD.WIDE R22, R0, 0x2, R2 ;  /* 0x0000000200167825 */ /* 0x000fe200078e0202 */
[----:B------:R0:W-:Y:S04]  /*54000*/  @P3 STG.E.U16 [R20.64], R8 ;  /* 0x0000000814003986 */ /* 0x0001e8000c101506 */
[----:B---3--:R1:W-:Y:S04]  /*54010*/  @P5 STG.E.U16 [R22.64], R29 ;  /* 0x0000001d16005986 */ /* 0x0083e8000c101506 */
[----:B------:R-:W3:Y:S01]  /*54020*/  LDS.128 R20, [R6+0x800] ;  /* 0x0008000006147984 */ /* 0x000ee20000000c00 */
[----:B------:R-:W-:-:S02]  /*54030*/  ISETP.LT.AND P4, PT, R5, c[0x0][0x178], !P4 ;  /* 0x00005e0005007a0c */ /* 0x000fc40006781270 */
[----:B------:R-:W-:Y:S02]  /*54040*/  ISETP.LT.AND P3, PT, R10, c[0x0][0x178], !P6 ;  /* 0x00005e000a007a0c */ /* 0x000fe40007761270 */
[----:B------:R-:W-:Y:S02]  /*54050*/  ISETP.LT.AND P6, PT, R5, c[0x0][0x178], !P6 ;  /* 0x00005e0005007a0c */ /* 0x000fe400077c1270 */
[C---:B0-----:R-:W-:Y:S01]  /*54060*/  IADD3 R8, R0.reuse, c[0x0][0x198], RZ ;  /* 0x0000660000087a10 */ /* 0x041fe20007ffe0ff */
[----:B------:R-:W-:Y:S01]  /*54070*/  IMAD.WIDE R16, R0, 0x2, R24 ;  /* 0x0000000200107825 */ /* 0x000fe200078e0218 */
[----:B------:R-:W-:Y:S01]  /*54080*/  ISETP.LT.AND P5, PT, R10, c[0x0][0x178], !P0 ;  /* 0x00005e000a007a0c */ /* 0x000fe200047a1270 */
[----:B------:R-:W5:Y:S01]  /*54090*/  LDL.LU R5, [R1+0x1630] ;  /* 0x0016300001057983 */ /* 0x000f620000300800 */
[C---:B------:R-:W-:Y:S01]  /*540a0*/  IADD3 R4, R8.reuse, c[0x0][0x198], RZ ;  /* 0x0000660008047a10 */ /* 0x040fe20007ffe0ff */
[----:B------:R-:W-:Y:S01]  /*540b0*/  IMAD.WIDE R18, R8, 0x2, R2 ;  /* 0x0000000208127825 */ /* 0x000fe200078e0202 */
[----:B------:R-:W-:-:S02]  /*540c0*/  PRMT R11, R29, 0x7632, R11 ;  /* 0x000076321d0b7816 */ /* 0x000fc4000000000b */
[----:B------:R-:W-:Y:S01]  /*540d0*/  PRMT R0, R12, 0x7632, R0 ;  /* 0x000076320c007816 */ /* 0x000fe20000000000 */
[----:B-1----:R-:W-:Y:S01]  /*540e0*/  IMAD.WIDE R28, R8, 0x2, R24 ;  /* 0x00000002081c7825 */ /* 0x002fe200078e0218 */
[----:B------:R-:W-:Y:S01]  /*540f0*/  ISETP.GE.AND P1, PT, R14, c[0x0][0x17c], PT ;  /* 0x00005f000e007a0c */ /* 0x000fe20003f26270 */
[----:B------:R0:W-:Y:S02]  /*54100*/  @P4 STG.E.U16 [R16.64], R12 ;  /* 0x0000000c10004986 */ /* 0x0001e4000c101506 */
[----:B------:R-:W-:Y:S02]  /*54110*/  IMAD.WIDE R26, R4, 0x2, R2 ;  /* 0x00000002041a7825 */ /* 0x000fe400078e0202 */
[----:B------:R-:W-:Y:S04]  /*54120*/  @P3 STG.E.U16 [R18.64], R11 ;  /* 0x0000000b12003986 */ /* 0x000fe8000c101506 */
[----:B------:R-:W-:Y:S04]  /*54130*/  @P6 STG.E.U16 [R28.64], R0 ;  /* 0x000000001c006986 */ /* 0x000fe8000c101506 */
[----:B----4-:R-:W-:Y:S01]  /*54140*/  @P5 STG.E.U16 [R26.64], R7 ;  /* 0x000000071a005986 */ /* 0x010fe2000c101506 */
[----:B0-----:R-:W-:-:S03]  /*54150*/  PRMT R12, R7, 0x7632, R12 ;  /* 0x00007632070c7816 */ /* 0x001fc6000000000c */
[----:B---3--:R0:W-:Y:S04]  /*54160*/  STL [R1+0x15e4], R23 ;  /* 0x0015e41701007387 */ /* 0x0081e80000100800 */
[----:B0-----:R-:W3:Y:S04]  /*54170*/  LDL.LU R23, [R1+0x7c8] ;  /* 0x0007c80001177983 */ /* 0x001ee80000300800 */
[----:B------:R-:W4:Y:S04]  /*54180*/  LDL.LU R14, [R1+0x1524] ;  /* 0x00152400010e7983 */ /* 0x000f280000300800 */
[----:B------:R-:W5:Y:S04]  /*54190*/  LDL.LU R6, [R1+0x80] ;  /* 0x0000800001067983 */ /* 0x000f680000300800 */
[----:B------:R-:W5:Y:S04]  /*541a0*/  LDL.LU.64 R16, [R1+0x1628] ;  /* 0x0016280001107983 */ /* 0x000f680000300a00 */
[----:B------:R-:W5:Y:S04]  /*541b0*/  LDL.LU R11, [R1+0x1528] ;  /* 0x00152800010b7983 */ /* 0x000f680000300800 */
[----:B------:R-:W5:Y:S01]  /*541c0*/  LDL.LU R7, [R1+0x152c] ;  /* 0x00152c0001077983 */ /* 0x000f620000300800 */
[----:B--2---:R-:W-:-:S03]  /*541d0*/  ISETP.GE.AND P4, PT, R15, c[0x0][0x17c], PT ;  /* 0x00005f000f007a0c */ /* 0x004fc60003f86270 */
[----:B------:R-:W2:Y:S01]  /*541e0*/  LDL.LU R15, [R1+0x54] ;  /* 0x00005400010f7983 */ /* 0x000ea20000300800 */
[----:B------:R-:W-:Y:S02]  /*541f0*/  ISETP.LT.AND P5, PT, R10, c[0x0][0x178], !P2 ;  /* 0x00005e000a007a0c */ /* 0x000fe400057a1270 */
[C---:B---3--:R-:W-:Y:S02]  /*54200*/  ISETP.LT.AND P0, PT, R23.reuse, c[0x0][0x178], !P0 ;  /* 0x00005e0017007a0c */ /* 0x048fe40004701270 */
[----:B------:R-:W-:Y:S02]  /*54210*/  ISETP.LT.AND P3, PT, R23, c[0x0][0x178], !P2 ;  /* 0x00005e0017007a0c */ /* 0x000fe40005761270 */
[----:B----4-:R-:W-:Y:S01]  /*54220*/  ISETP.GE.AND P2, PT, R14, c[0x0][0x17c], PT ;  /* 0x00005f000e007a0c */ /* 0x010fe20003f46270 */
[----:B--2---:R0:W-:Y:S04]  /*54230*/  STL [R1+0x1620], R15 ;  /* 0x0016200f01007387 */ /* 0x0041e80000100800 */
[----:B-----5:R-:W-:Y:S01]  /*54240*/  STL.64 [R1+0x1610], R16 ;  /* 0x0016101001007387 */ /* 0x020fe20000100a00 */
[----:B0-----:R-:W-:-:S05]  /*54250*/  IMAD.WIDE R14, R4, 0x2, R24 ;  /* 0x00000002040e7825 */ /* 0x001fca00078e0218 */
[----:B------:R0:W-:Y:S01]  /*54260*/  @P0 STG.E.U16 [R14.64], R16 ;  /* 0x000000100e000986 */ /* 0x0001e2000c101506 */
[----:B------:R-:W-:-:S03]  /*54270*/  ISETP.GE.AND P0, PT, R11, c[0x0][0x17c], PT ;  /* 0x00005f000b007a0c */ /* 0x000fc60003f06270 */
[----:B------:R-:W2:Y:S01]  /*54280*/  LDL.LU R11, [R1+0x1530] ;  /* 0x00153000010b7983 */ /* 0x000ea20000300800 */
[----:B------:R-:W-:Y:S02]  /*54290*/  IADD3 R8, R4, c[0x0][0x198], RZ ;  /* 0x0000660004087a10 */ /* 0x000fe40007ffe0ff */
[----:B------:R-:W-:Y:S02]  /*542a0*/  ISETP.LT.AND P6, PT, R10, c[0x0][0x178], !P1 ;  /* 0x00005e000a007a0c */ /* 0x000fe40004fc1270 */
[----:B------:R-:W-:Y:S02]  /*542b0*/  ISETP.LT.AND P1, PT, R23, c[0x0][0x178], !P1 ;  /* 0x00005e0017007a0c */ /* 0x000fe40004f21270 */
[C---:B------:R-:W-:Y:S01]  /*542c0*/  IADD3 R0, R8.reuse, c[0x0][0x198], RZ ;  /* 0x0000660008007a10 */ /* 0x040fe20007ffe0ff */
[----:B------:R-:W-:Y:S01]  /*542d0*/  IMAD.WIDE R18, R8, 0x2, R2 ;  /* 0x0000000208127825 */ /* 0x000fe200078e0202 */
[----:B------:R-:W-:-:S03]  /*542e0*/  PRMT R4, R16, 0x7632, R4 ;  /* 0x0000763210047816 */ /* 0x000fc60000000004 */
[----:B------:R-:W-:Y:S01]  /*542f0*/  IMAD.WIDE R28, R8, 0x2, R24 ;  /* 0x00000002081c7825 */ /* 0x000fe200078e0218 */
[----:B------:R1:W-:Y:S03]  /*54300*/  @P5 STG.E.U16 [R18.64], R12 ;  /* 0x0000000c12005986 */ /* 0x0003e6000c101506 */
[C---:B------:R-:W-:Y:S01]  /*54310*/  IMAD.WIDE R26, R0.reuse, 0x2, R2 ;  /* 0x00000002001a7825 */ /* 0x040fe200078e0202 */
[----:B------:R-:W-:Y:S03]  /*54320*/  @P3 STG.E.U16 [R28.64], R4 ;  /* 0x000000041c003986 */ /* 0x000fe6000c101506 */
[----:B0-----:R-:W-:Y:S01]  /*54330*/  IMAD.WIDE R14, R0, 0x2, R24 ;  /* 0x00000002000e7825 */ /* 0x001fe200078e0218 */
[----:B------:R0:W-:Y:S01]  /*54340*/  @P6 STG.E.U16 [R26.64], R6 ;  /* 0x000000061a006986 */ /* 0x0001e2000c101506 */
[----:B------:R-:W-:-:S03]  /*54350*/  ISETP.GE.AND P3, PT, R7, c[0x0][0x17c], PT ;  /* 0x00005f0007007a0c */ /* 0x000fc60003f66270 */
[----:B-1----:R-:W3:Y:S01]  /*54360*/  LDL.LU R19, [R1+0x34] ;  /* 0x0000340001137983 */ /* 0x002ee20000300800 */
[----:B------:R-:W-:-:S03]  /*54370*/  PRMT R12, R6, 0x7632, R12 ;  /* 0x00007632060c7816 */ /* 0x000fc6000000000c */
[----:B------:R1:W-:Y:S04]  /*54380*/  @P1 STG.E.U16 [R14.64], R20 ;  /* 0x000000140e001986 */ /* 0x0003e8000c101506 */
[----:B0-----:R-:W4:Y:S04]  /*54390*/  LDL.LU R6, [R1+0x1534] ;  /* 0x0015340001067983 */ /* 0x001f280000300800 */
[----:B------:R-:W5:Y:S04]  /*543a0*/  LDL.LU R7, [R1+0x64] ;  /* 0x0000640001077983 */ /* 0x000f680000300800 */
[----:B-1----:R-:W3:Y:S04]  /*543b0*/  LDL.LU R15, [R1+0x1620] ;  /* 0x00162000010f7983 */ /* 0x002ee80000300800 */
[----:B------:R0:W-:Y:S01]  /*543c0*/  STL.64 [R1+0x1618], R20 ;  /* 0x0016181401007387 */ /* 0x0001e20000100a00 */
[----:B--2---:R-:W-:-:S03]  /*543d0*/  ISETP.GE.AND P1, PT, R11, c[0x0][0x17c], PT ;  /* 0x00005f000b007a0c */ /* 0x004fc60003f26270 */
[----:B------:R-:W2:Y:S01]  /*543e0*/  LDL.LU R11, [R1+0x1538] ;  /* 0x00153800010b7983 */ /* 0x000ea20000300800 */
[----:B------:R-:W-:Y:S02]  /*543f0*/  ISETP.LT.AND P5, PT, R10, c[0x0][0x178], !P4 ;  /* 0x00005e000a007a0c */ /* 0x000fe400067a1270 */
[----:B------:R-:W-:Y:S01]  /*54400*/  ISETP.LT.AND P4, PT, R23, c[0x0][0x178], !P4 ;  /* 0x00005e0017007a0c */ /* 0x000fe20006781270 */
[----:B------:R-:W2:Y:S01]  /*54410*/  LDL.LU R14, [R1+0x4] ;  /* 0x00000400010e7983 */ /* 0x000ea20000300800 */
[----:B------:R-:W-:Y:S02]  /*54420*/  IADD3 R8, R0, c[0x0][0x198], RZ ;  /* 0x0000660000087a10 */ /* 0x000fe40007ffe0ff */
[----:B------:R-:W-:Y:S02]  /*54430*/  ISETP.LT.AND P6, PT, R10, c[0x0][0x178], !P2 ;  /* 0x00005e000a007a0c */ /* 0x000fe400057c1270 */
[C---:B------:R-:W-:Y:S01]  /*54440*/  IADD3 R4, R8.reuse, c[0x0][0x198], RZ ;  /* 0x0000660008047a10 */ /* 0x040fe20007ffe0ff */
[----:B------:R-:W-:Y:S01]  /*54450*/  IMAD.WIDE R16, R8, 0x2, R2 ;  /* 0x0000000208107825 */ /* 0x000fe200078e0202 */
[----:B------:R-:W-:-:S03]  /*54460*/  PRMT R0, R20, 0x7632, R0 ;  /* 0x0000763214007816 */ /* 0x000fc60000000000 */
[----:B------:R-:W-:Y:S01]  /*54470*/  IMAD.WIDE R28, R8, 0x2, R24 ;  /* 0x00000002081c7825 */ /* 0x000fe200078e0218 */
[----:B------:R-:W-:Y:S03]  /*54480*/  @P5 STG.E.U16 [R16.64], R12 ;  /* 0x0000000c10005986 */ /* 0x000fe6000c101506 */
[----:B------:R-:W-:Y:S01]  /*54490*/  IMAD.WIDE R26, R4, 0x2, R2 ;  /* 0x00000002041a7825 */ /* 0x000fe200078e0202 */
[C---:B------:R-:W-:Y:S01]  /*544a0*/  ISETP.LT.AND P2, PT, R23.reuse, c[0x0][0x178], !P2 ;  /* 0x00005e0017007a0c */ /* 0x040fe20005741270 */
[----:B------:R1:W-:Y:S01]  /*544b0*/  @P4 STG.E.U16 [R28.64], R0 ;  /* 0x000000001c004986 */ /* 0x0003e2000c101506 */
[----:B------:R-:W-:Y:S02]  /*544c0*/  ISETP.LT.AND P5, PT, R10, c[0x0][0x178], !P0 ;  /* 0x00005e000a007a0c */ /* 0x000fe400047a1270 */
[----:B------:R-:W-:Y:S01]  /*544d0*/  ISETP.LT.AND P4, PT, R23, c[0x0][0x178], !P0 ;  /* 0x00005e0017007a0c */ /* 0x000fe20004781270 */
[C---:B0-----:R-:W-:Y:S01]  /*544e0*/  IMAD.WIDE R20, R4.reuse, 0x2, R24 ;  /* 0x0000000204147825 */ /* 0x041fe200078e0218 */
[----:B-1----:R-:W-:Y:S01]  /*544f0*/  IADD3 R28, R4, c[0x0][0x198], RZ ;  /* 0x00006600041c7a10 */ /* 0x002fe20007ffe0ff */
[----:B---3--:R0:W-:Y:S01]  /*54500*/  @P6 STG.E.U16 [R26.64], R15 ;  /* 0x0000000f1a006986 */ /* 0x0081e2000c101506 */
[----:B------:R-:W-:-:S02]  /*54510*/  ISETP.LT.AND P6, PT, R10, c[0x0][0x178], !P3 ;  /* 0x00005e000a007a0c */ /* 0x000fc40005fc1270 */
[C---:B------:R-:W-:Y:S01]  /*54520*/  IADD3 R8, R28.reuse, c[0x0][0x198], RZ ;  /* 0x000066001c087a10 */ /* 0x040fe20007ffe0ff */
[C---:B------:R-:W-:Y:S01]  /*54530*/  IMAD.WIDE R16, R28.reuse, 0x2, R2 ;  /* 0x000000021c107825 */ /* 0x040fe200078e0202 */
[----:B------:R-:W-:Y:S02]  /*54540*/  PRMT R12, R15, 0x7632, R12 ;  /* 0x000076320f0c7816 */ /* 0x000fe4000000000c */
[----:B------:R-:W-:Y:S01]  /*54550*/  PRMT R0, R19, 0x7632, R0 ;  /* 0x0000763213007816 */ /* 0x000fe20000000000 */
[----:B------:R-:W-:Y:S01]  /*54560*/  IMAD.WIDE R28, R28, 0x2, R24 ;  /* 0x000000021c1c7825 */ /* 0x000fe200078e0218 */
[----:B----4-:R-:W-:Y:S01]  /*54570*/  ISETP.GE.AND P0, PT, R6, c[0x0][0x17c], PT ;  /* 0x00005f0006007a0c */ /* 0x010fe20003f06270 */
[----:B------:R1:W-:Y:S02]  /*54580*/  @P2 STG.E.U16 [R20.64], R19 ;  /* 0x0000001314002986 */ /* 0x0003e4000c101506 */
[----:B0-----:R-:W-:Y:S02]  /*54590*/  IMAD.WIDE R26, R8, 0x2, R2 ;  /* 0x00000002081a7825 */ /* 0x001fe400078e0202 */
[----:B------:R-:W3:Y:S04]  /*545a0*/  LDL.LU R6, [R1+0x74] ;  /* 0x0000740001067983 */ /* 0x000ee80000300800 */
[----:B------:R-:W4:Y:S04]  /*545b0*/  LDL.LU R15, [R1+0x153c] ;  /* 0x00153c00010f7983 */ /* 0x000f280000300800 */
[----:B------:R0:W-:Y:S04]  /*545c0*/  @P5 STG.E.U16 [R16.64], R12 ;  /* 0x0000000c10005986 */ /* 0x0001e8000c101506 */
[----:B-1----:R-:W4:Y:S04]  /*545d0*/  LDL.LU.64 R20, [R1+0x1618] ;  /* 0x0016180001147983 */ /* 0x002f280000300a00 */
[----:B------:R-:W-:Y:S04]  /*545e0*/  @P4 STG.E.U16 [R28.64], R0 ;  /* 0x000000001c004986 */ /* 0x000fe8000c101506 */
[----:B-----5:R1:W-:Y:S01]  /*545f0*/  @P6 STG.E.U16 [R26.64], R7 ;  /* 0x000000071a006986 */ /* 0x0203e2000c101506 */
[----:B0-----:R-:W-:-:S02]  /*54600*/  PRMT R12, R7, 0x7632, R12 ;  /* 0x00007632070c7816 */ /* 0x001fc4000000000c */
[----:B--2---:R-:W-:Y:S02]  /*54610*/  ISETP.GE.AND P2, PT, R11, c[0x0][0x17c], PT ;  /* 0x00005f000b007a0c */ /* 0x004fe40003f46270 */
[----:B------:R-:W2:Y:S04]  /*54620*/  LDL.LU R11, [R1+0x1540] ;  /* 0x00154000010b7983 */ /* 0x000ea80000300800 */
[----:B-1----:R-:W5:Y:S01]  /*54630*/  LDL.LU R7, [R1+0x1544] ;  /* 0x0015440001077983 */ /* 0x002f620000300800 */
[C---:B------:R-:W-:Y:S02]  /*54640*/  ISETP.LT.AND P3, PT, R23.reuse, c[0x0][0x178], !P3 ;  /* 0x00005e0017007a0c */ /* 0x040fe40005f61270 */
[----:B------:R-:W-:Y:S02]  /*54650*/  ISETP.LT.AND P5, PT, R10, c[0x0][0x178], !P1 ;  /* 0x00005e000a007a0c */ /* 0x000fe40004fa1270 */
[----:B------:R-:W-:-:S02]  /*54660*/  ISETP.LT.AND P4, PT, R23, c[0x0][0x178], !P1 ;  /* 0x00005e0017007a0c */ /* 0x000fc40004f81270 */
[C---:B------:R-:W-:Y:S01]  /*54670*/  IADD3 R28, R8.reuse, c[0x0][0x198], RZ ;  /* 0x00006600081c7a10 */ /* 0x040fe20007ffe0ff */
[----:B------:R-:W-:Y:S01]  /*54680*/  IMAD.WIDE R16, R8, 0x2, R24 ;  /* 0x0000000208107825 */ /* 0x000fe200078e0218 */
[----:B------:R-:W-:-:S03]  /*54690*/  ISETP.LT.AND P6, PT, R10, c[0x0][0x178], !P0 ;  /* 0x00005e000a007a0c */ /* 0x000fc600047c1270 */
[C---:B------:R-:W-:Y:S01]  /*546a0*/  IMAD.WIDE R18, R28.reuse, 0x2, R2 ;  /* 0x000000021c127825 */ /* 0x040fe200078e0202 */
[----:B------:R-:W-:Y:S01]  /*546b0*/  IADD3 R0, R28, c[0x0][0x198], RZ ;  /* 0x000066001c007a10 */ /* 0x000fe20007ffe0ff */
[----:B------:R-:W-:Y:S01]  /*546c0*/  @P3 STG.E.U16 [R16.64], R14 ;  /* 0x0000000e10003986 */ /* 0x000fe2000c101506 */
[----:B------:R-:W-:Y:S01]  /*546d0*/  PRMT R4, R14, 0x7632, R4 ;  /* 0x000076320e047816 */ /* 0x000fe20000000004 */
[----:B------:R-:W-:Y:S01]  /*546e0*/  IMAD.WIDE R28, R28, 0x2, R24 ;  /* 0x000000021c1c7825 */ /* 0x000fe200078e0218 */
[C---:B------:R-:W-:Y:S01]  /*546f0*/  ISETP.LT.AND P0, PT, R23.reuse, c[0x0][0x178], !P0 ;  /* 0x00005e0017007a0c */ /* 0x040fe20004701270 */
[----:B------:R0:W-:Y:S01]  /*54700*/  @P5 STG.E.U16 [R18.64], R12 ;  /* 0x0000000c12005986 */ /* 0x0001e2000c101506 */
[----:B------:R-:W-:Y:S01]  /*54710*/  ISETP.LT.AND P5, PT, R10, c[0x0][0x178], !P2 ;  /* 0x00005e000a007a0c */ /* 0x000fe200057a1270 */
[C---:B------:R-:W-:Y:S02]  /*54720*/  IMAD.WIDE R26, R0.reuse, 0x2, R2 ;  /* 0x00000002001a7825 */ /* 0x040fe400078e0202 */
[----:B------:R1:W-:Y:S01]  /*54730*/  @P4 STG.E.U16 [R28.64], R4 ;  /* 0x000000041c004986 */ /* 0x0003e2000c101506 */
[----:B------:R-:W-:Y:S01]  /*54740*/  ISETP.LT.AND P4, PT, R23, c[0x0][0x178], !P2 ;  /* 0x00005e0017007a0c */ /* 0x000fe20005781270 */
[C---:B0-----:R-:W-:Y:S01]  /*54750*/  IMAD.WIDE R18, R0.reuse, 0x2, R24 ;  /* 0x0000000200127825 */ /* 0x041fe200078e0218 */
[----:B-1----:R-:W-:-:S02]  /*54760*/  IADD3 R28, R0, c[0x0][0x198], RZ ;  /* 0x00006600001c7a10 */ /* 0x002fc40007ffe0ff */
[----:B------:R-:W-:Y:S01]  /*54770*/  PRMT R0, R5, 0x7632, R0 ;  /* 0x0000763205007816 */ /* 0x000fe20000000000 */
[----:B---3--:R0:W-:Y:S01]  /*54780*/  @P6 STG.E.U16 [R26.64], R6 ;  /* 0x000000061a006986 */ /* 0x0081e2000c101506 */
[----:B----4-:R-:W-:-:S03]  /*54790*/  ISETP.GE.AND P1, PT, R15, c[0x0][0x17c], PT ;  /* 0x00005f000f007a0c */ /* 0x010fc60003f26270 */
[----:B------:R-:W3:Y:S01]  /*547a0*/  LDL.LU R15, [R1+0x94] ;  /* 0x00009400010f7983 */ /* 0x000ee20000300800 */
[----:B------:R-:W-:-:S03]  /*547b0*/  PRMT R8, R6, 0x7632, R8 ;  /* 0x0000763206087816 */ /* 0x000fc60000000008 */
[----:B------:R-:W4:Y:S04]  /*547c0*/  LDL.LU.64 R16, [R1+0x1610] ;  /* 0x0016100001107983 */ /* 0x000f280000300a00 */
[----:B------:R-:W4:Y:S04]  /*547d0*/  LDL.LU R14, [R1+0x154c] ;  /* 0x00154c00010e7983 */ /* 0x000f280000300800 */
[----:B------:R1:W-:Y:S01]  /*547e0*/  @P0 STG.E.U16 [R18.64], R5 ;  /* 0x0000000512000986 */ /* 0x0003e2000c101506 */
[----:B--2---:R-:W-:-:S03]  /*547f0*/  ISETP.GE.AND P3, PT, R11, c[0x0][0x17c], PT ;  /* 0x00005f000b007a0c */ /* 0x004fc60003f66270 */
[----:B------:R-:W2:Y:S01]  /*54800*/  LDL.LU R11, [R1+0xb4] ;  /* 0x0000b400010b7983 */ /* 0x000ea20000300800 */
[----:B-----5:R-:W-:Y:S01]  /*54810*/  ISETP.GE.AND P2, PT, R7, c[0x0][0x17c], PT ;  /* 0x00005f0007007a0c */ /* 0x020fe20003f46270 */
[----:B0-----:R-:W-:Y:S02]  /*54820*/  IMAD.WIDE R6, R28, 0x2, R2 ;  /* 0x000000021c067825 */ /* 0x001fe400078e0202 */
[----:B-1----:R-:W5:Y:S04]  /*54830*/  LDL.LU.64 R18, [R1+0x1608] ;  /* 0x0016080001127983 */ /* 0x002f680000300a00 */
[----:B------:R-:W2:Y:S04]  /*54840*/  LDL.LU R5, [R1+0x1548] ;  /* 0x0015480001057983 */ /* 0x000ea80000300800 */
[----:B------:R0:W-:Y:S04]  /*54850*/  @P5 STG.E.U16 [R6.64], R8 ;  /* 0x0000000806005986 */ /* 0x0001e8000c101506 */
[----:B0-----:R-:W2:Y:S01]  /*54860*/  LDL.LU R6, [R1+0x1550] ;  /* 0x0015500001067983 */ /* 0x001ea20000300800 */
[----:B------:R-:W-:-:S02]  /*54870*/  ISETP.LT.AND P6, PT, R10, c[0x0][0x178], !P1 ;  /* 0x00005e000a007a0c */ /* 0x000fc40004fc1270 */
[C---:B------:R-:W-:Y:S01]  /*54880*/  IADD3 R4, R28.reuse, c[0x0][0x198], RZ ;  /* 0x000066001c047a10 */ /* 0x040fe20007ffe0ff */
[----:B------:R-:W-:Y:S01]  /*54890*/  IMAD.WIDE R28, R28, 0x2, R24 ;  /* 0x000000021c1c7825 */ /* 0x000fe200078e0218 */
[C---:B------:R-:W-:Y:S01]  /*548a0*/  ISETP.LT.AND P1, PT, R23.reuse, c[0x0][0x178], !P1 ;  /* 0x00005e0017007a0c */ /* 0x040fe20004f21270 */
[----:B------:R-:W5:Y:S02]  /*548b0*/  LDL.LU R7, [R1+0x24] ;  /* 0x0000240001077983 */ /* 0x000f640000300800 */
[----:B------:R-:W-:Y:S01]  /*548c0*/  IMAD.WIDE R26, R4, 0x2, R2 ;  /* 0x00000002041a7825 */ /* 0x000fe200078e0202 */
[----:B------:R-:W-:Y:S01]  /*548d0*/  ISETP.LT.AND P5, PT, R10, c[0x0][0x178], !P3 ;  /* 0x00005e000a007a0c */ /* 0x000fe20005fa1270 */
[----:B------:R-:W-:Y:S01]  /*548e0*/  @P4 STG.E.U16 [R28.64], R0 ;  /* 0x000000001c004986 */ /* 0x000fe2000c101506 */
[----:B------:R-:W-:Y:S02]  /*548f0*/  ISETP.LT.AND P4, PT, R23, c[0x0][0x178], !P3 ;  /* 0x00005e0017007a0c */ /* 0x000fe40005f81270 */
[----:B------:R-:W-:Y:S01]  /*54900*/  PRMT R8, R9, 0x7632, R8 ;  /* 0x0000763209087816 */ /* 0x000fe20000000008 */
[----:B---3--:R0:W-:Y:S01]  /*54910*/  @P6 STG.E.U16 [R26.64], R15 ;  /* 0x0000000f1a006986 */ /* 0x0081e2000c101506 */
[----:B------:R-:W-:-:S02]  /*54920*/  PRMT R12, R15, 0x7632, R12 ;  /* 0x000076320f0c7816 */ /* 0x000fc4000000000c */
[----:B----4-:R-:W-:Y:S01]  /*54930*/  ISETP.GE.AND P3, PT, R14, c[0x0][0x17c], PT ;  /* 0x00005f000e007a0c */ /* 0x010fe20003f66270 */
[----:B0-----:R-:W-:-:S05]  /*54940*/  IMAD.WIDE R14, R4, 0x2, R24 ;  /* 0x00000002040e7825 */ /* 0x001fca00078e0218 */
[----:B------:R0:W-:Y:S04]  /*54950*/  @P1 STG.E.U16 [R14.64], R9 ;  /* 0x000000090e001986 */ /* 0x0001e8000c101506 */
[----:B0-----:R-:W3:Y:S04]  /*54960*/  LDL.LU.64 R14, [R1+0x1600] ;  /* 0x00160000010e7983 */ /* 0x001ee80000300a00 */
[----:B------:R-:W4:Y:S01]  /*54970*/  LDL.LU R9, [R1+0x1554] ;  /* 0x0015540001097983 */ /* 0x000f220000300800 */
[----:B--2---:R-:W-:-:S03]  /*54980*/  ISETP.GE.AND P1, PT, R6, c[0x0][0x17c], PT ;  /* 0x00005f0006007a0c */ /* 0x004fc60003f26270 */
[----:B------:R-:W2:Y:S01]  /*54990*/  LDL.LU R6, [R1+0x1558] ;  /* 0x0015580001067983 */ /* 0x000ea20000300800 */
[----:B------:R-:W-:Y:S02]  /*549a0*/  ISETP.GE.AND P0, PT, R5, c[0x0][0x17c], PT ;  /* 0x00005f0005007a0c */ /* 0x000fe40003f06270 */
[----:B------:R-:W-:Y:S02]  /*549b0*/  IADD3 R5, R4, c[0x0][0x198], RZ ;  /* 0x0000660004057a10 */ /* 0x000fe40007ffe0ff */
[----:B------:R-:W-:Y:S02]  /*549c0*/  ISETP.LT.AND P6, PT, R10, c[0x0][0x178], !P2 ;  /* 0x00005e000a007a0c */ /* 0x000fe400057c1270 */
[----:B------:R-:W-:Y:S01]  /*549d0*/  ISETP.LT.AND P2, PT, R23, c[0x0][0x178], !P2 ;  /* 0x00005e0017007a0c */ /* 0x000fe20005741270 */
[C---:B------:R-:W-:Y:S01]  /*549e0*/  IMAD.WIDE R28, R5.reuse, 0x2, R2 ;  /* 0x00000002051c7825 */ /* 0x040fe200078e0202 */
[----:B------:R-:W-:-:S03]  /*549f0*/  IADD3 R0, R5, c[0x0][0x198], RZ ;  /* 0x0000660005007a10 */ /* 0x000fc60007ffe0ff */
[----:B------:R-:W-:Y:S01]  /*54a00*/  IMAD.WIDE R4, R5, 0x2, R24 ;  /* 0x0000000205047825 */ /* 0x000fe200078e0218 */
[----:B------:R0:W-:Y:S03]  /*54a10*/  @P5 STG.E.U16 [R28.64], R12 ;  /* 0x0000000c1c005986 */ /* 0x0001e6000c101506 */
[----:B------:R-:W-:Y:S01]  /*54a20*/  IMAD.WIDE R26, R0, 0x2, R2 ;  /* 0x00000002001a7825 */ /* 0x000fe200078e0202 */
[----:B------:R1:W-:Y:S01]  /*54a30*/  @P4 STG.E.U16 [R4.64], R8 ;  /* 0x0000000804004986 */ /* 0x0003e2000c101506 */
[----:B------:R-:W-:-:S03]  /*54a40*/  PRMT R16, R11, 0x7632, R16 ;  /* 0x000076320b107816 */ /* 0x000fc60000000010 */
[----:B------:R5:W-:Y:S01]  /*54a50*/  @P6 STG.E.U16 [R26.64], R11 ;  /* 0x0000000b1a006986 */ /* 0x000be2000c101506 */
[C---:B0-----:R-:W-:Y:S01]  /*54a60*/  IMAD.WIDE R28, R0.reuse, 0x2, R24 ;  /* 0x00000002001c7825 */ /* 0x041fe200078e0218 */
[----:B-1----:R-:W-:-:S04]  /*54a70*/  IADD3 R8, R0, c[0x0][0x198], RZ ;  /* 0x0000660000087a10 */ /* 0x002fc80007ffe0ff */
[----:B-----5:R0:W-:Y:S01]  /*54a80*/  @P2 STG.E.U16 [R28.64], R7 ;  /* 0x000000071c002986 */ /* 0x0201e2000c101506 */
[----:B------:R-:W-:-:S03]  /*54a90*/  PRMT R0, R7, 0x7632, R0 ;  /* 0x0000763207007816 */ /* 0x000fc60000000000 */
[----:B------:R-:W5:Y:S04]  /*54aa0*/  LDL.LU R11, [R1+0xa4] ;  /* 0x0000a400010b7983 */ /* 0x000f680000300800 */
[----:B0-----:R-:W3:Y:S04]  /*54ab0*/  LDL.LU R7, [R1+0x15f8] ;  /* 0x0015f80001077983 */ /* 0x001ee80000300800 */
[----:B------:R-:W3:Y:S04]  /*54ac0*/  LDL.LU R28, [R1+0x155c] ;  /* 0x00155c00011c7983 */ /* 0x000ee80000300800 */
[----:B------:R-:W5:Y:S01]  /*54ad0*/  LDL.LU R29, [R1+0xc4] ;  /* 0x0000c400011d7983 */ /* 0x000f620000300800 */
[----:B--2---:R-:W-:-:S03]  /*54ae0*/  ISETP.GE.AND P2, PT, R6, c[0x0][0x17c], PT ;  /* 0x00005f0006007a0c */ /* 0x004fc60003f46270 */
[----:B------:R-:W2:Y:S01]  /*54af0*/  LDL.LU R6, [R1+0x1560] ;  /* 0x0015600001067983 */ /* 0x000ea20000300800 */
[C---:B------:R-:W-:Y:S02]  /*54b00*/  ISETP.LT.AND P5, PT, R10.reuse, c[0x0][0x178], !P0 ;  /* 0x00005e000a007a0c */ /* 0x040fe400047a1270 */
[----:B------:R-:W-:Y:S02]  /*54b10*/  ISETP.LT.AND P4, PT, R23, c[0x0][0x178], !P0 ;  /* 0x00005e0017007a0c */ /* 0x000fe40004781270 */
[----:B------:R-:W-:Y:S02]  /*54b20*/  ISETP.LT.AND P6, PT, R10, c[0x0][0x178], !P3 ;  /* 0x00005e000a007a0c */ /* 0x000fe40005fc1270 */
[C---:B------:R-:W-:Y:S01]  /*54b30*/  IADD3 R12, R8.reuse, c[0x0][0x198], RZ ;  /* 0x00006600080c7a10 */ /* 0x040fe20007ffe0ff */
[C---:B------:R-:W-:Y:S01]  /*54b40*/  IMAD.WIDE R4, R8.reuse, 0x2, R2 ;  /* 0x0000000208047825 */ /* 0x040fe200078e0202 */
[----:B----4-:R-:W-:Y:S02]  /*54b50*/  ISETP.GE.AND P0, PT, R9, c[0x0][0x17c], PT ;  /* 0x00005f0009007a0c */ /* 0x010fe40003f06270 */
[----:B------:R-:W-:Y:S01]  /*54b60*/  ISETP.LT.AND P3, PT, R23, c[0x0][0x178], !P3 ;  /* 0x00005e0017007a0c */ /* 0x000fe20005f61270 */
[----:B------:R-:W-:-:S02]  /*54b70*/  IMAD.WIDE R8, R8, 0x2, R24 ;  /* 0x0000000208087825 */ /* 0x000fc400078e0218 */
[----:B------:R0:W-:Y:S02]  /*54b80*/  @P5 STG.E.U16 [R4.64], R16 ;  /* 0x0000001004005986 */ /* 0x0001e4000c101506 */
[----:B------:R-:W-:Y:S01]  /*54b90*/  IMAD.WIDE R26, R12, 0x2, R2 ;  /* 0x000000020c1a7825 */ /* 0x000fe200078e0202 */
[----:B------:R-:W-:Y:S01]  /*54ba0*/  ISETP.LT.AND P5, PT, R10, c[0x0][0x178], !P1 ;  /* 0x00005e000a007a0c */ /* 0x000fe20004fa1270 */
[----:B------:R-:W-:Y:S01]  /*54bb0*/  @P4 STG.E.U16 [R8.64], R0 ;  /* 0x0000000008004986 */ /* 0x000fe2000c101506 */
[----:B------:R-:W-:Y:S02]  /*54bc0*/  ISETP.LT.AND P4, PT, R23, c[0x0][0x178], !P1 ;  /* 0x00005e0017007a0c */ /* 0x000fe40004f81270 */
[----:B---3--:R-:W-:Y:S01]  /*54bd0*/  ISETP.GE.AND P1, PT, R28, c[0x0][0x17c], PT ;  /* 0x00005f001c007a0c */ /* 0x008fe20003f26270 */
[----:B-----5:R1:W-:Y:S01]  /*54be0*/  @P6 STG.E.U16 [R26.64], R29 ;  /* 0x0000001d1a006986 */ /* 0x0203e2000c101506 */
[----:B0-----:R-:W-:Y:S01]  /*54bf0*/  PRMT R16, R29, 0x7632, R16 ;  /* 0x000076321d107816 */ /* 0x001fe20000000010 */
[----:B-1----:R-:W-:-:S05]  /*54c00*/  IMAD.WIDE R28, R12, 0x2, R24 ;  /* 0x000000020c1c7825 */ /* 0x002fca00078e0218 */
[----:B------:R0:W-:Y:S04]  /*54c10*/  @P3 STG.E.U16 [R28.64], R13 ;  /* 0x0000000d1c003986 */ /* 0x0001e8000c101506 */
[----:B0-----:R-:W3:Y:S04]  /*54c20*/  LDL.LU R28, [R1+0x1564] ;  /* 0x00156400011c7983 */ /* 0x001ee80000300800 */
[----:B------:R-:W4:Y:S01]  /*54c30*/  LDL.LU R29, [R1+0x84] ;  /* 0x00008400011d7983 */ /* 0x000f220000300800 */
[----:B--2---:R-:W-:-:S03]  /*54c40*/  ISETP.GE.AND P3, PT, R6, c[0x0][0x17c], PT ;  /* 0x00005f0006007a0c */ /* 0x004fc60003f66270 */
[----:B------:R-:W2:Y:S01]  /*54c50*/  LDL.LU R6, [R1+0x1568] ;  /* 0x0015680001067983 */ /* 0x000ea20000300800 */
[----:B------:R-:W-:Y:S02]  /*54c60*/  IADD3 R8, R12, c[0x0][0x198], RZ ;  /* 0x000066000c087a10 */ /* 0x000fe40007ffe0ff */
[----:B------:R-:W-:Y:S02]  /*54c70*/  ISETP.LT.AND P6, PT, R10, c[0x0][0x178], !P0 ;  /* 0x00005e000a007a0c */ /* 0x000fe400047c1270 */
[C---:B------:R-:W-:Y:S01]  /*54c80*/  IADD3 R0, R8.reuse, c[0x0][0x198], RZ ;  /* 0x0000660008007a10 */ /* 0x040fe20007ffe0ff */
[----:B------:R-:W-:Y:S01]  /*54c90*/  IMAD.WIDE R4, R8, 0x2, R2 ;  /* 0x0000000208047825 */ /* 0x000fe200078e0202 */
[----:B------:R-:W-:-:S03]  /*54ca0*/  PRMT R12, R13, 0x7632, R12 ;  /* 0x000076320d0c7816 */ /* 0x000fc6000000000c */
[----:B------:R-:W-:Y:S01]  /*54cb0*/  IMAD.WIDE R8, R8, 0x2, R24 ;  /* 0x0000000208087825 */ /* 0x000fe200078e0218 */
[----:B------:R0:W-:Y:S03]  /*54cc0*/  @P5 STG.E.U16 [R4.64], R16 ;  /* 0x0000001004005986 */ /* 0x0001e6000c101506 */
[----:B------:R-:W-:Y:S01]  /*54cd0*/  IMAD.WIDE R26, R0, 0x2, R2 ;  /* 0x00000002001a7825 */ /* 0x000fe200078e0202 */
[C---:B------:R-:W-:Y:S01]  /*54ce0*/  ISETP.LT.AND P0, PT, R23.reuse, c[0x0][0x178], !P0 ;  /* 0x00005e0017007a0c */ /* 0x040fe20004701270 */
[----:B------:R1:W-:Y:S01]  /*54cf0*/  @P4 STG.E.U16 [R8.64], R12 ;  /* 0x0000000c08004986 */ /* 0x0003e2000c101506 */
[C---:B------:R-:W-:Y:S02]  /*54d00*/  ISETP.LT.AND P5, PT, R10.reuse, c[0x0][0x178], !P2 ;  /* 0x00005e000a007a0c */ /* 0x040fe400057a1270 */
[----:B------:R-:W-:Y:S01]  /*54d10*/  ISETP.LT.AND P4, PT, R23, c[0x0][0x178], !P2 ;  /* 0x00005e0017007a0c */ /* 0x000fe20005781270 */
[----:B------:R5:W-:Y:S01]  /*54d20*/  @P6 STG.E.U16 [R26.64], R11 ;  /* 0x0000000b1a006986 */ /* 0x000be2000c101506 */
[----:B------:R-:W-:Y:S01]  /*54d30*/  ISETP.LT.AND P6, PT, R10, c[0x0][0x178], !P1 ;  /* 0x00005e000a007a0c */ /* 0x000fe20004fc1270 */
[C---:B0-----:R-:W-:Y:S01]  /*54d40*/  IMAD.WIDE R4, R0.reuse, 0x2, R24 ;  /* 0x0000000200047825 */ /* 0x041fe200078e0218 */
[----:B------:R-:W-:Y:S01]  /*54d50*/  PRMT R20, R11, 0x7632, R20 ;  /* 0x000076320b147816 */ /* 0x000fe20000000014 */
[----:B------:R-:W2:Y:S01]  /*54d60*/  LDL.LU R10, [R1+0x15f4] ;  /* 0x0015f400010a7983 */ /* 0x000ea20000300800 */
[----:B-1----:R-:W-:-:S04]  /*54d70*/  IADD3 R12, R0, c[0x0][0x198], RZ ;  /* 0x00006600000c7a10 */ /* 0x002fc80007ffe0ff */
[C---:B------:R-:W-:Y:S01]  /*54d80*/  IADD3 R16, R12.reuse, c[0x0][0x198], RZ ;  /* 0x000066000c107a10 */ /* 0x040fe20007ffe0ff */
[----:B------:R-:W-:Y:S01]  /*54d90*/  IMAD.WIDE R8, R12, 0x2, R2 ;  /* 0x000000020c087825 */ /* 0x000fe200078e0202 */
[----:B------:R-:W-:-:S03]  /*54da0*/  PRMT R0, R17, 0x7632, R0 ;  /* 0x0000763211007816 */ /* 0x000fc60000000000 */
[----:B------:R-:W-:Y:S01]  /*54db0*/  IMAD.WIDE R12, R12, 0x2, R24 ;  /* 0x000000020c0c7825 */ /* 0x000fe200078e0218 */
[----:B------:R0:W-:Y:S03]  /*54dc0*/  @P0 STG.E.U16 [R4.64], R17 ;  /* 0x0000001104000986 */ /* 0x0001e6000c101506 */
[----:B-----5:R-:W-:Y:S01]  /*54dd0*/  IMAD.WIDE R26, R16, 0x2, R2 ;  /* 0x00000002101a7825 */ /* 0x020fe200078e0202 */
[----:B------:R-:W-:Y:S04]  /*54de0*/  @P5 STG.E.U16 [R8.64], R20 ;  /* 0x0000001408005986 */ /* 0x000fe8000c101506 */
[----:B------:R-:W-:Y:S01]  /*54df0*/  @P4 STG.E.U16 [R12.64], R0 ;  /* 0x000000000c004986 */ /* 0x000fe2000c101506 */
[----:B---3--:R-:W-:-:S03]  /*54e00*/  ISETP.GE.AND P2, PT, R28, c[0x0][0x17c], PT ;  /* 0x00005f001c007a0c */ /* 0x008fc60003f46270 */
[----:B------:R-:W3:Y:S04]  /*54e10*/  LDL.LU R28, [R1+0x58] ;  /* 0x00005800011c7983 */ /* 0x000ee80000300800 */
[----:B0-----:R-:W5:Y:S04]  /*54e20*/  LDL.LU R5, [R1+0x156c] ;  /* 0x00156c0001057983 */ /* 0x001f680000300800 */
[----:B----4-:R0:W-:Y:S01]  /*54e30*/  @P6 STG.E.U16 [R26.64], R29 ;  /* 0x0000001d1a006986 */ /* 0x0101e2000c101506 */
[----:B--2---:R-:W-:-:S03]  /*54e40*/  ISETP.GE.AND P0, PT, R6, c[0x0][0x17c], PT ;  /* 0x00005f0006007a0c */ /* 0x004fc60003f06270 */
[----:B------:R-:W2:Y:S04]  /*54e50*/  LDL.LU R6, [R1+0x1570] ;  /* 0x0015700001067983 */ /* 0x000ea80000300800 */
[----:B------:R-:W4:Y:S04]  /*54e60*/  LDL.LU R11, [R1+0x38] ;  /* 0x00003800010b7983 */ /* 0x000f280000300800 */
[----:B0-----:R-:W2:Y:S01]  /*54e70*/  LDL.LU R27, [R1+0x7c4] ;  /* 0x0007c400011b7983 */ /* 0x001ea20000300800 */
[C---:B------:R-:W-:Y:S02]  /*54e80*/  ISETP.LT.AND P1, PT, R23.reuse, c[0x0][0x178], !P1 ;  /* 0x00005e0017007a0c */ /* 0x040fe40004f21270 */
[C---:B------:R-:W-:Y:S01]  /*54e90*/  IADD3 R8, R16.reuse, c[0x0][0x198], RZ ;  /* 0x0000660010087a10 */ /* 0x040fe20007ffe0ff */
[----:B------:R-:W-:Y:S01]  /*54ea0*/  IMAD.WIDE R16, R16, 0x2, R24 ;  /* 0x0000000210107825 */ /* 0x000fe200078e0218 */
[----:B------:R-:W-:-:S02]  /*54eb0*/  ISETP.LT.AND P4, PT, R23, c[0x0][0x178], !P3 ;  /* 0x00005e0017007a0c */ /* 0x000fc40005f81270 */
[----:B------:R-:W-:Y:S02]  /*54ec0*/  PRMT R26, R29, 0x7632, R26 ;  /* 0x000076321d1a7816 */ /* 0x000fe4000000001a */
[----:B------:R-:W3:Y:S05]  /*54ed0*/  LDL.LU R29, [R1+0x68] ;  /* 0x00006800011d7983 */ /* 0x000eea0000300800 */
[----:B------:R0:W-:Y:S04]  /*54ee0*/  @P1 STG.E.U16 [R16.64], R21 ;  /* 0x0000001510001986 */ /* 0x0001e8000c101506 */
[----:B0-----:R-:W3:Y:S01]  /*54ef0*/  LDL.LU R17, [R1+0x1574] ;  /* 0x0015740001117983 */ /* 0x001ee20000300800 */
[----:B--2---:R-:W-:-:S02]  /*54f00*/  ISETP.LT.AND P5, PT, R27, c[0x0][0x178], !P3 ;  /* 0x00005e001b007a0c */ /* 0x004fc40005fa1270 */
[----:B-----5:R-:W-:Y:S01]  /*54f10*/  ISETP.GE.AND P3, PT, R5, c[0x0][0x17c], PT ;  /* 0x00005f0005007a0c */ /* 0x020fe20003f66270 */
[----:B------:R-:W-:Y:S01]  /*54f20*/  IMAD.WIDE R4, R8, 0x2, R2 ;  /* 0x0000000208047825 */ /* 0x000fe200078e0202 */
[----:B------:R-:W-:Y:S02]  /*54f30*/  ISETP.GE.AND P1, PT, R6, c[0x0][0x17c], PT ;  /* 0x00005f0006007a0c */ /* 0x000fe40003f26270 */
[----:B------:R-:W2:Y:S07]  /*54f40*/  LDL.LU R6, [R1+0x8] ;  /* 0x0000080001067983 */ /* 0x000eae0000300800 */
[----:B------:R0:W-:Y:S04]  /*54f50*/  @P5 STG.E.U16 [R4.64], R26 ;  /* 0x0000001a04005986 */ /* 0x0001e8000c101506 */
[----:B0-----:R-:W5:Y:S01]  /*54f60*/  LDL.LU R26, [R1+0x1578] ;  /* 0x00157800011a7983 */ /* 0x001f620000300800 */
[----:B------:R-:W-:-:S02]  /*54f70*/  ISETP.LT.AND P6, PT, R27, c[0x0][0x178], !P2 ;  /* 0x00005e001b007a0c */ /* 0x000fc400057c1270 */
[----:B------:R-:W-:Y:S02]  /*54f80*/  ISETP.LT.AND P2, PT, R23, c[0x0][0x178], !P2 ;  /* 0x00005e0017007a0c */ /* 0x000fe40005741270 */
[C---:B------:R-:W-:Y:S01]  /*54f90*/  IADD3 R0, R8.reuse, c[0x0][0x198], RZ ;  /* 0x0000660008007a10 */ /* 0x040fe20007ffe0ff */
[----:B------:R-:W-:Y:S01]  /*54fa0*/  IMAD.WIDE R8, R8, 0x2, R24 ;  /* 0x0000000208087825 */ /* 0x000fe200078e0218 */
[----:B------:R-:W-:-:S03]  /*54fb0*/  PRMT R20, R21, 0x7632, R20 ;  /* 0x0000763215147816 */ /* 0x000fc60000000014 */
[C---:B------:R-:W-:Y:S02]  /*54fc0*/  IMAD.WIDE R12, R0.reuse, 0x2, R2 ;  /* 0x00000002000c7825 */ /* 0x040fe400078e0202 */
[----:B------:R0:W-:Y:S01]  /*54fd0*/  @P4 STG.E.U16 [R8.64], R20 ;  /* 0x0000001408004986 */ /* 0x0001e2000c101506 */
[----:B------:R-:W-:Y:S02]  /*54fe0*/  IADD3 R16, R0, c[0x0][0x198], RZ ;  /* 0x0000660000107a10 */ /* 0x000fe40007ffe0ff */
[----:B---3--:R-:W-:Y:S01]  /*54ff0*/  PRMT R5, R28, 0x7632, R5 ;  /* 0x000076321c057816 */ /* 0x008fe20000000005 */
[----:B------:R1:W-:Y:S01]  /*55000*/  @P6 STG.E.U16 [R12.64], R28 ;  /* 0x0000001c0c006986 */ /* 0x0003e2000c101506 */
[----:B0-----:R-:W-:Y:S01]  /*55010*/  IMAD.WIDE R8, R0, 0x2, R24 ;  /* 0x0000000200087825 */ /* 0x001fe200078e0218 */
[----:B----4-:R-:W-:Y:S02]  /*55020*/  PRMT R0, R11, 0x7632, R0 ;  /* 0x000076320b007816 */ /* 0x010fe40000000000 */
[----:B-1----:R-:W3:Y:S04]  /*55030*/  LDL.LU R28, [R1+0x78] ;  /* 0x00007800011c7983 */ /* 0x002ee80000300800 */
[----:B------:R0:W-:Y:S04]  /*55040*/  @P2 STG.E.U16 [R8.64], R11 ;  /* 0x0000000b08002986 */ /* 0x0001e8000c101506 */
[----:B0-----:R-:W4:Y:S04]  /*55050*/  LDL.LU R11, [R1+0x15f0] ;  /* 0x0015f000010b7983 */ /* 0x001f280000300800 */
[----:B------:R-:W3:Y:S01]  /*55060*/  LDL.LU R9, [R1+0x157c] ;  /* 0x00157c0001097983 */ /* 0x000ee20000300800 */
[----:B-----5:R-:W-:-:S03]  /*55070*/  ISETP.GE.AND P2, PT, R26, c[0x0][0x17c], PT ;  /* 0x00005f001a007a0c */ /* 0x020fc60003f46270 */
[----:B------:R-:W5:Y:S01]  /*55080*/  LDL.LU R26, [R1+0x1580] ;  /* 0x00158000011a7983 */ /* 0x000f620000300800 */
[----:B------:R-:W-:Y:S02]  /*55090*/  ISETP.LT.AND P5, PT, R27, c[0x0][0x178], !P0 ;  /* 0x00005e001b007a0c */ /* 0x000fe400047a1270 */
[----:B------:R-:W-:Y:S02]  /*550a0*/  ISETP.LT.AND P4, PT, R23, c[0x0][0x178], !P0 ;  /* 0x00005e0017007a0c */ /* 0x000fe40004781270 */
[----:B------:R-:W-:Y:S01]  /*550b0*/  ISETP.LT.AND P6, PT, R27, c[0x0][0x178], !P3 ;  /* 0x00005e001b007a0c */ /* 0x000fe20005fc1270 */
[C---:B------:R-:W-:Y:S01]  /*550c0*/  IMAD.WIDE R12, R16.reuse, 0x2, R2 ;  /* 0x00000002100c7825 */ /* 0x040fe200078e0202 */
[----:B------:R-:W-:Y:S02]  /*550d0*/  ISETP.LT.AND P3, PT, R23, c[0x0][0x178], !P3 ;  /* 0x00005e0017007a0c */ /* 0x000fe40005f61270 */
[C---:B------:R-:W-:Y:S02]  /*550e0*/  IADD3 R4, R16.reuse, c[0x0][0x198], RZ ;  /* 0x0000660010047a10 */ /* 0x040fe40007ffe0ff */
[----:B------:R-:W-:Y:S01]  /*550f0*/  ISETP.GE.AND P0, PT, R17, c[0x0][0x17c], PT ;  /* 0x00005f0011007a0c */ /* 0x000fe20003f06270 */
[----:B------:R-:W-:-:S02]  /*55100*/  IMAD.WIDE R16, R16, 0x2, R24 ;  /* 0x0000000210107825 */ /* 0x000fc400078e0218 */
[----:B------:R0:W-:Y:S02]  /*55110*/  @P5 STG.E.U16 [R12.64], R5 ;  /* 0x000000050c005986 */ /* 0x0001e4000c101506 */
[C---:B------:R-:W-:Y:S02]  /*55120*/  IMAD.WIDE R20, R4.reuse, 0x2, R2 ;  /* 0x0000000204147825 */ /* 0x040fe400078e0202 */
[----:B------:R-:W-:Y:S04]  /*55130*/  @P4 STG.E.U16 [R16.64], R0 ;  /* 0x0000000010004986 */ /* 0x000fe8000c101506 */
[----:B------:R1:W-:Y:S01]  /*55140*/  @P6 STG.E.U16 [R20.64], R29 ;  /* 0x0000001d14006986 */ /* 0x0003e2000c101506 */
[C---:B0-----:R-:W-:Y:S01]  /*55150*/  IADD3 R12, R4.reuse, c[0x0][0x198], RZ ;  /* 0x00006600040c7a10 */ /* 0x041fe20007ffe0ff */
[----:B------:R-:W-:-:S05]  /*55160*/  IMAD.WIDE R4, R4, 0x2, R24 ;  /* 0x0000000204047825 */ /* 0x000fca00078e0218 */
[----:B--2---:R0:W-:Y:S01]  /*55170*/  @P3 STG.E.U16 [R4.64], R6 ;  /* 0x0000000604003986 */ /* 0x0041e2000c101506 */
[----:B-1----:R-:W-:-:S03]  /*55180*/  PRMT R21, R29, 0x7632, R21 ;  /* 0x000076321d157816 */ /* 0x002fc60000000015 */
[----:B------:R-:W2:Y:S01]  /*55190*/  LDL.LU R29, [R1+0x98] ;  /* 0x00009800011d7983 */ /* 0x000ea20000300800 */
[----:B------:R-:W-:-:S03]  /*551a0*/  PRMT R20, R6, 0x7632, R20 ;  /* 0x0000763206147816 */ /* 0x000fc60000000014 */
[----:B0-----:R-:W2:Y:S04]  /*551b0*/  LDL.LU R6, [R1+0x15ec] ;  /* 0x0015ec0001067983 */ /* 0x001ea80000300800 */
[----:B------:R-:W2:Y:S01]  /*551c0*/  LDL.LU R5, [R1+0x1584] ;  /* 0x0015840001057983 */ /* 0x000ea20000300800 */
[----:B-----5:R-:W-:-:S03]  /*551d0*/  ISETP.GE.AND P3, PT, R26, c[0x0][0x17c], PT ;  /* 0x00005f001a007a0c */ /* 0x020fc60003f66270 */
[----:B------:R-:W5:Y:S01]  /*551e0*/  LDL.LU R26, [R1+0x1588] ;  /* 0x00158800011a7983 */ /* 0x000f620000300800 */
[----:B------:R-:W-:Y:S02]  /*551f0*/  ISETP.LT.AND P5, PT, R27, c[0x0][0x178], !P1 ;  /* 0x00005e001b007a0c */ /* 0x000fe40004fa1270 */
[----:B------:R-:W-:Y:S02]  /*55200*/  ISETP.LT.AND P4, PT, R23, c[0x0][0x178], !P1 ;  /* 0x00005e0017007a0c */ /* 0x000fe40004f81270 */
[----:B------:R-:W-:Y:S02]  /*55210*/  ISETP.LT.AND P6, PT, R27, c[0x0][0x178], !P0 ;  /* 0x00005e001b007a0c */ /* 0x000fe400047c1270 */
[----:B---3--:R-:W-:Y:S01]  /*55220*/  ISETP.GE.AND P1, PT, R9, c[0x0][0x17c], PT ;  /* 0x00005f0009007a0c */ /* 0x008fe20003f26270 */
[C---:B------:R-:W-:Y:S01]  /*55230*/  IMAD.WIDE R8, R12.reuse, 0x2, R2 ;  /* 0x000000020c087825 */ /* 0x040fe200078e0202 */
[C---:B------:R-:W-:Y:S02]  /*55240*/  IADD3 R0, R12.reuse, c[0x0][0x198], RZ ;  /* 0x000066000c007a10 */ /* 0x040fe40007ffe0ff */
[----:B------:R-:W-:Y:S01]  /*55250*/  ISETP.LT.AND P0, PT, R23, c[0x0][0x178], !P0 ;  /* 0x00005e0017007a0c */ /* 0x000fe20004701270 */
[----:B------:R-:W-:-:S02]  /*55260*/  IMAD.WIDE R12, R12, 0x2, R24 ;  /* 0x000000020c0c7825 */ /* 0x000fc400078e0218 */
[----:B------:R0:W-:Y:S01]  /*55270*/  @P5 STG.E.U16 [R8.64], R21 ;  /* 0x0000001508005986 */ /* 0x0001e2000c101506 */
[----:B------:R-:W-:Y:S01]  /*55280*/  ISETP.LT.AND P5, PT, R27, c[0x0][0x178], !P2 ;  /* 0x00005e001b007a0c */ /* 0x000fe200057a1270 */
[----:B------:R-:W-:Y:S02]  /*55290*/  IMAD.WIDE R16, R0, 0x2, R2 ;  /* 0x0000000200107825 */ /* 0x000fe400078e0202 */
[----:B------:R1:W-:Y:S01]  /*552a0*/  @P4 STG.E.U16 [R12.64], R20 ;  /* 0x000000140c004986 */ /* 0x0003e2000c101506 */
[----:B------:R-:W-:-:S03]  /*552b0*/  ISETP.LT.AND P4, PT, R23, c[0x0][0x178], !P2 ;  /* 0x00005e0017007a0c */ /* 0x000fc60005781270 */
[----:B------:R3:W-:Y:S01]  /*552c0*/  @P6 STG.E.U16 [R16.64], R28 ;  /* 0x0000001c10006986 */ /* 0x0007e2000c101506 */
[----:B------:R-:W-:Y:S02]  /*552d0*/  ISETP.LT.AND P6, PT, R27, c[0x0][0x178], !P1 ;  /* 0x00005e001b007a0c */ /* 0x000fe40004fc1270 */
[----:B------:R-:W-:Y:S02]  /*552e0*/  ISETP.LT.AND P1, PT, R23, c[0x0][0x178], !P1 ;  /* 0x00005e0017007a0c */ /* 0x000fe40004f21270 */
[----:B0-----:R-:W-:Y:S02]  /*552f0*/  PRMT R21, R28, 0x7632, R21 ;  /* 0x000076321c157816 */ /* 0x001fe40000000015 */
[----:B-1----:R-:W-:Y:S01]  /*55300*/  IADD3 R12, R0, c[0x0][0x198], RZ ;  /* 0x00006600000c7a10 */ /* 0x002fe20007ffe0ff */
[----:B---3--:R-:W3:Y:S03]  /*55310*/  LDL.LU R28, [R1+0xb8] ;  /* 0x0000b800011c7983 */ /* 0x008ee60000300800 */
[C---:B------:R-:W-:Y:S01]  /*55320*/  IADD3 R20, R12.reuse, c[0x0][0x198], RZ ;  /* 0x000066000c147a10 */ /* 0x040fe20007ffe0ff */
[----:B------:R-:W-:Y:S01]  /*55330*/  IMAD.WIDE R8, R12, 0x2, R2 ;  /* 0x000000020c087825 */ /* 0x000fe200078e0202 */
[----:B--2---:R-:W-:-:S03]  /*55340*/  ISETP.GE.AND P2, PT, R5, c[0x0][0x17c], PT ;  /* 0x00005f0005007a0c */ /* 0x004fc60003f46270 */
[----:B------:R-:W-:-:S05]  /*55350*/  IMAD.WIDE R4, R0, 0x2, R24 ;  /* 0x0000000200047825 */ /* 0x000fca00078e0218 */
[----:B------:R0:W-:Y:S01]  /*55360*/  @P0 STG.E.U16 [R4.64], R6 ;  /* 0x0000000604000986 */ /* 0x0001e2000c101506 */
[----:B------:R-:W-:Y:S01]  /*55370*/  PRMT R0, R6, 0x7632, R0 ;  /* 0x0000763206007816 */ /* 0x000fe20000000000 */
[----:B------:R-:W-:Y:S02]  /*55380*/  IMAD.WIDE R12, R12, 0x2, R24 ;  /* 0x000000020c0c7825 */ /* 0x000fe400078e0218 */
[----:B------:R1:W-:Y:S02]  /*55390*/  @P5 STG.E.U16 [R8.64], R21 ;  /* 0x0000001508005986 */ /* 0x0003e4000c101506 */
[C---:B------:R-:W-:Y:S02]  /*553a0*/  IMAD.WIDE R16, R20.reuse, 0x2, R2 ;  /* 0x0000000214107825 */ /* 0x040fe400078e0202 */
[----:B0-----:R-:W2:Y:S01]  /*553b0*/  LDL.LU R5, [R1+0x158c] ;  /* 0x00158c0001057983 */ /* 0x001ea20000300800 */
[C---:B-1----:R-:W-:Y:S01]  /*553c0*/  IADD3 R8, R20.reuse, c[0x0][0x198], RZ ;  /* 0x0000660014087a10 */ /* 0x042fe20007ffe0ff */
[----:B------:R-:W-:-:S02]  /*553d0*/  IMAD.WIDE R20, R20, 0x2, R24 ;  /* 0x0000000214147825 */ /* 0x000fc400078e0218 */
[----:B------:R-:W-:Y:S01]  /*553e0*/  @P4 STG.E.U16 [R12.64], R0 ;  /* 0x000000000c004986 */ /* 0x000fe2000c101506 */
[----:B------:R-:W-:-:S03]  /*553f0*/  PRMT R6, R29, 0x7632, R6 ;  /* 0x000076321d067816 */ /* 0x000fc60000000006 */
[----:B------:R0:W-:Y:S04]  /*55400*/  @P6 STG.E.U16 [R16.64], R29 ;  /* 0x0000001d10006986 */ /* 0x0001e8000c101506 */
[----:B------:R1:W-:Y:S01]  /*55410*/  @P1 STG.E.U16 [R20.64], R10 ;  /* 0x0000000a14001986 */ /* 0x0003e2000c101506 */
[----:B-----5:R-:W-:-:S03]  /*55420*/  ISETP.GE.AND P0, PT, R26, c[0x0][0x17c], PT ;  /* 0x00005f001a007a0c */ /* 0x020fc60003f06270 */
[----:B------:R-:W5:Y:S04]  /*55430*/  LDL.LU R26, [R1+0x1590] ;  /* 0x00159000011a7983 */ /* 0x000f680000300800 */
[----:B0-----:R-:W4:Y:S04]  /*55440*/  LDL.LU R17, [R1+0x1594] ;  /* 0x0015940001117983 */ /* 0x001f280000300800 */
[----:B------:R-:W4:Y:S04]  /*55450*/  LDL.LU R29, [R1+0xc8] ;  /* 0x0000c800011d7983 */ /* 0x000f280000300800 */
[----:B-1----:R-:W4:Y:S01]  /*55460*/  LDL.LU R20, [R1+0x1598] ;  /* 0x0015980001147983 */ /* 0x002f220000300800 */
[----:B------:R-:W-:-:S02]  /*55470*/  ISETP.LT.AND P5, PT, R27, c[0x0][0x178], !P3 ;  /* 0x00005e001b007a0c */ /* 0x000fc40005fa1270 */
[----:B------:R-:W-:Y:S01]  /*55480*/  ISETP.LT.AND P4, PT, R23, c[0x0][0x178], !P3 ;  /* 0x00005e0017007a0c */ /* 0x000fe20005f81270 */
[----:B------:R-:W5:Y:S01]  /*55490*/  LDL.LU R21, [R1+0x159c] ;  /* 0x00159c0001157983 */ /* 0x000f620000300800 */
[----:B------:R-:W-:Y:S02]  /*554a0*/  ISETP.LT.AND P6, PT, R27, c[0x0][0x178], !P2 ;  /* 0x00005e001b007a0c */ /* 0x000fe400057c1270 */
[----:B------:R-:W-:Y:S02]  /*554b0*/  ISETP.LT.AND P2, PT, R23, c[0x0][0x178], !P2 ;  /* 0x00005e0017007a0c */ /* 0x000fe40005741270 */
[----:B------:R-:W-:Y:S02]  /*554c0*/  IADD3 R0, R8, c[0x0][0x198], RZ ;  /* 0x0000660008007a10 */ /* 0x000fe40007ffe0ff */
[----:B------:R-:W-:-:S03]  /*554d0*/  PRMT R16, R10, 0x7632, R16 ;  /* 0x000076320a107816 */ /* 0x000fc60000000010 */
[----:B------:R-:W-:Y:S01]  /*554e0*/  IMAD.WIDE R12, R0, 0x2, R2 ;  /* 0x00000002000c7825 */ /* 0x000fe200078e0202 */
[----:B---3--:R-:W-:Y:S02]  /*554f0*/  PRMT R10, R28, 0x7632, R10 ;  /* 0x000076321c0a7816 */ /* 0x008fe4000000000a */
[----:B--2---:R-:W-:Y:S01]  /*55500*/  ISETP.GE.AND P3, PT, R5, c[0x0][0x17c], PT ;  /* 0x00005f0005007a0c */ /* 0x004fe20003f66270 */
[----:B------:R-:W-:-:S04]  /*55510*/  IMAD.WIDE R4, R8, 0x2, R2 ;  /* 0x0000000208047825 */ /* 0x000fc800078e0202 */
[--C-:B------:R-:W-:Y:S01]  /*55520*/  IMAD.WIDE R8, R8, 0x2, R24.reuse ;  /* 0x0000000208087825 */ /* 0x100fe200078e0218 */
[----:B------:R0:W-:Y:S04]  /*55530*/  @P5 STG.E.U16 [R4.64], R6 ;  /* 0x0000000604005986 */ /* 0x0001e8000c101506 */
[----:B------:R-:W-:Y:S04]  /*55540*/  @P4 STG.E.U16 [R8.64], R16 ;  /* 0x0000001008004986 */ /* 0x000fe8000c101506 */
[----:B------:R1:W-:Y:S01]  /*55550*/  @P6 STG.E.U16 [R12.64], R28 ;  /* 0x0000001c0c006986 */ /* 0x0003e2000c101506 */
[----:B0-----:R-:W-:-:S05]  /*55560*/  IMAD.WIDE R4, R0, 0x2, R24 ;  /* 0x0000000200047825 */ /* 0x001fca00078e0218 */
[----:B------:R0:W-:Y:S01]  /*55570*/  @P2 STG.E.U16 [R4.64], R7 ;  /* 0x0000000704002986 */ /* 0x0001e2000c101506 */
[----:B-1----:R-:W-:-:S03]  /*55580*/  IADD3 R12, R0, c[0x0][0x198], RZ ;  /* 0x00006600000c7a10 */ /* 0x002fc60007ffe0ff */
[----:B------:R-:W2:Y:S01]  /*55590*/  LDL.LU R28, [R1+0xa8] ;  /* 0x0000a800011c7983 */ /* 0x000ea20000300800 */
[----:B------:R-:W-:-:S03]  /*555a0*/  PRMT R0, R7, 0x7632, R0 ;  /* 0x0000763207007816 */ /* 0x000fc60000000000 */
[----:B0-----:R-:W3:Y:S01]  /*555b0*/  LDL.LU R7, [R1+0x15e8] ;  /* 0x0015e80001077983 */ /* 0x001ee20000300800 */
[----:B----4-:R-:W-:-:S03]  /*555c0*/  ISETP.GE.AND P2, PT, R20, c[0x0][0x17c], PT ;  /* 0x00005f0014007a0c */ /* 0x010fc60003f46270 */
[----:B------:R-:W4:Y:S01]  /*555d0*/  LDL.LU R20, [R1+0x15a0] ;  /* 0x0015a00001147983 */ /* 0x000f220000300800 */
[----:B------:R-:W-:Y:S02]  /*555e0*/  ISETP.LT.AND P5, PT, R27, c[0x0][0x178], !P0 ;  /* 0x00005e001b007a0c */ /* 0x000fe400047a1270 */
[----:B------:R-:W-:Y:S02]  /*555f0*/  ISETP.LT.AND P4, PT, R23, c[0x0][0x178], !P0 ;  /* 0x00005e0017007a0c */ /* 0x000fe40004781270 */
[----:B------:R-:W-:Y:S02]  /*55600*/  ISETP.LT.AND P6, PT, R27, c[0x0][0x178], !P3 ;  /* 0x00005e001b007a0c */ /* 0x000fe40005fc1270 */
[----:B------:R-:W-:Y:S02]  /*55610*/  ISETP.LT.AND P3, PT, R23, c[0x0][0x178], !P3 ;  /* 0x00005e0017007a0c */ /* 0x000fe40005f61270 */
[C---:B------:R-:W-:Y:S01]  /*55620*/  IADD3 R6, R12.reuse, c[0x0][0x198], RZ ;  /* 0x000066000c067a10 */ /* 0x040fe20007ffe0ff */
[----:B------:R-:W-:Y:S01]  /*55630*/  IMAD.WIDE R8, R12, 0x2, R2 ;  /* 0x000000020c087825 */ /* 0x000fe200078e0202 */
[----:B------:R-:W-:-:S03]  /*55640*/  ISETP.GE.AND P0, PT, R17, c[0x0][0x17c], PT ;  /* 0x00005f0011007a0c */ /* 0x000fc60003f06270 */
[----:B------:R-:W-:Y:S01]  /*55650*/  IMAD.WIDE R12, R12, 0x2, R24 ;  /* 0x000000020c0c7825 */ /* 0x000fe200078e0218 */
[----:B-----5:R-:W-:Y:S01]  /*55660*/  ISETP.GE.AND P1, PT, R26, c[0x0][0x17c], PT ;  /* 0x00005f001a007a0c */ /* 0x020fe20003f26270 */
[----:B------:R0:W-:Y:S02]  /*55670*/  @P5 STG.E.U16 [R8.64], R10 ;  /* 0x0000000a08005986 */ /* 0x0001e4000c101506 */
[C---:B------:R-:W-:Y:S01]  /*55680*/  IMAD.WIDE R16, R6.reuse, 0x2, R2 ;  /* 0x0000000206107825 */ /* 0x040fe200078e0202 */
[----:B------:R-:W-:Y:S01]  /*55690*/  ISETP.LT.AND P5, PT, R27, c[0x0][0x178], !P1 ;  /* 0x00005e001b007a0c */ /* 0x000fe20004fa1270 */
[----:B------:R-:W-:Y:S02]  /*556a0*/  @P4 STG.E.U16 [R12.64], R0 ;  /* 0x000000000c004986 */ /* 0x000fe4000c101506 */
[----:B------:R-:W-:Y:S01]  /*556b0*/  IMAD.WIDE R4, R6, 0x2, R24 ;  /* 0x0000000206047825 */ /* 0x000fe200078e0218 */
[----:B------:R-:W-:Y:S01]  /*556c0*/  ISETP.LT.AND P4, PT, R23, c[0x0][0x178], !P1 ;  /* 0x00005e0017007a0c */ /* 0x000fe20004f81270 */
[----:B------:R1:W-:Y:S01]  /*556d0*/  @P6 STG.E.U16 [R16.64], R29 ;  /* 0x0000001d10006986 */ /* 0x0003e2000c101506 */
[----:B------:R-:W-:-:S02]  /*556e0*/  ISETP.GE.AND P1, PT, R21, c[0x0][0x17c], PT ;  /* 0x00005f0015007a0c */ /* 0x000fc40003f26270 */
[----:B0-----:R-:W-:Y:S01]  /*556f0*/  PRMT R10, R29, 0x7632, R10 ;  /* 0x000076321d0a7816 */ /* 0x001fe2000000000a */
[----:B------:R-:W5:Y:S04]  /*55700*/  LDL.LU R21, [R1+0x15a4] ;  /* 0x0015a40001157983 */ /* 0x000f680000300800 */
[----:B------:R0:W-:Y:S04]  /*55710*/  @P3 STG.E.U16 [R4.64], R14 ;  /* 0x0000000e04003986 */ /* 0x0001e8000c101506 */
[----:B-1----:R-:W3:Y:S01]  /*55720*/  LDL.LU R29, [R1+0x88] ;  /* 0x00008800011d7983 */ /* 0x002ee20000300800 */
[----:B----4-:R-:W-:-:S03]  /*55730*/  ISETP.GE.AND P3, PT, R20, c[0x0][0x17c], PT ;  /* 0x00005f0014007a0c */ /* 0x010fc60003f66270 */
[----:B------:R-:W4:Y:S01]  /*55740*/  LDL.LU R20, [R1+0x15a8] ;  /* 0x0015a80001147983 */ /* 0x000f220000300800 */
[----:B------:R-:W-:Y:S02]  /*55750*/  IADD3 R12, R6, c[0x0][0x198], RZ ;  /* 0x00006600060c7a10 */ /* 0x000fe40007ffe0ff */
[----:B------:R-:W-:Y:S01]  /*55760*/  ISETP.LT.AND P6, PT, R27, c[0x0][0x178], !P0 ;  /* 0x00005e001b007a0c */ /* 0x000fe200047c1270 */
[----:B------:R-:W3:Y:S01]  /*55770*/  LDL.LU R26, [R1+0x15ac] ;  /* 0x0015ac00011a7983 */ /* 0x000ee20000300800 */
[----:B------:R-:W-:Y:S02]  /*55780*/  ISETP.LT.AND P0, PT, R23, c[0x0][0x178], !P0 ;  /* 0x00005e0017007a0c */ /* 0x000fe40004701270 */
[C---:B------:R-:W-:Y:S01]  /*55790*/  IADD3 R0, R12.reuse, c[0x0][0x198], RZ ;  /* 0x000066000c007a10 */ /* 0x040fe20007ffe0ff */
[----:B------:R-:W-:Y:S01]  /*557a0*/  IMAD.WIDE R8, R12, 0x2, R2 ;  /* 0x000000020c087825 */ /* 0x000fe200078e0202 */
[----:B------:R-:W-:-:S03]  /*557b0*/  PRMT R6, R14, 0x7632, R6 ;  /* 0x000076320e067816 */ /* 0x000fc60000000006 */
[----:B------:R-:W-:Y:S01]  /*557c0*/  IMAD.WIDE R12, R12, 0x2, R24 ;  /* 0x000000020c0c7825 */ /* 0x000fe200078e0218 */
[----:B------:R1:W-:Y:S03]  /*557d0*/  @P5 STG.E.U16 [R8.64], R10 ;  /* 0x0000000a08005986 */ /* 0x0003e6000c101506 */
[C---:B------:R-:W-:Y:S01]  /*557e0*/  IMAD.WIDE R16, R0.reuse, 0x2, R2 ;  /* 0x0000000200107825 */ /* 0x040fe200078e0202 */
[----:B------:R5:W-:Y:S03]  /*557f0*/  @P4 STG.E.U16 [R12.64], R6 ;  /* 0x000000060c004986 */ /* 0x000be6000c101506 */
[----:B0-----:R-:W-:Y:S01]  /*55800*/  IMAD.WIDE R4, R0, 0x2, R24 ;  /* 0x0000000200047825 */ /* 0x001fe200078e0218 */
[----:B--2---:R0:W-:Y:S01]  /*55810*/  @P6 STG.E.U16 [R16.64], R28 ;  /* 0x0000001c10006986 */ /* 0x0041e2000c101506 */
[----:B------:R-:W-:-:S02]  /*55820*/  ISETP.LT.AND P5, PT, R27, c[0x0][0x178], !P2 ;  /* 0x00005e001b007a0c */ /* 0x000fc400057a1270 */
[----:B------:R-:W-:Y:S01]  /*55830*/  ISETP.LT.AND P4, PT, R23, c[0x0][0x178], !P2 ;  /* 0x00005e0017007a0c */ /* 0x000fe20005781270 */
[----:B------:R2:W-:Y:S01]  /*55840*/  @P0 STG.E.U16 [R4.64], R18 ;  /* 0x0000001204000986 */ /* 0x0005e2000c101506 */
[----:B-1----:R-:W-:Y:S02]  /*55850*/  PRMT R10, R28, 0x7632, R10 ;  /* 0x000076321c0a7816 */ /* 0x002fe4000000000a */
[----:B-----5:R-:W-:Y:S02]  /*55860*/  ISETP.GE.AND P2, PT, R21, c[0x0][0x17c], PT ;  /* 0x00005f0015007a0c */ /* 0x020fe40003f46270 */
[----:B------:R-:W-:Y:S01]  /*55870*/  IADD3 R12, R0, c[0x0][0x198], RZ ;  /* 0x00006600000c7a10 */ /* 0x000fe20007ffe0ff */
[----:B0-----:R-:W5:Y:S01]  /*55880*/  LDL.LU R28, [R1+0x5c] ;  /* 0x00005c00011c7983 */ /* 0x001f620000300800 */
[----:B------:R-:W-:Y:S02]  /*55890*/  PRMT R0, R18, 0x7632, R0 ;  /* 0x0000763212007816 */ /* 0x000fe40000000000 */
[----:B----4-:R-:W-:-:S02]  /*558a0*/  ISETP.GE.AND P0, PT, R20, c[0x0][0x17c], PT ;  /* 0x00005f0014007a0c */ /* 0x010fc40003f06270 */
[----:B------:R-:W4:Y:S04]  /*558b0*/  LDL.LU R20, [R1+0x15b0] ;  /* 0x0015b00001147983 */ /* 0x000f280000300800 */
[----:B------:R-:W5:Y:S04]  /*558c0*/  LDL.LU R21, [R1+0x3c] ;  /* 0x00003c0001157983 */ /* 0x000f680000300800 */
[----:B--2---:R-:W2:Y:S01]  /*558d0*/  LDL.LU R18, [R1+0x15b4] ;  /* 0x0015b40001127983 */ /* 0x004ea20000300800 */
[C---:B------:R-:W-:Y:S01]  /*558e0*/  IADD3 R6, R12.reuse, c[0x0][0x198], RZ ;  /* 0x000066000c067a10 */ /* 0x040fe20007ffe0ff */
[----:B------:R-:W-:Y:S01]  /*558f0*/  IMAD.WIDE R8, R12, 0x2, R2 ;  /* 0x000000020c087825 */ /* 0x000fe200078e0202 */
[----:B------:R-:W-:-:S03]  /*55900*/  ISETP.LT.AND P6, PT, R27, c[0x0][0x178], !P1 ;  /* 0x00005e001b007a0c */ /* 0x000fc60004fc1270 */
[----:B------:R-:W-:Y:S01]  /*55910*/  IMAD.WIDE R12, R12, 0x2, R24 ;  /* 0x000000020c0c7825 */ /* 0x000fe200078e0218 */
[----:B------:R-:W-:Y:S01]  /*55920*/  @P5 STG.E.U16 [R8.64], R10 ;  /* 0x0000000a08005986 */ /* 0x000fe2000c101506 */
[----:B------:R-:W-:Y:S02]  /*55930*/  ISETP.LT.AND P1, PT, R23, c[0x0][0x178], !P1 ;  /* 0x00005e0017007a0c */ /* 0x000fe40004f21270 */
[----:B------:R-:W-:Y:S01]  /*55940*/  ISETP.LT.AND P5, PT, R27, c[0x0][0x178], !P3 ;  /* 0x00005e001b007a0c */ /* 0x000fe20005fa1270 */
[----:B------:R0:W-:Y:S01]  /*55950*/  @P4 STG.E.U16 [R12.64], R0 ;  /* 0x000000000c004986 */ /* 0x0001e2000c101506 */
[----:B------:R-:W-:Y:S01]  /*55960*/  ISETP.LT.AND P4, PT, R23, c[0x0][0x178], !P3 ;  /* 0x00005e0017007a0c */ /* 0x000fe20005f81270 */
[----:B------:R-:W-:-:S04]  /*55970*/  IMAD.WIDE R16, R6, 0x2, R2 ;  /* 0x0000000206107825 */ /* 0x000fc800078e0202 */
[C---:B------:R-:W-:Y:S01]  /*55980*/  IMAD.WIDE R4, R6.reuse, 0x2, R24 ;  /* 0x0000000206047825 */ /* 0x040fe200078e0218 */
[----:B0-----:R-:W-:Y:S02]  /*55990*/  IADD3 R12, R6, c[0x0][0x198], RZ ;  /* 0x00006600060c7a10 */ /* 0x001fe40007ffe0ff */
[----:B---3--:R-:W-:Y:S02]  /*559a0*/  PRMT R10, R29, 0x7632, R10 ;  /* 0x000076321d0a7816 */ /* 0x008fe4000000000a */
[C---:B------:R-:W-:Y:S01]  /*559b0*/  IADD3 R0, R12.reuse, c[0x0][0x198], RZ ;  /* 0x000066000c007a10 */ /* 0x040fe20007ffe0ff */
[----:B------:R-:W-:Y:S01]  /*559c0*/  IMAD.WIDE R8, R12, 0x2, R2 ;  /* 0x000000020c087825 */ /* 0x000fe200078e0202 */
[----:B------:R-:W-:Y:S01]  /*559d0*/  PRMT R6, R22, 0x7632, R6 ;  /* 0x0000763216067816 */ /* 0x000fe20000000006 */
[----:B------:R0:W-:Y:S02]  /*559e0*/  @P6 STG.E.U16 [R16.64], R29 ;  /* 0x0000001d10006986 */ /* 0x0001e4000c101506 */
[----:B------:R-:W-:-:S02]  /*559f0*/  IMAD.WIDE R12, R12, 0x2, R24 ;  /* 0x000000020c0c7825 */ /* 0x000fc400078e0218 */
[----:B------:R-:W-:Y:S01]  /*55a00*/  @P1 STG.E.U16 [R4.64], R22 ;  /* 0x0000001604001986 */ /* 0x000fe2000c101506 */
[----:B------:R-:W-:-:S03]  /*55a10*/  ISETP.GE.AND P3, PT, R26, c[0x0][0x17c], PT ;  /* 0x00005f001a007a0c */ /* 0x000fc60003f66270 */
[----:B------:R-:W-:Y:S01]  /*55a20*/  @P5 STG.E.U16 [R8.64], R10 ;  /* 0x0000000a08005986 */ /* 0x000fe2000c101506 */
[----:B------:R-:W-:-:S03]  /*55a30*/  ISETP.LT.AND P5, PT, R27, c[0x0][0x178], !P0 ;  /* 0x00005e001b007a0c */ /* 0x000fc600047a1270 */
[----:B0-----:R-:W3:Y:S04]  /*55a40*/  LDL.LU R29, [R1+0x6c] ;  /* 0x00006c00011d7983 */ /* 0x001ee80000300800 */
[----:B------:R0:W-:Y:S01]  /*55a50*/  @P4 STG.E.U16 [R12.64], R6 ;  /* 0x000000060c004986 */ /* 0x0001e2000c101506 */
[----:B------:R-:W-:Y:S02]  /*55a60*/  ISETP.LT.AND P4, PT, R23, c[0x0][0x178], !P0 ;  /* 0x00005e0017007a0c */ /* 0x000fe40004781270 */
[----:B----4-:R-:W-:Y:S02]  /*55a70*/  ISETP.GE.AND P1, PT, R20, c[0x0][0x17c], PT ;  /* 0x00005f0014007a0c */ /* 0x010fe40003f26270 */
[----:B------:R-:W4:Y:S04]  /*55a80*/  LDL.LU R20, [R1+0x15b8] ;  /* 0x0015b80001147983 */ /* 0x000f280000300800 */
[----:B------:R-:W3:Y:S01]  /*55a90*/  LDL.LU R26, [R1+0xc] ;  /* 0x00000c00011a7983 */ /* 0x000ee20000300800 */
[----:B--2---:R-:W-:-:S03]  /*55aa0*/  ISETP.GE.AND P0, PT, R18, c[0x0][0x17c], PT ;  /* 0x00005f0012007a0c */ /* 0x004fc60003f06270 */
[----:B------:R-:W2:Y:S01]  /*55ab0*/  LDL.LU R18, [R1+0x15bc] ;  /* 0x0015bc0001127983 */ /* 0x000ea20000300800 */
[----:B------:R-:W-:Y:S02]  /*55ac0*/  ISETP.LT.AND P6, PT, R27, c[0x0][0x178], !P2 ;  /* 0x00005e001b007a0c */ /* 0x000fe400057c1270 */
[----:B------:R-:W-:Y:S02]  /*55ad0*/  ISETP.LT.AND P2, PT, R23, c[0x0][0x178], !P2 ;  /* 0x00005e0017007a0c */ /* 0x000fe40005741270 */
[C---:B0-----:R-:W-:Y:S01]  /*55ae0*/  IADD3 R12, R0.reuse, c[0x0][0x198], RZ ;  /* 0x00006600000c7a10 */ /* 0x041fe20007ffe0ff */
[----:B------:R-:W-:Y:S01]  /*55af0*/  IMAD.WIDE R16, R0, 0x2, R2 ;  /* 0x0000000200107825 */ /* 0x000fe200078e0202 */
[----:B-----5:R-:W-:Y:S02]  /*55b00*/  PRMT R10, R28, 0x7632, R10 ;  /* 0x000076321c0a7816 */ /* 0x020fe4000000000a */
[----:B------:R-:W-:Y:S01]  /*55b10*/  IADD3 R6, R12, c[0x0][0x198], RZ ;  /* 0x000066000c067a10 */ /* 0x000fe20007ffe0ff */
[----:B------:R-:W-:Y:S01]  /*55b20*/  IMAD.WIDE R4, R0, 0x2, R24 ;  /* 0x0000000200047825 */ /* 0x000fe200078e0218 */
[----:B------:R-:W-:-:S03]  /*55b30*/  PRMT R0, R21, 0x7632, R0 ;  /* 0x0000763215007816 */ /* 0x000fc60000000000 */
[C---:B------:R-:W-:Y:S01]  /*55b40*/  IMAD.WIDE R8, R12.reuse, 0x2, R2 ;  /* 0x000000020c087825 */ /* 0x040fe200078e0202 */
[----:B------:R0:W-:Y:S03]  /*55b50*/  @P6 STG.E.U16 [R16.64], R28 ;  /* 0x0000001c10006986 */ /* 0x0001e6000c101506 */
[----:B------:R-:W-:Y:S01]  /*55b60*/  IMAD.WIDE R12, R12, 0x2, R24 ;  /* 0x000000020c0c7825 */ /* 0x000fe200078e0218 */
[----:B------:R-:W-:Y:S04]  /*55b70*/  @P2 STG.E.U16 [R4.64], R21 ;  /* 0x0000001504002986 */ /* 0x000fe8000c101506 */
[----:B------:R3:W-:Y:S01]  /*55b80*/  @P5 STG.E.U16 [R8.64], R10 ;  /* 0x0000000a08005986 */ /* 0x0007e2000c101506 */
[----:B------:R-:W-:-:S03]  /*55b90*/  ISETP.LT.AND P5, PT, R27, c[0x0][0x178], !P1 ;  /* 0x00005e001b007a0c */ /* 0x000fc60004fa1270 */
[----:B------:R1:W-:Y:S01]  /*55ba0*/  @P4 STG.E.U16 [R12.64], R0 ;  /* 0x000000000c004986 */ /* 0x0003e2000c101506 */
[----:B------:R-:W-:-:S03]  /*55bb0*/  ISETP.LT.AND P4, PT, R23, c[0x0][0x178], !P1 ;  /* 0x00005e0017007a0c */ /* 0x000fc60004f81270 */
[----:B0-----:R-:W5:Y:S01]  /*55bc0*/  LDL.LU R28, [R1+0x7c] ;  /* 0x00007c00011c7983 */ /* 0x001f620000300800 */
[----:B----4-:R-:W-:-:S03]  /*55bd0*/  ISETP.GE.AND P2, PT, R20, c[0x0][0x17c], PT ;  /* 0x00005f0014007a0c */ /* 0x010fc60003f46270 */
[----:B------:R-:W4:Y:S01]  /*55be0*/  LDL.LU R20, [R1+0x15c4] ;  /* 0x0015c40001147983 */ /* 0x000f220000300800 */
[----:B--2---:R-:W-:-:S03]  /*55bf0*/  ISETP.GE.AND P1, PT, R18, c[0x0][0x17c], PT ;  /* 0x00005f0012007a0c */ /* 0x004fc60003f26270 */
[----:B------:R-:W2:Y:S01]  /*55c00*/  LDL.LU R18, [R1+0x15c0] ;  /* 0x0015c00001127983 */ /* 0x000ea20000300800 */
[----:B------:R-:W-:Y:S01]  /*55c10*/  ISETP.LT.AND P6, PT, R27, c[0x0][0x178], !P3 ;  /* 0x00005e001b007a0c */ /* 0x000fe20005fc1270 */
[C---:B------:R-:W-:Y:S01]  /*55c20*/  IMAD.WIDE R16, R6.reuse, 0x2, R2 ;  /* 0x0000000206107825 */ /* 0x040fe200078e0202 */
[----:B---3--:R-:W-:Y:S02]  /*55c30*/  PRMT R10, R29, 0x7632, R10 ;  /* 0x000076321d0a7816 */ /* 0x008fe4000000000a */
[----:B------:R-:W-:Y:S02]  /*55c40*/  ISETP.LT.AND P3, PT, R23, c[0x0][0x178], !P3 ;  /* 0x00005e0017007a0c */ /* 0x000fe40005f61270 */
[----:B-1----:R-:W-:-:S07]  /*55c50*/  IADD3 R12, R6, c[0x0][0x198], RZ ;  /* 0x00006600060c7a10 */ /* 0x002fce0007ffe0ff */
[----:B------:R0:W-:Y:S01]  /*55c60*/  @P6 STG.E.U16 [R16.64], R29 ;  /* 0x0000001d10006986 */ /* 0x0001e2000c101506 */
[----:B------:R-:W-:-:S03]  /*55c70*/  IMAD.WIDE R4, R6, 0x2, R24 ;  /* 0x0000000206047825 */ /* 0x000fc600078e0218 */
[----:B0-----:R-:W3:Y:S01]  /*55c80*/  LDL.LU R29, [R1+0x9c] ;  /* 0x00009c00011d7983 */ /* 0x001ee20000300800 */
[C---:B------:R-:W-:Y:S01]  /*55c90*/  IADD3 R0, R12.reuse, c[0x0][0x198], RZ ;  /* 0x000066000c007a10 */ /* 0x040fe20007ffe0ff */
[----:B------:R-:W-:Y:S01]  /*55ca0*/  IMAD.WIDE R8, R12, 0x2, R2 ;  /* 0x000000020c087825 */ /* 0x000fe200078e0202 */
[----:B------:R-:W-:Y:S01]  /*55cb0*/  PRMT R6, R26, 0x7632, R6 ;  /* 0x000076321a067816 */ /* 0x000fe20000000006 */
[----:B------:R0:W-:Y:S02]  /*55cc0*/  @P3 STG.E.U16 [R4.64], R26 ;  /* 0x0000001a04003986 */ /* 0x0001e4000c101506 */
[----:B------:R-:W-:Y:S02]  /*55cd0*/  IMAD.WIDE R12, R12, 0x2, R24 ;  /* 0x000000020c0c7825 */ /* 0x000fe400078e0218 */
[----:B------:R-:W-:Y:S01]  /*55ce0*/  @P5 STG.E.U16 [R8.64], R10 ;  /* 0x0000000a08005986 */ /* 0x000fe2000c101506 */
[----:B------:R-:W-:-:S03]  /*55cf0*/  ISETP.LT.AND P5, PT, R27, c[0x0][0x178], !P2 ;  /* 0x00005e001b007a0c */ /* 0x000fc600057a1270 */
[----:B------:R1:W-:Y:S01]  /*55d00*/  @P4 STG.E.U16 [R12.64], R6 ;  /* 0x000000060c004986 */ /* 0x0003e2000c101506 */
[----:B------:R-:W-:-:S03]  /*55d10*/  ISETP.LT.AND P4, PT, R23, c[0x0][0x178], !P2 ;  /* 0x00005e0017007a0c */ /* 0x000fc60005781270 */
[----:B------:R-:W3:Y:S04]  /*55d20*/  LDL.LU R22, [R1+0x15cc] ;  /* 0x0015cc0001167983 */ /* 0x000ee80000300800 */
[----:B------:R-:W3:Y:S01]  /*55d30*/  LDL.LU R21, [R1+0x15c8] ;  /* 0x0015c80001157983 */ /* 0x000ee20000300800 */
[----:B----4-:R-:W-:Y:S02]  /*55d40*/  ISETP.GE.AND P3, PT, R20, c[0x0][0x17c], PT ;  /* 0x00005f0014007a0c */ /* 0x010fe40003f66270 */
[----:B--2---:R-:W-:Y:S02]  /*55d50*/  ISETP.GE.AND P2, PT, R18, c[0x0][0x17c], PT ;  /* 0x00005f0012007a0c */ /* 0x004fe40003f46270 */
[----:B------:R-:W2:Y:S04]  /*55d60*/  LDL.LU R18, [R1+0x15d4] ;  /* 0x0015d40001127983 */ /* 0x000ea80000300800 */
[----:B------:R-:W4:Y:S01]  /*55d70*/  LDL.LU R20, [R1+0xbc] ;  /* 0x0000bc0001147983 */ /* 0x000f220000300800 */
[----:B------:R-:W-:Y:S01]  /*55d80*/  ISETP.LT.AND P6, PT, R27, c[0x0][0x178], !P0 ;  /* 0x00005e001b007a0c */ /* 0x000fe200047c1270 */
[C---:B------:R-:W-:Y:S01]  /*55d90*/  IMAD.WIDE R16, R0.reuse, 0x2, R2 ;  /* 0x0000000200107825 */ /* 0x040fe200078e0202 */
[----:B------:R-:W-:Y:S01]  /*55da0*/  ISETP.LT.AND P0, PT, R23, c[0x0][0x178], !P0 ;  /* 0x00005e0017007a0c */ /* 0x000fe20004701270 */
[----:B0-----:R-:W4:Y:S01]  /*55db0*/  LDL.LU R26, [R1+0x2c] ;  /* 0x00002c00011a7983 */ /* 0x001f220000300800 */
[C---:B-1----:R-:W-:Y:S01]  /*55dc0*/  IADD3 R12, R0.reuse, c[0x0][0x198], RZ ;  /* 0x00006600000c7a10 */ /* 0x042fe20007ffe0ff */
[----:B------:R-:W-:-:S03]  /*55dd0*/  IMAD.WIDE R4, R0, 0x2, R24 ;  /* 0x0000000200047825 */ /* 0x000fc600078e0218 */
[----:B------:R-:W-:-:S05]  /*55de0*/  IADD3 R6, R12, c[0x0][0x198], RZ ;  /* 0x000066000c067a10 */ /* 0x000fca0007ffe0ff */
[----:B-----5:R0:W-:Y:S01]  /*55df0*/  @P6 STG.E.U16 [R16.64], R28 ;  /* 0x0000001c10006986 */ /* 0x0201e2000c101506 */
[----:B------:R-:W-:Y:S01]  /*55e00*/  ISETP.LT.AND P6, PT, R27, c[0x0][0x178], !P1 ;  /* 0x00005e001b007a0c */ /* 0x000fe20004fc1270 */
[----:B------:R-:W-:Y:S01]  /*55e10*/  IMAD.WIDE R8, R12, 0x2, R2 ;  /* 0x000000020c087825 */ /* 0x000fe200078e0202 */
[----:B------:R-:W-:Y:S02]  /*55e20*/  PRMT R10, R28, 0x7632, R10 ;  /* 0x000076321c0a7816 */ /* 0x000fe4000000000a */
[----:B------:R-:W-:Y:S01]  /*55e30*/  PRMT R0, R7, 0x7632, R0 ;  /* 0x0000763207007816 */ /* 0x000fe20000000000 */
[----:B------:R-:W-:Y:S01]  /*55e40*/  IMAD.WIDE R12, R12, 0x2, R24 ;  /* 0x000000020c0c7825 */ /* 0x000fe200078e0218 */
[----:B------:R-:W-:Y:S03]  /*55e50*/  @P0 STG.E.U16 [R4.64], R7 ;  /* 0x0000000704000986 */ /* 0x000fe6000c101506 */
[----:B0-----:R-:W-:Y:S01]  /*55e60*/  IMAD.WIDE R16, R6, 0x2, R2 ;  /* 0x0000000206107825 */ /* 0x001fe200078e0202 */
[----:B------:R-:W-:Y:S04]  /*55e70*/  @P5 STG.E.U16 [R8.64], R10 ;  /* 0x0000000a08005986 */ /* 0x000fe8000c101506 */
[----:B------:R-:W-:Y:S04]  /*55e80*/  @P4 STG.E.U16 [R12.64], R0 ;  /* 0x000000000c004986 */ /* 0x000fe8000c101506 */
[----:B---3--:R0:W-:Y:S01]  /*55e90*/  @P6 STG.E.U16 [R16.64], R29 ;  /* 0x0000001d10006986 */ /* 0x0081e2000c101506 */
[----:B------:R-:W-:-:S02]  /*55ea0*/  ISETP.LT.AND P1, PT, R23, c[0x0][0x178], !P1 ;  /* 0x00005e0017007a0c */ /* 0x000fc40004f21270 */
[----:B------:R-:W-:Y:S02]  /*55eb0*/  ISETP.LT.AND P5, PT, R27, c[0x0][0x178], !P3 ;  /* 0x00005e001b007a0c */ /* 0x000fe40005fa1270 */
[----:B------:R-:W-:Y:S01]  /*55ec0*/  ISETP.LT.AND P4, PT, R23, c[0x0][0x178], !P3 ;  /* 0x00005e0017007a0c */ /* 0x000fe20005f81270 */
[----:B0-----:R-:W3:Y:S01]  /*55ed0*/  LDL.LU R17, [R1+0x15d0] ;  /* 0x0015d00001117983 */ /* 0x001ee20000300800 */
[----:B------:R-:W-:Y:S02]  /*55ee0*/  IADD3 R8, R6, c[0x0][0x198], RZ ;  /* 0x0000660006087a10 */ /* 0x000fe40007ffe0ff */
[----:B------:R-:W-:Y:S02]  /*55ef0*/  ISETP.LT.AND P6, PT, R27, c[0x0][0x178], !P2 ;  /* 0x00005e001b007a0c */ /* 0x000fe400057c1270 */
[----:B------:R-:W-:Y:S02]  /*55f00*/  PRMT R10, R29, 0x7632, R10 ;  /* 0x000076321d0a7816 */ /* 0x000fe4000000000a */
[----:B------:R-:W-:Y:S01]  /*55f10*/  IADD3 R0, R8, c[0x0][0x198], RZ ;  /* 0x0000660008007a10 */ /* 0x000fe20007ffe0ff */
[----:B------:R-:W5:Y:S01]  /*55f20*/  LDL.LU R29, [R1+0xcc] ;  /* 0x0000cc00011d7983 */ /* 0x000f620000300800 */
[----:B------:R-:W-:Y:S01]  /*55f30*/  IMAD.WIDE R4, R6, 0x2, R24 ;  /* 0x0000000206047825 */ /* 0x000fe200078e0218 */
[----:B------:R-:W-:-:S03]  /*55f40*/  PRMT R14, R11, 0x7632, R14 ;  /* 0x000076320b0e7816 */ /* 0x000fc6000000000e */
[C---:B------:R-:W-:Y:S01]  /*55f50*/  IMAD.WIDE R6, R8.reuse, 0x2, R2 ;  /* 0x0000000208067825 */ /* 0x040fe200078e0202 */
[----:B------:R-:W-:Y:S03]  /*55f60*/  @P1 STG.E.U16 [R4.64], R11 ;  /* 0x0000000b04001986 */ /* 0x000fe6000c101506 */
[----:B------:R-:W-:Y:S01]  /*55f70*/  IMAD.WIDE R8, R8, 0x2, R24 ;  /* 0x0000000208087825 */ /* 0x000fe200078e0218 */
[----:B------:R-:W-:-:S03]  /*55f80*/  ISETP.GE.AND P0, PT, R22, c[0x0][0x17c], PT ;  /* 0x00005f0016007a0c */ /* 0x000fc60003f06270 */
[----:B------:R-:W-:Y:S01]  /*55f90*/  IMAD.WIDE R12, R0, 0x2, R2 ;  /* 0x00000002000c7825 */ /* 0x000fe200078e0202 */
[----:B------:R-:W-:Y:S04]  /*55fa0*/  @P5 STG.E.U16 [R6.64], R10 ;  /* 0x0000000a06005986 */ /* 0x000fe8000c101506 */
[----:B------:R-:W5:Y:S04]  /*55fb0*/  LDL.LU R22, [R1+0x15e0] ;  /* 0x0015e00001167983 */ /* 0x000f680000300800 */
[----:B------:R-:W-:Y:S04]  /*55fc0*/  @P4 STG.E.U16 [R8.64], R14 ;  /* 0x0000000e08004986 */ /* 0x000fe8000c101506 */
[----:B------:R-:W5:Y:S01]  /*55fd0*/  LDL.LU R28, [R1+0xac] ;  /* 0x0000ac00011c7983 */ /* 0x000f620000300800 */
[----:B--2---:R-:W-:-:S03]  /*55fe0*/  ISETP.GE.AND P1, PT, R18, c[0x0][0x17c], PT ;  /* 0x00005f0012007a0c */ /* 0x004fc60003f26270 */
[----:B----4-:R0:W-:Y:S01]  /*55ff0*/  @P6 STG.E.U16 [R12.64], R20 ;  /* 0x000000140c006986 */ /* 0x0101e2000c101506 */
[----:B------:R-:W-:-:S03]  /*56000*/  PRMT R16, R20, 0x7632, R16 ;  /* 0x0000763214107816 */ /* 0x000fc60000000010 */
[----:B0-----:R-:W2:Y:S04]  /*56010*/  LDL.LU R20, [R1+0x15dc] ;  /* 0x0015dc0001147983 */ /* 0x001ea80000300800 */
[----:B------:R-:W4:Y:S01]  /*56020*/  LDL.LU R18, [R1+0x15d8] ;  /* 0x0015d80001127983 */ /* 0x000f220000300800 */
[----:B------:R-:W-:Y:S02]  /*56030*/  ISETP.GE.AND P3, PT, R21, c[0x0][0x17c], PT ;  /* 0x00005f0015007a0c */ /* 0x000fe40003f66270 */
[----:B------:R-:W-:Y:S02]  /*56040*/  ISETP.LT.AND P2, PT, R23, c[0x0][0x178], !P2 ;  /* 0x00005e0017007a0c */ /* 0x000fe40005741270 */
[----:B------:R-:W-:Y:S02]  /*56050*/  ISETP.LT.AND P5, PT, R27, c[0x0][0x178], !P0 ;  /* 0x00005e001b007a0c */ /* 0x000fe400047a1270 */
[----:B------:R-:W-:-:S02]  /*56060*/  ISETP.LT.AND P4, PT, R23, c[0x0][0x178], !P0 ;  /* 0x00005e0017007a0c */ /* 0x000fc40004781270 */
[C---:B------:R-:W-:Y:S02]  /*56070*/  IADD3 R21, R0.reuse, c[0x0][0x198], RZ ;  /* 0x0000660000157a10 */ /* 0x040fe40007ffe0ff */
[----:B------:R-:W-:Y:S01]  /*56080*/  ISETP.LT.AND P6, PT, R27, c[0x0][0x178], !P3 ;  /* 0x00005e001b007a0c */ /* 0x000fe20005fc1270 */
[----:B------:R-:W-:Y:S01]  /*56090*/  IMAD.WIDE R4, R0, 0x2, R24 ;  /* 0x0000000200047825 */ /* 0x000fe200078e0218 */
[----:B------:R-:W-:-:S03]  /*560a0*/  PRMT R0, R26, 0x7632, R0 ;  /* 0x000076321a007816 */ /* 0x000fc60000000000 */
[C---:B------:R-:W-:Y:S01]  /*560b0*/  IMAD.WIDE R6, R21.reuse, 0x2, R2 ;  /* 0x0000000215067825 */ /* 0x040fe200078e0202 */
[----:B------:R0:W-:Y:S03]  /*560c0*/  @P2 STG.E.U16 [R4.64], R26 ;  /* 0x0000001a04002986 */ /* 0x0001e6000c101506 */
[----:B------:R-:W-:Y:S01]  /*560d0*/  IMAD.WIDE R8, R21, 0x2, R24 ;  /* 0x0000000215087825 */ /* 0x000fe200078e0218 */
[----:B------:R-:W-:Y:S01]  /*560e0*/  ISETP.LT.AND P3, PT, R23, c[0x0][0x178], !P3 ;  /* 0x00005e0017007a0c */ /* 0x000fe20005f61270 */
[----:B------:R1:W-:Y:S01]  /*560f0*/  @P5 STG.E.U16 [R6.64], R16 ;  /* 0x0000001006005986 */ /* 0x0003e2000c101506 */
[----:B---3--:R-:W-:Y:S02]  /*56100*/  ISETP.GE.AND P0, PT, R17, c[0x0][0x17c], PT ;  /* 0x00005f0011007a0c */ /* 0x008fe40003f06270 */
[----:B------:R-:W-:Y:S01]  /*56110*/  IADD3 R17, R21, c[0x0][0x198], RZ ;  /* 0x0000660015117a10 */ /* 0x000fe20007ffe0ff */
[----:B------:R3:W-:Y:S04]  /*56120*/  @P4 STG.E.U16 [R8.64], R0 ;  /* 0x0000000008004986 */ /* 0x0007e8000c101506 */
[----:B------:R-:W-:Y:S01]  /*56130*/  IMAD.WIDE R10, R17, 0x2, R2 ;  /* 0x00000002110a7825 */ /* 0x000fe200078e0202 */
[----:B------:R-:W-:-:S02]  /*56140*/  ISETP.LT.AND P5, PT, R27, c[0x0][0x178], !P1 ;  /* 0x00005e001b007a0c */ /* 0x000fc40004fa1270 */
[----:B------:R-:W-:Y:S02]  /*56150*/  ISETP.LT.AND P4, PT, R23, c[0x0][0x178], !P1 ;  /* 0x00005e0017007a0c */ /* 0x000fe40004f81270 */
[----:B-----5:R5:W-:Y:S01]  /*56160*/  @P6 STG.E.U16 [R10.64], R29 ;  /* 0x0000001d0a006986 */ /* 0x020be2000c101506 */
[----:B------:R-:W-:Y:S02]  /*56170*/  IADD3 R13, R17, c[0x0][0x198], RZ ;  /* 0x00006600110d7a10 */ /* 0x000fe40007ffe0ff */
[----:B------:R-:W-:Y:S01]  /*56180*/  ISETP.LT.AND P6, PT, R27, c[0x0][0x178], !P0 ;  /* 0x00005e001b007a0c */ /* 0x000fe200047c1270 */
[----:B0-----:R-:W-:Y:S01]  /*56190*/  IMAD.WIDE R4, R17, 0x2, R24 ;  /* 0x0000000211047825 */ /* 0x001fe200078e0218 */
[----:B------:R-:W-:Y:S02]  /*561a0*/  IADD3 R21, R13, c[0x0][0x198], RZ ;  /* 0x000066000d157a10 */ /* 0x000fe40007ffe0ff */
[----:B------:R-:W-:Y:S01]  /*561b0*/  PRMT R12, R29, 0x7632, R12 ;  /* 0x000076321d0c7816 */ /* 0x000fe2000000000c */
[----:B-1----:R-:W-:Y:S01]  /*561c0*/  IMAD.WIDE R6, R13, 0x2, R2 ;  /* 0x000000020d067825 */ /* 0x002fe200078e0202 */
[----:B---3--:R-:W-:Y:S01]  /*561d0*/  PRMT R0, R15, 0x7632, R0 ;  /* 0x000076320f007816 */ /* 0x008fe20000000000 */
[----:B------:R0:W-:Y:S02]  /*561e0*/  @P3 STG.E.U16 [R4.64], R15 ;  /* 0x0000000f04003986 */ /* 0x0001e4000c101506 */
[----:B------:R-:W-:Y:S01]  /*561f0*/  IMAD.WIDE R8, R13, 0x2, R24 ;  /* 0x000000020d087825 */ /* 0x000fe200078e0218 */
[----:B------:R-:W-:-:S03]  /*56200*/  ISETP.GE.AND P2, PT, R22, c[0x0][0x17c], PT ;  /* 0x00005f0016007a0c */ /* 0x000fc60003f46270 */
[----:B-----5:R-:W-:Y:S01]  /*56210*/  IMAD.WIDE R10, R21, 0x2, R2 ;  /* 0x00000002150a7825 */ /* 0x020fe200078e0202 */
[----:B------:R1:W-:Y:S01]  /*56220*/  @P5 STG.E.U16 [R6.64], R12 ;  /* 0x0000000c06005986 */ /* 0x0003e2000c101506 */
[----:B------:R-:W-:-:S03]  /*56230*/  ISETP.LT.AND P0, PT, R23, c[0x0][0x178], !P0 ;  /* 0x00005e0017007a0c */ /* 0x000fc60004701270 */
[----:B------:R-:W3:Y:S04]  /*56240*/  LDL.LU R29, [R1+0x8c] ;  /* 0x00008c00011d7983 */ /* 0x000ee80000300800 */
[----:B------:R5:W-:Y:S04]  /*56250*/  @P4 STG.E.U16 [R8.64], R0 ;  /* 0x0000000008004986 */ /* 0x000be8000c101506 */
[----:B------:R0:W-:Y:S01]  /*56260*/  @P6 STG.E.U16 [R10.64], R28 ;  /* 0x0000001c0a006986 */ /* 0x0001e2000c101506 */
[----:B------:R-:W-:Y:S02]  /*56270*/  ISETP.LT.AND P6, PT, R27, c[0x0][0x178], !P2 ;  /* 0x00005e001b007a0c */ /* 0x000fe400057c1270 */
[----:B------:R-:W-:-:S02]  /*56280*/  ISETP.LT.AND P2, PT, R23, c[0x0][0x178], !P2 ;  /* 0x00005e0017007a0c */ /* 0x000fc40005741270 */
[----:B--2---:R-:W-:Y:S02]  /*56290*/  ISETP.GE.AND P1, PT, R20, c[0x0][0x17c], PT ;  /* 0x00005f0014007a0c */ /* 0x004fe40003f26270 */
[----:B----4-:R-:W-:Y:S02]  /*562a0*/  ISETP.GE.AND P3, PT, R18, c[0x0][0x17c], PT ;  /* 0x00005f0012007a0c */ /* 0x010fe40003f66270 */
[C---:B------:R-:W-:Y:S02]  /*562b0*/  ISETP.LT.AND P5, PT, R27.reuse, c[0x0][0x178], !P1 ;  /* 0x00005e001b007a0c */ /* 0x040fe40004fa1270 */
[----:B------:R-:W-:Y:S02]  /*562c0*/  ISETP.LT.AND P4, PT, R27, c[0x0][0x178], !P3 ;  /* 0x00005e001b007a0c */ /* 0x000fe40005f81270 */
[C---:B------:R-:W-:Y:S02]  /*562d0*/  ISETP.LT.AND P3, PT, R23.reuse, c[0x0][0x178], !P3 ;  /* 0x00005e0017007a0c */ /* 0x040fe40005f61270 */
[----:B------:R-:W-:-:S02]  /*562e0*/  ISETP.LT.AND P1, PT, R23, c[0x0][0x178], !P1 ;  /* 0x00005e0017007a0c */ /* 0x000fc40004f21270 */
[----:B------:R-:W2:Y:S01]  /*562f0*/  LDL.LU R23, [R1+0x15e4] ;  /* 0x0015e40001177983 */ /* 0x000ea20000300800 */
[C---:B------:R-:W-:Y:S01]  /*56300*/  IADD3 R13, R21.reuse, c[0x0][0x198], RZ ;  /* 0x00006600150d7a10 */ /* 0x040fe20007ffe0ff */
[----:B0-----:R-:W-:-:S03]  /*56310*/  IMAD.WIDE R4, R21, 0x2, R24 ;  /* 0x0000000215047825 */ /* 0x001fc600078e0218 */
[C---:B------:R-:W-:Y:S01]  /*56320*/  IADD3 R15, R13.reuse, c[0x0][0x198], RZ ;  /* 0x000066000d0f7a10 */ /* 0x040fe20007ffe0ff */
[----:B-1----:R-:W-:Y:S01]  /*56330*/  IMAD.WIDE R6, R13, 0x2, R2 ;  /* 0x000000020d067825 */ /* 0x002fe200078e0202 */
[----:B-----5:R-:W-:Y:S02]  /*56340*/  PRMT R0, R28, 0x7632, R0 ;  /* 0x000076321c007816 */ /* 0x020fe40000000000 */
[----:B------:R-:W-:Y:S01]  /*56350*/  IADD3 R17, R15, c[0x0][0x198], RZ ;  /* 0x000066000f117a10 */ /* 0x000fe20007ffe0ff */
[----:B------:R-:W-:Y:S01]  /*56360*/  IMAD.WIDE R8, R13, 0x2, R24 ;  /* 0x000000020d087825 */ /* 0x000fe200078e0218 */
[----:B------:R-:W-:Y:S01]  /*56370*/  PRMT R14, R19, 0x7632, R14 ;  /* 0x00007632130e7816 */ /* 0x000fe2000000000e */
[----:B------:R3:W-:Y:S02]  /*56380*/  @P0 STG.E.U16 [R4.64], R19 ;  /* 0x0000001304000986 */ /* 0x0007e4000c101506 */
[C---:B------:R-:W-:Y:S02]  /*56390*/  IMAD.WIDE R10, R15.reuse, 0x2, R2 ;  /* 0x000000020f0a7825 */ /* 0x040fe400078e0202 */
[----:B------:R0:W-:Y:S02]  /*563a0*/  @P6 STG.E.U16 [R6.64], R0 ;  /* 0x0000000006006986 */ /* 0x0001e4000c101506 */
[----:B------:R-:W-:-:S02]  /*563b0*/  IMAD.WIDE R12, R15, 0x2, R24 ;  /* 0x000000020f0c7825 */ /* 0x000fc400078e0218 */
[----:B------:R0:W-:Y:S02]  /*563c0*/  @P2 STG.E.U16 [R8.64], R14 ;  /* 0x0000000e08002986 */ /* 0x0001e4000c101506 */
[----:B------:R-:W-:-:S04]  /*563d0*/  IMAD.WIDE R2, R17, 0x2, R2 ;  /* 0x0000000211027825 */ /* 0x000fc800078e0202 */
[----:B------:R-:W-:Y:S01]  /*563e0*/  IMAD.WIDE R24, R17, 0x2, R24 ;  /* 0x0000000211187825 */ /* 0x000fe200078e0218 */
[----:B---3--:R-:W-:Y:S01]  /*563f0*/  PRMT R5, R29, 0x7632, R5 ;  /* 0x000076321d057816 */ /* 0x008fe20000000005 */
[----:B------:R0:W-:Y:S04]  /*56400*/  @P5 STG.E.U16 [R10.64], R29 ;  /* 0x0000001d0a005986 */ /* 0x0001e8000c101506 */
[----:B--2---:R0:W-:Y:S04]  /*56410*/  @P1 STG.E.U16 [R12.64], R23 ;  /* 0x000000170c001986 */ /* 0x0041e8000c101506 */
[----:B------:R0:W-:Y:S01]  /*56420*/  @P4 STG.E.U16 [R2.64], R5 ;  /* 0x0000000502004986 */ /* 0x0001e2000c101506 */
[----:B------:R-:W-:Y:S05]  /*56430*/  @!P3 EXIT ;  /* 0x000000000000b94d */ /* 0x000fea0003800000 */
[----:B0-----:R-:W-:-:S05]  /*56440*/  PRMT R12, R23, 0x7632, R12 ;  /* 0x00007632170c7816 */ /* 0x001fca000000000c */
[----:B------:R-:W-:Y:S01]  /*56450*/  STG.E.U16 [R24.64], R12 ;  /* 0x0000000c18007986 */ /* 0x000fe2000c101506 */
[----:B------:R-:W-:Y:S05]  /*56460*/  EXIT ;  /* 0x000000000000794d */ /* 0x000fea0003800000 */
.L_x_4:
[----:B------:R-:W-:-:S00]  /*56470*/  BRA `(.L_x_4) ;  /* 0xfffffff000007947 */ /* 0x000fc0000383ffff */
[----:B------:R-:W-:-:S00]  /*56480*/  NOP ;  /* 0x0000000000007918 */ /* 0x000fc00000000000 */
[----:B------:R-:W-:-:S00]  /*56490*/  NOP ;  /* 0x0000000000007918 */ /* 0x000fc00000000000 */
[----:B------:R-:W-:-:S00]  /*564a0*/  NOP ;  /* 0x0000000000007918 */ /* 0x000fc00000000000 */
[----:B------:R-:W-:-:S00]  /*564b0*/  NOP ;  /* 0x0000000000007918 */ /* 0x000fc00000000000 */
[----:B------:R-:W-:-:S00]  /*564c0*/  NOP ;  /* 0x0000000000007918 */ /* 0x000fc00000000000 */
[----:B------:R-:W-:-:S00]  /*564d0*/  NOP ;  /* 0x0000000000007918 */ /* 0x000fc00000000000 */
[----:B------:R-:W-:-:S00]  /*564e0*/  NOP ;  /* 0x0000000000007918 */ /* 0x000fc00000000000 */
[----:B------:R-:W-:-:S00]  /*564f0*/  NOP ;  /* 0x0000000000007918 */ /* 0x000fc00000000000 */
.L_x_5:


//--------------------- .nv.shared.matmul_kernel  --------------------------
	.section	.nv.shared.matmul_kernel,"aw",@nobits
	.sectionflags	@""
	.align	16
